//
// Generated by NVIDIA NVVM Compiler
//
// Compiler Build ID: CL-36424714
// Cuda compilation tools, release 13.0, V13.0.88
// Based on NVVM 20.0.0
//

.version 9.0
.target sm_100
.address_size 64

	// .globl	_Z17compute_gradientsPKfS0_S0_S0_S0_S0_S0_S0_PfS1_S1_S1_S1_S1_iiiiiS1_i

.visible .entry _Z17compute_gradientsPKfS0_S0_S0_S0_S0_S0_S0_PfS1_S1_S1_S1_S1_iiiiiS1_i(
	.param .u64 .ptr .align 1 _Z17compute_gradientsPKfS0_S0_S0_S0_S0_S0_S0_PfS1_S1_S1_S1_S1_iiiiiS1_i_param_0,
	.param .u64 .ptr .align 1 _Z17compute_gradientsPKfS0_S0_S0_S0_S0_S0_S0_PfS1_S1_S1_S1_S1_iiiiiS1_i_param_1,
	.param .u64 .ptr .align 1 _Z17compute_gradientsPKfS0_S0_S0_S0_S0_S0_S0_PfS1_S1_S1_S1_S1_iiiiiS1_i_param_2,
	.param .u64 .ptr .align 1 _Z17compute_gradientsPKfS0_S0_S0_S0_S0_S0_S0_PfS1_S1_S1_S1_S1_iiiiiS1_i_param_3,
	.param .u64 .ptr .align 1 _Z17compute_gradientsPKfS0_S0_S0_S0_S0_S0_S0_PfS1_S1_S1_S1_S1_iiiiiS1_i_param_4,
	.param .u64 .ptr .align 1 _Z17compute_gradientsPKfS0_S0_S0_S0_S0_S0_S0_PfS1_S1_S1_S1_S1_iiiiiS1_i_param_5,
	.param .u64 .ptr .align 1 _Z17compute_gradientsPKfS0_S0_S0_S0_S0_S0_S0_PfS1_S1_S1_S1_S1_iiiiiS1_i_param_6,
	.param .u64 .ptr .align 1 _Z17compute_gradientsPKfS0_S0_S0_S0_S0_S0_S0_PfS1_S1_S1_S1_S1_iiiiiS1_i_param_7,
	.param .u64 .ptr .align 1 _Z17compute_gradientsPKfS0_S0_S0_S0_S0_S0_S0_PfS1_S1_S1_S1_S1_iiiiiS1_i_param_8,
	.param .u64 .ptr .align 1 _Z17compute_gradientsPKfS0_S0_S0_S0_S0_S0_S0_PfS1_S1_S1_S1_S1_iiiiiS1_i_param_9,
	.param .u64 .ptr .align 1 _Z17compute_gradientsPKfS0_S0_S0_S0_S0_S0_S0_PfS1_S1_S1_S1_S1_iiiiiS1_i_param_10,
	.param .u64 .ptr .align 1 _Z17compute_gradientsPKfS0_S0_S0_S0_S0_S0_S0_PfS1_S1_S1_S1_S1_iiiiiS1_i_param_11,
	.param .u64 .ptr .align 1 _Z17compute_gradientsPKfS0_S0_S0_S0_S0_S0_S0_PfS1_S1_S1_S1_S1_iiiiiS1_i_param_12,
	.param .u64 .ptr .align 1 _Z17compute_gradientsPKfS0_S0_S0_S0_S0_S0_S0_PfS1_S1_S1_S1_S1_iiiiiS1_i_param_13,
	.param .u32 _Z17compute_gradientsPKfS0_S0_S0_S0_S0_S0_S0_PfS1_S1_S1_S1_S1_iiiiiS1_i_param_14,
	.param .u32 _Z17compute_gradientsPKfS0_S0_S0_S0_S0_S0_S0_PfS1_S1_S1_S1_S1_iiiiiS1_i_param_15,
	.param .u32 _Z17compute_gradientsPKfS0_S0_S0_S0_S0_S0_S0_PfS1_S1_S1_S1_S1_iiiiiS1_i_param_16,
	.param .u32 _Z17compute_gradientsPKfS0_S0_S0_S0_S0_S0_S0_PfS1_S1_S1_S1_S1_iiiiiS1_i_param_17,
	.param .u32 _Z17compute_gradientsPKfS0_S0_S0_S0_S0_S0_S0_PfS1_S1_S1_S1_S1_iiiiiS1_i_param_18,
	.param .u64 .ptr .align 1 _Z17compute_gradientsPKfS0_S0_S0_S0_S0_S0_S0_PfS1_S1_S1_S1_S1_iiiiiS1_i_param_19,
	.param .u32 _Z17compute_gradientsPKfS0_S0_S0_S0_S0_S0_S0_PfS1_S1_S1_S1_S1_iiiiiS1_i_param_20
)
{
	.reg .pred 	%p<217>;
	.reg .b32 	%r<726>;
	.reg .b32 	%f<1712>;
	.reg .b64 	%rd<724>;

	ld.param.u64 	%rd52, [_Z17compute_gradientsPKfS0_S0_S0_S0_S0_S0_S0_PfS1_S1_S1_S1_S1_iiiiiS1_i_param_2];
	ld.param.u64 	%rd53, [_Z17compute_gradientsPKfS0_S0_S0_S0_S0_S0_S0_PfS1_S1_S1_S1_S1_iiiiiS1_i_param_3];
	ld.param.u64 	%rd54, [_Z17compute_gradientsPKfS0_S0_S0_S0_S0_S0_S0_PfS1_S1_S1_S1_S1_iiiiiS1_i_param_4];
	ld.param.u64 	%rd55, [_Z17compute_gradientsPKfS0_S0_S0_S0_S0_S0_S0_PfS1_S1_S1_S1_S1_iiiiiS1_i_param_5];
	ld.param.u64 	%rd56, [_Z17compute_gradientsPKfS0_S0_S0_S0_S0_S0_S0_PfS1_S1_S1_S1_S1_iiiiiS1_i_param_6];
	ld.param.u64 	%rd57, [_Z17compute_gradientsPKfS0_S0_S0_S0_S0_S0_S0_PfS1_S1_S1_S1_S1_iiiiiS1_i_param_7];
	ld.param.u64 	%rd58, [_Z17compute_gradientsPKfS0_S0_S0_S0_S0_S0_S0_PfS1_S1_S1_S1_S1_iiiiiS1_i_param_8];
	ld.param.u64 	%rd59, [_Z17compute_gradientsPKfS0_S0_S0_S0_S0_S0_S0_PfS1_S1_S1_S1_S1_iiiiiS1_i_param_10];
	ld.param.u64 	%rd60, [_Z17compute_gradientsPKfS0_S0_S0_S0_S0_S0_S0_PfS1_S1_S1_S1_S1_iiiiiS1_i_param_12];
	ld.param.u64 	%rd61, [_Z17compute_gradientsPKfS0_S0_S0_S0_S0_S0_S0_PfS1_S1_S1_S1_S1_iiiiiS1_i_param_13];
	ld.param.u32 	%r322, [_Z17compute_gradientsPKfS0_S0_S0_S0_S0_S0_S0_PfS1_S1_S1_S1_S1_iiiiiS1_i_param_14];
	ld.param.u32 	%r317, [_Z17compute_gradientsPKfS0_S0_S0_S0_S0_S0_S0_PfS1_S1_S1_S1_S1_iiiiiS1_i_param_15];
	ld.param.u32 	%r318, [_Z17compute_gradientsPKfS0_S0_S0_S0_S0_S0_S0_PfS1_S1_S1_S1_S1_iiiiiS1_i_param_16];
	ld.param.u32 	%r319, [_Z17compute_gradientsPKfS0_S0_S0_S0_S0_S0_S0_PfS1_S1_S1_S1_S1_iiiiiS1_i_param_17];
	ld.param.u32 	%r320, [_Z17compute_gradientsPKfS0_S0_S0_S0_S0_S0_S0_PfS1_S1_S1_S1_S1_iiiiiS1_i_param_18];
	cvta.to.global.u64 	%rd1, %rd52;
	cvta.to.global.u64 	%rd2, %rd53;
	cvta.to.global.u64 	%rd3, %rd55;
	cvta.to.global.u64 	%rd4, %rd57;
	cvta.to.global.u64 	%rd5, %rd60;
	cvta.to.global.u64 	%rd6, %rd61;
	cvta.to.global.u64 	%rd7, %rd56;
	cvta.to.global.u64 	%rd8, %rd59;
	cvta.to.global.u64 	%rd9, %rd54;
	cvta.to.global.u64 	%rd10, %rd58;
	mov.u32 	%r323, %ctaid.x;
	mov.u32 	%r324, %ntid.x;
	mov.u32 	%r325, %tid.x;
	mad.lo.s32 	%r1, %r323, %r324, %r325;
	setp.ge.s32 	%p1, %r1, %r322;
	@%p1 bra 	$L__BB0_263;
	ld.param.u32 	%r614, [_Z17compute_gradientsPKfS0_S0_S0_S0_S0_S0_S0_PfS1_S1_S1_S1_S1_iiiiiS1_i_param_20];
	ld.param.u64 	%rd721, [_Z17compute_gradientsPKfS0_S0_S0_S0_S0_S0_S0_PfS1_S1_S1_S1_S1_iiiiiS1_i_param_19];
	ld.param.u64 	%rd713, [_Z17compute_gradientsPKfS0_S0_S0_S0_S0_S0_S0_PfS1_S1_S1_S1_S1_iiiiiS1_i_param_0];
	cvta.to.global.u64 	%rd62, %rd721;
	cvta.to.global.u64 	%rd11, %rd713;
	mul.lo.s32 	%r326, %r614, %r1;
	mul.wide.s32 	%rd63, %r326, 4;
	add.s64 	%rd12, %rd62, %rd63;
	cvt.s64.s32 	%rd13, %r318;
	mul.wide.s32 	%rd64, %r318, 4;
	add.s64 	%rd14, %rd12, %rd64;
	mul.lo.s32 	%r2, %r317, %r1;
	mul.wide.s32 	%rd65, %r2, 4;
	add.s64 	%rd15, %rd11, %rd65;
	mul.lo.s32 	%r327, %r320, %r1;
	cvt.s64.s32 	%rd16, %r327;
	setp.lt.s32 	%p2, %r318, 1;
	@%p2 bra 	$L__BB0_29;
	setp.lt.s32 	%p3, %r317, 1;
	@%p3 bra 	$L__BB0_18;
	and.b32  	%r3, %r317, 15;
	add.s32 	%r4, %r3, -1;
	and.b32  	%r5, %r317, 7;
	add.s32 	%r6, %r5, -1;
	and.b32  	%r7, %r317, 2147483632;
	and.b32  	%r8, %r317, 3;
	mov.b32 	%r615, 0;
$L__BB0_4:
	setp.lt.u32 	%p12, %r317, 16;
	mov.f32 	%f1661, 0f00000000;
	mov.b32 	%r618, 0;
	@%p12 bra 	$L__BB0_7;
	mov.f32 	%f1661, 0f00000000;
	mov.b32 	%r616, 0;
$L__BB0_6:
	.pragma "nounroll";
	mul.wide.u32 	%rd82, %r616, 4;
	add.s64 	%rd83, %rd15, %rd82;
	ld.global.nc.f32 	%f146, [%rd83];
	mad.lo.s32 	%r335, %r616, %r318, %r615;
	mul.wide.u32 	%rd84, %r335, 4;
	add.s64 	%rd85, %rd1, %rd84;
	ld.global.nc.f32 	%f147, [%rd85];
	fma.rn.f32 	%f148, %f146, %f147, %f1661;
	ld.global.nc.f32 	%f149, [%rd83+4];
	add.s32 	%r336, %r335, %r318;
	mul.wide.u32 	%rd86, %r336, 4;
	add.s64 	%rd87, %rd1, %rd86;
	ld.global.nc.f32 	%f150, [%rd87];
	fma.rn.f32 	%f151, %f149, %f150, %f148;
	ld.global.nc.f32 	%f152, [%rd83+8];
	add.s32 	%r337, %r336, %r318;
	mul.wide.u32 	%rd88, %r337, 4;
	add.s64 	%rd89, %rd1, %rd88;
	ld.global.nc.f32 	%f153, [%rd89];
	fma.rn.f32 	%f154, %f152, %f153, %f151;
	ld.global.nc.f32 	%f155, [%rd83+12];
	add.s32 	%r338, %r337, %r318;
	mul.wide.u32 	%rd90, %r338, 4;
	add.s64 	%rd91, %rd1, %rd90;
	ld.global.nc.f32 	%f156, [%rd91];
	fma.rn.f32 	%f157, %f155, %f156, %f154;
	ld.global.nc.f32 	%f158, [%rd83+16];
	add.s32 	%r339, %r338, %r318;
	mul.wide.u32 	%rd92, %r339, 4;
	add.s64 	%rd93, %rd1, %rd92;
	ld.global.nc.f32 	%f159, [%rd93];
	fma.rn.f32 	%f160, %f158, %f159, %f157;
	ld.global.nc.f32 	%f161, [%rd83+20];
	add.s32 	%r340, %r339, %r318;
	mul.wide.u32 	%rd94, %r340, 4;
	add.s64 	%rd95, %rd1, %rd94;
	ld.global.nc.f32 	%f162, [%rd95];
	fma.rn.f32 	%f163, %f161, %f162, %f160;
	ld.global.nc.f32 	%f164, [%rd83+24];
	add.s32 	%r341, %r340, %r318;
	mul.wide.u32 	%rd96, %r341, 4;
	add.s64 	%rd97, %rd1, %rd96;
	ld.global.nc.f32 	%f165, [%rd97];
	fma.rn.f32 	%f166, %f164, %f165, %f163;
	ld.global.nc.f32 	%f167, [%rd83+28];
	add.s32 	%r342, %r341, %r318;
	mul.wide.u32 	%rd98, %r342, 4;
	add.s64 	%rd99, %rd1, %rd98;
	ld.global.nc.f32 	%f168, [%rd99];
	fma.rn.f32 	%f169, %f167, %f168, %f166;
	ld.global.nc.f32 	%f170, [%rd83+32];
	add.s32 	%r343, %r342, %r318;
	mul.wide.u32 	%rd100, %r343, 4;
	add.s64 	%rd101, %rd1, %rd100;
	ld.global.nc.f32 	%f171, [%rd101];
	fma.rn.f32 	%f172, %f170, %f171, %f169;
	ld.global.nc.f32 	%f173, [%rd83+36];
	add.s32 	%r344, %r343, %r318;
	mul.wide.u32 	%rd102, %r344, 4;
	add.s64 	%rd103, %rd1, %rd102;
	ld.global.nc.f32 	%f174, [%rd103];
	fma.rn.f32 	%f175, %f173, %f174, %f172;
	ld.global.nc.f32 	%f176, [%rd83+40];
	add.s32 	%r345, %r344, %r318;
	mul.wide.u32 	%rd104, %r345, 4;
	add.s64 	%rd105, %rd1, %rd104;
	ld.global.nc.f32 	%f177, [%rd105];
	fma.rn.f32 	%f178, %f176, %f177, %f175;
	ld.global.nc.f32 	%f179, [%rd83+44];
	add.s32 	%r346, %r345, %r318;
	mul.wide.u32 	%rd106, %r346, 4;
	add.s64 	%rd107, %rd1, %rd106;
	ld.global.nc.f32 	%f180, [%rd107];
	fma.rn.f32 	%f181, %f179, %f180, %f178;
	ld.global.nc.f32 	%f182, [%rd83+48];
	add.s32 	%r347, %r346, %r318;
	mul.wide.u32 	%rd108, %r347, 4;
	add.s64 	%rd109, %rd1, %rd108;
	ld.global.nc.f32 	%f183, [%rd109];
	fma.rn.f32 	%f184, %f182, %f183, %f181;
	ld.global.nc.f32 	%f185, [%rd83+52];
	add.s32 	%r348, %r347, %r318;
	mul.wide.u32 	%rd110, %r348, 4;
	add.s64 	%rd111, %rd1, %rd110;
	ld.global.nc.f32 	%f186, [%rd111];
	fma.rn.f32 	%f187, %f185, %f186, %f184;
	ld.global.nc.f32 	%f188, [%rd83+56];
	add.s32 	%r349, %r348, %r318;
	mul.wide.u32 	%rd112, %r349, 4;
	add.s64 	%rd113, %rd1, %rd112;
	ld.global.nc.f32 	%f189, [%rd113];
	fma.rn.f32 	%f190, %f188, %f189, %f187;
	ld.global.nc.f32 	%f191, [%rd83+60];
	add.s32 	%r350, %r349, %r318;
	mul.wide.u32 	%rd114, %r350, 4;
	add.s64 	%rd115, %rd1, %rd114;
	ld.global.nc.f32 	%f192, [%rd115];
	fma.rn.f32 	%f1661, %f191, %f192, %f190;
	add.s32 	%r616, %r616, 16;
	setp.ne.s32 	%p13, %r616, %r7;
	mov.u32 	%r618, %r7;
	@%p13 bra 	$L__BB0_6;
$L__BB0_7:
	setp.eq.s32 	%p14, %r3, 0;
	@%p14 bra 	$L__BB0_17;
	setp.lt.u32 	%p15, %r4, 7;
	@%p15 bra 	$L__BB0_10;
	mul.wide.u32 	%rd116, %r618, 4;
	add.s64 	%rd117, %rd15, %rd116;
	ld.global.nc.f32 	%f194, [%rd117];
	mad.lo.s32 	%r351, %r618, %r318, %r615;
	mul.wide.u32 	%rd118, %r351, 4;
	add.s64 	%rd119, %rd1, %rd118;
	ld.global.nc.f32 	%f195, [%rd119];
	fma.rn.f32 	%f196, %f194, %f195, %f1661;
	ld.global.nc.f32 	%f197, [%rd117+4];
	add.s32 	%r352, %r351, %r318;
	mul.wide.u32 	%rd120, %r352, 4;
	add.s64 	%rd121, %rd1, %rd120;
	ld.global.nc.f32 	%f198, [%rd121];
	fma.rn.f32 	%f199, %f197, %f198, %f196;
	ld.global.nc.f32 	%f200, [%rd117+8];
	add.s32 	%r353, %r352, %r318;
	mul.wide.u32 	%rd122, %r353, 4;
	add.s64 	%rd123, %rd1, %rd122;
	ld.global.nc.f32 	%f201, [%rd123];
	fma.rn.f32 	%f202, %f200, %f201, %f199;
	ld.global.nc.f32 	%f203, [%rd117+12];
	add.s32 	%r354, %r353, %r318;
	mul.wide.u32 	%rd124, %r354, 4;
	add.s64 	%rd125, %rd1, %rd124;
	ld.global.nc.f32 	%f204, [%rd125];
	fma.rn.f32 	%f205, %f203, %f204, %f202;
	ld.global.nc.f32 	%f206, [%rd117+16];
	add.s32 	%r355, %r354, %r318;
	mul.wide.u32 	%rd126, %r355, 4;
	add.s64 	%rd127, %rd1, %rd126;
	ld.global.nc.f32 	%f207, [%rd127];
	fma.rn.f32 	%f208, %f206, %f207, %f205;
	ld.global.nc.f32 	%f209, [%rd117+20];
	add.s32 	%r356, %r355, %r318;
	mul.wide.u32 	%rd128, %r356, 4;
	add.s64 	%rd129, %rd1, %rd128;
	ld.global.nc.f32 	%f210, [%rd129];
	fma.rn.f32 	%f211, %f209, %f210, %f208;
	ld.global.nc.f32 	%f212, [%rd117+24];
	add.s32 	%r357, %r356, %r318;
	mul.wide.u32 	%rd130, %r357, 4;
	add.s64 	%rd131, %rd1, %rd130;
	ld.global.nc.f32 	%f213, [%rd131];
	fma.rn.f32 	%f214, %f212, %f213, %f211;
	ld.global.nc.f32 	%f215, [%rd117+28];
	add.s32 	%r358, %r357, %r318;
	mul.wide.u32 	%rd132, %r358, 4;
	add.s64 	%rd133, %rd1, %rd132;
	ld.global.nc.f32 	%f216, [%rd133];
	fma.rn.f32 	%f1661, %f215, %f216, %f214;
	add.s32 	%r618, %r618, 8;
$L__BB0_10:
	setp.eq.s32 	%p16, %r5, 0;
	@%p16 bra 	$L__BB0_17;
	setp.lt.u32 	%p17, %r6, 3;
	@%p17 bra 	$L__BB0_13;
	mul.wide.u32 	%rd134, %r618, 4;
	add.s64 	%rd135, %rd15, %rd134;
	ld.global.nc.f32 	%f218, [%rd135];
	mad.lo.s32 	%r359, %r618, %r318, %r615;
	mul.wide.u32 	%rd136, %r359, 4;
	add.s64 	%rd137, %rd1, %rd136;
	ld.global.nc.f32 	%f219, [%rd137];
	fma.rn.f32 	%f220, %f218, %f219, %f1661;
	ld.global.nc.f32 	%f221, [%rd135+4];
	add.s32 	%r360, %r359, %r318;
	mul.wide.u32 	%rd138, %r360, 4;
	add.s64 	%rd139, %rd1, %rd138;
	ld.global.nc.f32 	%f222, [%rd139];
	fma.rn.f32 	%f223, %f221, %f222, %f220;
	ld.global.nc.f32 	%f224, [%rd135+8];
	add.s32 	%r361, %r360, %r318;
	mul.wide.u32 	%rd140, %r361, 4;
	add.s64 	%rd141, %rd1, %rd140;
	ld.global.nc.f32 	%f225, [%rd141];
	fma.rn.f32 	%f226, %f224, %f225, %f223;
	ld.global.nc.f32 	%f227, [%rd135+12];
	add.s32 	%r362, %r361, %r318;
	mul.wide.u32 	%rd142, %r362, 4;
	add.s64 	%rd143, %rd1, %rd142;
	ld.global.nc.f32 	%f228, [%rd143];
	fma.rn.f32 	%f1661, %f227, %f228, %f226;
	add.s32 	%r618, %r618, 4;
$L__BB0_13:
	setp.eq.s32 	%p18, %r8, 0;
	@%p18 bra 	$L__BB0_17;
	setp.eq.s32 	%p19, %r8, 1;
	mul.wide.u32 	%rd144, %r618, 4;
	add.s64 	%rd17, %rd15, %rd144;
	ld.global.nc.f32 	%f229, [%rd17];
	mad.lo.s32 	%r17, %r618, %r318, %r615;
	mul.wide.u32 	%rd145, %r17, 4;
	add.s64 	%rd146, %rd1, %rd145;
	ld.global.nc.f32 	%f230, [%rd146];
	fma.rn.f32 	%f1661, %f229, %f230, %f1661;
	@%p19 bra 	$L__BB0_17;
	setp.eq.s32 	%p20, %r8, 2;
	ld.global.nc.f32 	%f231, [%rd17+4];
	add.s32 	%r18, %r17, %r318;
	mul.wide.u32 	%rd147, %r18, 4;
	add.s64 	%rd148, %rd1, %rd147;
	ld.global.nc.f32 	%f232, [%rd148];
	fma.rn.f32 	%f1661, %f231, %f232, %f1661;
	@%p20 bra 	$L__BB0_17;
	ld.global.nc.f32 	%f233, [%rd17+8];
	add.s32 	%r363, %r18, %r318;
	mul.wide.u32 	%rd149, %r363, 4;
	add.s64 	%rd150, %rd1, %rd149;
	ld.global.nc.f32 	%f234, [%rd150];
	fma.rn.f32 	%f1661, %f233, %f234, %f1661;
$L__BB0_17:
	mul.wide.u32 	%rd151, %r615, 4;
	add.s64 	%rd152, %rd2, %rd151;
	ld.global.nc.f32 	%f235, [%rd152];
	add.f32 	%f236, %f1661, %f235;
	add.s64 	%rd153, %rd12, %rd151;
	st.global.f32 	[%rd153], %f236;
	max.f32 	%f237, %f236, 0f00000000;
	add.s64 	%rd154, %rd14, %rd151;
	st.global.f32 	[%rd154], %f237;
	add.s32 	%r615, %r615, 1;
	setp.eq.s32 	%p21, %r615, %r318;
	@%p21 bra 	$L__BB0_29;
	bra.uni 	$L__BB0_4;
$L__BB0_18:
	add.s32 	%r329, %r318, -1;
	and.b32  	%r20, %r318, 7;
	setp.lt.u32 	%p4, %r329, 7;
	mov.b32 	%r622, 0;
	@%p4 bra 	$L__BB0_21;
	and.b32  	%r622, %r318, 2147483640;
	mov.b32 	%r620, 0;
$L__BB0_20:
	.pragma "nounroll";
	mul.wide.u32 	%rd66, %r620, 4;
	add.s64 	%rd67, %rd2, %rd66;
	ld.global.nc.f32 	%f98, [%rd67];
	add.f32 	%f99, %f98, 0f00000000;
	add.s64 	%rd68, %rd12, %rd66;
	st.global.f32 	[%rd68], %f99;
	max.f32 	%f100, %f99, 0f00000000;
	add.s64 	%rd69, %rd14, %rd66;
	st.global.f32 	[%rd69], %f100;
	ld.global.nc.f32 	%f101, [%rd67+4];
	add.f32 	%f102, %f101, 0f00000000;
	st.global.f32 	[%rd68+4], %f102;
	max.f32 	%f103, %f102, 0f00000000;
	st.global.f32 	[%rd69+4], %f103;
	ld.global.nc.f32 	%f104, [%rd67+8];
	add.f32 	%f105, %f104, 0f00000000;
	st.global.f32 	[%rd68+8], %f105;
	max.f32 	%f106, %f105, 0f00000000;
	st.global.f32 	[%rd69+8], %f106;
	ld.global.nc.f32 	%f107, [%rd67+12];
	add.f32 	%f108, %f107, 0f00000000;
	st.global.f32 	[%rd68+12], %f108;
	max.f32 	%f109, %f108, 0f00000000;
	st.global.f32 	[%rd69+12], %f109;
	ld.global.nc.f32 	%f110, [%rd67+16];
	add.f32 	%f111, %f110, 0f00000000;
	st.global.f32 	[%rd68+16], %f111;
	max.f32 	%f112, %f111, 0f00000000;
	st.global.f32 	[%rd69+16], %f112;
	ld.global.nc.f32 	%f113, [%rd67+20];
	add.f32 	%f114, %f113, 0f00000000;
	st.global.f32 	[%rd68+20], %f114;
	max.f32 	%f115, %f114, 0f00000000;
	st.global.f32 	[%rd69+20], %f115;
	ld.global.nc.f32 	%f116, [%rd67+24];
	add.f32 	%f117, %f116, 0f00000000;
	st.global.f32 	[%rd68+24], %f117;
	max.f32 	%f118, %f117, 0f00000000;
	st.global.f32 	[%rd69+24], %f118;
	ld.global.nc.f32 	%f119, [%rd67+28];
	add.f32 	%f120, %f119, 0f00000000;
	st.global.f32 	[%rd68+28], %f120;
	max.f32 	%f121, %f120, 0f00000000;
	st.global.f32 	[%rd69+28], %f121;
	add.s32 	%r620, %r620, 8;
	setp.ne.s32 	%p5, %r620, %r622;
	@%p5 bra 	$L__BB0_20;
$L__BB0_21:
	setp.eq.s32 	%p6, %r20, 0;
	@%p6 bra 	$L__BB0_29;
	and.b32  	%r25, %r318, 3;
	setp.lt.u32 	%p7, %r20, 4;
	@%p7 bra 	$L__BB0_24;
	mul.wide.u32 	%rd70, %r622, 4;
	add.s64 	%rd71, %rd2, %rd70;
	ld.global.nc.f32 	%f122, [%rd71];
	add.f32 	%f123, %f122, 0f00000000;
	add.s64 	%rd72, %rd12, %rd70;
	st.global.f32 	[%rd72], %f123;
	max.f32 	%f124, %f123, 0f00000000;
	add.s64 	%rd73, %rd14, %rd70;
	st.global.f32 	[%rd73], %f124;
	ld.global.nc.f32 	%f125, [%rd71+4];
	add.f32 	%f126, %f125, 0f00000000;
	st.global.f32 	[%rd72+4], %f126;
	max.f32 	%f127, %f126, 0f00000000;
	st.global.f32 	[%rd73+4], %f127;
	ld.global.nc.f32 	%f128, [%rd71+8];
	add.f32 	%f129, %f128, 0f00000000;
	st.global.f32 	[%rd72+8], %f129;
	max.f32 	%f130, %f129, 0f00000000;
	st.global.f32 	[%rd73+8], %f130;
	ld.global.nc.f32 	%f131, [%rd71+12];
	add.f32 	%f132, %f131, 0f00000000;
	st.global.f32 	[%rd72+12], %f132;
	max.f32 	%f133, %f132, 0f00000000;
	st.global.f32 	[%rd73+12], %f133;
	add.s32 	%r622, %r622, 4;
$L__BB0_24:
	setp.eq.s32 	%p8, %r25, 0;
	@%p8 bra 	$L__BB0_29;
	setp.eq.s32 	%p9, %r25, 1;
	@%p9 bra 	$L__BB0_27;
	mul.wide.u32 	%rd74, %r622, 4;
	add.s64 	%rd75, %rd2, %rd74;
	ld.global.nc.f32 	%f134, [%rd75];
	add.f32 	%f135, %f134, 0f00000000;
	add.s64 	%rd76, %rd12, %rd74;
	st.global.f32 	[%rd76], %f135;
	max.f32 	%f136, %f135, 0f00000000;
	add.s64 	%rd77, %rd14, %rd74;
	st.global.f32 	[%rd77], %f136;
	ld.global.nc.f32 	%f137, [%rd75+4];
	add.f32 	%f138, %f137, 0f00000000;
	st.global.f32 	[%rd76+4], %f138;
	max.f32 	%f139, %f138, 0f00000000;
	st.global.f32 	[%rd77+4], %f139;
	add.s32 	%r622, %r622, 2;
$L__BB0_27:
	and.b32  	%r331, %r318, 1;
	setp.eq.b32 	%p10, %r331, 1;
	not.pred 	%p11, %p10;
	@%p11 bra 	$L__BB0_29;
	mul.wide.u32 	%rd78, %r622, 4;
	add.s64 	%rd79, %rd2, %rd78;
	ld.global.nc.f32 	%f140, [%rd79];
	add.f32 	%f141, %f140, 0f00000000;
	add.s64 	%rd80, %rd12, %rd78;
	st.global.f32 	[%rd80], %f141;
	max.f32 	%f142, %f141, 0f00000000;
	add.s64 	%rd81, %rd14, %rd78;
	st.global.f32 	[%rd81], %f142;
$L__BB0_29:
	shl.b64 	%rd155, %rd13, 2;
	add.s64 	%rd18, %rd14, %rd155;
	add.s64 	%rd19, %rd18, %rd155;
	mul.wide.s32 	%rd156, %r319, 4;
	add.s64 	%rd20, %rd19, %rd156;
	setp.lt.s32 	%p22, %r319, 1;
	@%p22 bra 	$L__BB0_57;
	setp.lt.s32 	%p23, %r318, 1;
	@%p23 bra 	$L__BB0_46;
	and.b32  	%r30, %r318, 15;
	and.b32  	%r31, %r318, 7;
	and.b32  	%r32, %r318, 3;
	mov.b32 	%r624, 0;
	add.s32 	%r370, %r318, -1;
$L__BB0_32:
	setp.lt.u32 	%p32, %r370, 15;
	mov.f32 	%f1669, 0f00000000;
	mov.b32 	%r627, 0;
	@%p32 bra 	$L__BB0_35;
	mov.f32 	%f1669, 0f00000000;
	mov.b32 	%r625, 0;
$L__BB0_34:
	.pragma "nounroll";
	mul.wide.u32 	%rd173, %r625, 4;
	add.s64 	%rd174, %rd14, %rd173;
	ld.global.f32 	%f286, [%rd174];
	mad.lo.s32 	%r372, %r625, %r319, %r624;
	mul.wide.u32 	%rd175, %r372, 4;
	add.s64 	%rd176, %rd9, %rd175;
	ld.global.nc.f32 	%f287, [%rd176];
	fma.rn.f32 	%f288, %f286, %f287, %f1669;
	ld.global.f32 	%f289, [%rd174+4];
	add.s32 	%r373, %r372, %r319;
	mul.wide.u32 	%rd177, %r373, 4;
	add.s64 	%rd178, %rd9, %rd177;
	ld.global.nc.f32 	%f290, [%rd178];
	fma.rn.f32 	%f291, %f289, %f290, %f288;
	ld.global.f32 	%f292, [%rd174+8];
	add.s32 	%r374, %r373, %r319;
	mul.wide.u32 	%rd179, %r374, 4;
	add.s64 	%rd180, %rd9, %rd179;
	ld.global.nc.f32 	%f293, [%rd180];
	fma.rn.f32 	%f294, %f292, %f293, %f291;
	ld.global.f32 	%f295, [%rd174+12];
	add.s32 	%r375, %r374, %r319;
	mul.wide.u32 	%rd181, %r375, 4;
	add.s64 	%rd182, %rd9, %rd181;
	ld.global.nc.f32 	%f296, [%rd182];
	fma.rn.f32 	%f297, %f295, %f296, %f294;
	ld.global.f32 	%f298, [%rd174+16];
	add.s32 	%r376, %r375, %r319;
	mul.wide.u32 	%rd183, %r376, 4;
	add.s64 	%rd184, %rd9, %rd183;
	ld.global.nc.f32 	%f299, [%rd184];
	fma.rn.f32 	%f300, %f298, %f299, %f297;
	ld.global.f32 	%f301, [%rd174+20];
	add.s32 	%r377, %r376, %r319;
	mul.wide.u32 	%rd185, %r377, 4;
	add.s64 	%rd186, %rd9, %rd185;
	ld.global.nc.f32 	%f302, [%rd186];
	fma.rn.f32 	%f303, %f301, %f302, %f300;
	ld.global.f32 	%f304, [%rd174+24];
	add.s32 	%r378, %r377, %r319;
	mul.wide.u32 	%rd187, %r378, 4;
	add.s64 	%rd188, %rd9, %rd187;
	ld.global.nc.f32 	%f305, [%rd188];
	fma.rn.f32 	%f306, %f304, %f305, %f303;
	ld.global.f32 	%f307, [%rd174+28];
	add.s32 	%r379, %r378, %r319;
	mul.wide.u32 	%rd189, %r379, 4;
	add.s64 	%rd190, %rd9, %rd189;
	ld.global.nc.f32 	%f308, [%rd190];
	fma.rn.f32 	%f309, %f307, %f308, %f306;
	ld.global.f32 	%f310, [%rd174+32];
	add.s32 	%r380, %r379, %r319;
	mul.wide.u32 	%rd191, %r380, 4;
	add.s64 	%rd192, %rd9, %rd191;
	ld.global.nc.f32 	%f311, [%rd192];
	fma.rn.f32 	%f312, %f310, %f311, %f309;
	ld.global.f32 	%f313, [%rd174+36];
	add.s32 	%r381, %r380, %r319;
	mul.wide.u32 	%rd193, %r381, 4;
	add.s64 	%rd194, %rd9, %rd193;
	ld.global.nc.f32 	%f314, [%rd194];
	fma.rn.f32 	%f315, %f313, %f314, %f312;
	ld.global.f32 	%f316, [%rd174+40];
	add.s32 	%r382, %r381, %r319;
	mul.wide.u32 	%rd195, %r382, 4;
	add.s64 	%rd196, %rd9, %rd195;
	ld.global.nc.f32 	%f317, [%rd196];
	fma.rn.f32 	%f318, %f316, %f317, %f315;
	ld.global.f32 	%f319, [%rd174+44];
	add.s32 	%r383, %r382, %r319;
	mul.wide.u32 	%rd197, %r383, 4;
	add.s64 	%rd198, %rd9, %rd197;
	ld.global.nc.f32 	%f320, [%rd198];
	fma.rn.f32 	%f321, %f319, %f320, %f318;
	ld.global.f32 	%f322, [%rd174+48];
	add.s32 	%r384, %r383, %r319;
	mul.wide.u32 	%rd199, %r384, 4;
	add.s64 	%rd200, %rd9, %rd199;
	ld.global.nc.f32 	%f323, [%rd200];
	fma.rn.f32 	%f324, %f322, %f323, %f321;
	ld.global.f32 	%f325, [%rd174+52];
	add.s32 	%r385, %r384, %r319;
	mul.wide.u32 	%rd201, %r385, 4;
	add.s64 	%rd202, %rd9, %rd201;
	ld.global.nc.f32 	%f326, [%rd202];
	fma.rn.f32 	%f327, %f325, %f326, %f324;
	ld.global.f32 	%f328, [%rd174+56];
	add.s32 	%r386, %r385, %r319;
	mul.wide.u32 	%rd203, %r386, 4;
	add.s64 	%rd204, %rd9, %rd203;
	ld.global.nc.f32 	%f329, [%rd204];
	fma.rn.f32 	%f330, %f328, %f329, %f327;
	ld.global.f32 	%f331, [%rd174+60];
	add.s32 	%r387, %r386, %r319;
	mul.wide.u32 	%rd205, %r387, 4;
	add.s64 	%rd206, %rd9, %rd205;
	ld.global.nc.f32 	%f332, [%rd206];
	fma.rn.f32 	%f1669, %f331, %f332, %f330;
	add.s32 	%r625, %r625, 16;
	and.b32  	%r627, %r318, 2147483632;
	setp.ne.s32 	%p33, %r625, %r627;
	@%p33 bra 	$L__BB0_34;
$L__BB0_35:
	setp.eq.s32 	%p34, %r30, 0;
	@%p34 bra 	$L__BB0_45;
	add.s32 	%r388, %r30, -1;
	setp.lt.u32 	%p35, %r388, 7;
	@%p35 bra 	$L__BB0_38;
	mul.wide.u32 	%rd207, %r627, 4;
	add.s64 	%rd208, %rd14, %rd207;
	ld.global.f32 	%f334, [%rd208];
	mad.lo.s32 	%r389, %r627, %r319, %r624;
	mul.wide.u32 	%rd209, %r389, 4;
	add.s64 	%rd210, %rd9, %rd209;
	ld.global.nc.f32 	%f335, [%rd210];
	fma.rn.f32 	%f336, %f334, %f335, %f1669;
	ld.global.f32 	%f337, [%rd208+4];
	add.s32 	%r390, %r389, %r319;
	mul.wide.u32 	%rd211, %r390, 4;
	add.s64 	%rd212, %rd9, %rd211;
	ld.global.nc.f32 	%f338, [%rd212];
	fma.rn.f32 	%f339, %f337, %f338, %f336;
	ld.global.f32 	%f340, [%rd208+8];
	add.s32 	%r391, %r390, %r319;
	mul.wide.u32 	%rd213, %r391, 4;
	add.s64 	%rd214, %rd9, %rd213;
	ld.global.nc.f32 	%f341, [%rd214];
	fma.rn.f32 	%f342, %f340, %f341, %f339;
	ld.global.f32 	%f343, [%rd208+12];
	add.s32 	%r392, %r391, %r319;
	mul.wide.u32 	%rd215, %r392, 4;
	add.s64 	%rd216, %rd9, %rd215;
	ld.global.nc.f32 	%f344, [%rd216];
	fma.rn.f32 	%f345, %f343, %f344, %f342;
	ld.global.f32 	%f346, [%rd208+16];
	add.s32 	%r393, %r392, %r319;
	mul.wide.u32 	%rd217, %r393, 4;
	add.s64 	%rd218, %rd9, %rd217;
	ld.global.nc.f32 	%f347, [%rd218];
	fma.rn.f32 	%f348, %f346, %f347, %f345;
	ld.global.f32 	%f349, [%rd208+20];
	add.s32 	%r394, %r393, %r319;
	mul.wide.u32 	%rd219, %r394, 4;
	add.s64 	%rd220, %rd9, %rd219;
	ld.global.nc.f32 	%f350, [%rd220];
	fma.rn.f32 	%f351, %f349, %f350, %f348;
	ld.global.f32 	%f352, [%rd208+24];
	add.s32 	%r395, %r394, %r319;
	mul.wide.u32 	%rd221, %r395, 4;
	add.s64 	%rd222, %rd9, %rd221;
	ld.global.nc.f32 	%f353, [%rd222];
	fma.rn.f32 	%f354, %f352, %f353, %f351;
	ld.global.f32 	%f355, [%rd208+28];
	add.s32 	%r396, %r395, %r319;
	mul.wide.u32 	%rd223, %r396, 4;
	add.s64 	%rd224, %rd9, %rd223;
	ld.global.nc.f32 	%f356, [%rd224];
	fma.rn.f32 	%f1669, %f355, %f356, %f354;
	add.s32 	%r627, %r627, 8;
$L__BB0_38:
	setp.eq.s32 	%p36, %r31, 0;
	@%p36 bra 	$L__BB0_45;
	add.s32 	%r397, %r31, -1;
	setp.lt.u32 	%p37, %r397, 3;
	@%p37 bra 	$L__BB0_41;
	mul.wide.u32 	%rd225, %r627, 4;
	add.s64 	%rd226, %rd14, %rd225;
	ld.global.f32 	%f358, [%rd226];
	mad.lo.s32 	%r398, %r627, %r319, %r624;
	mul.wide.u32 	%rd227, %r398, 4;
	add.s64 	%rd228, %rd9, %rd227;
	ld.global.nc.f32 	%f359, [%rd228];
	fma.rn.f32 	%f360, %f358, %f359, %f1669;
	ld.global.f32 	%f361, [%rd226+4];
	add.s32 	%r399, %r398, %r319;
	mul.wide.u32 	%rd229, %r399, 4;
	add.s64 	%rd230, %rd9, %rd229;
	ld.global.nc.f32 	%f362, [%rd230];
	fma.rn.f32 	%f363, %f361, %f362, %f360;
	ld.global.f32 	%f364, [%rd226+8];
	add.s32 	%r400, %r399, %r319;
	mul.wide.u32 	%rd231, %r400, 4;
	add.s64 	%rd232, %rd9, %rd231;
	ld.global.nc.f32 	%f365, [%rd232];
	fma.rn.f32 	%f366, %f364, %f365, %f363;
	ld.global.f32 	%f367, [%rd226+12];
	add.s32 	%r401, %r400, %r319;
	mul.wide.u32 	%rd233, %r401, 4;
	add.s64 	%rd234, %rd9, %rd233;
	ld.global.nc.f32 	%f368, [%rd234];
	fma.rn.f32 	%f1669, %f367, %f368, %f366;
	add.s32 	%r627, %r627, 4;
$L__BB0_41:
	setp.eq.s32 	%p38, %r32, 0;
	@%p38 bra 	$L__BB0_45;
	setp.eq.s32 	%p39, %r32, 1;
	mul.wide.u32 	%rd235, %r627, 4;
	add.s64 	%rd21, %rd14, %rd235;
	ld.global.f32 	%f369, [%rd21];
	mad.lo.s32 	%r42, %r627, %r319, %r624;
	mul.wide.u32 	%rd236, %r42, 4;
	add.s64 	%rd237, %rd9, %rd236;
	ld.global.nc.f32 	%f370, [%rd237];
	fma.rn.f32 	%f1669, %f369, %f370, %f1669;
	@%p39 bra 	$L__BB0_45;
	setp.eq.s32 	%p40, %r32, 2;
	ld.global.f32 	%f371, [%rd21+4];
	add.s32 	%r43, %r42, %r319;
	mul.wide.u32 	%rd238, %r43, 4;
	add.s64 	%rd239, %rd9, %rd238;
	ld.global.nc.f32 	%f372, [%rd239];
	fma.rn.f32 	%f1669, %f371, %f372, %f1669;
	@%p40 bra 	$L__BB0_45;
	ld.global.f32 	%f373, [%rd21+8];
	add.s32 	%r402, %r43, %r319;
	mul.wide.u32 	%rd240, %r402, 4;
	add.s64 	%rd241, %rd9, %rd240;
	ld.global.nc.f32 	%f374, [%rd241];
	fma.rn.f32 	%f1669, %f373, %f374, %f1669;
$L__BB0_45:
	mul.wide.u32 	%rd242, %r624, 4;
	add.s64 	%rd243, %rd3, %rd242;
	ld.global.nc.f32 	%f375, [%rd243];
	add.f32 	%f376, %f1669, %f375;
	add.s64 	%rd244, %rd19, %rd242;
	st.global.f32 	[%rd244], %f376;
	max.f32 	%f377, %f376, 0f00000000;
	add.s64 	%rd245, %rd20, %rd242;
	st.global.f32 	[%rd245], %f377;
	add.s32 	%r624, %r624, 1;
	setp.eq.s32 	%p41, %r624, %r319;
	@%p41 bra 	$L__BB0_57;
	bra.uni 	$L__BB0_32;
$L__BB0_46:
	add.s32 	%r365, %r319, -1;
	and.b32  	%r45, %r319, 7;
	setp.lt.u32 	%p24, %r365, 7;
	mov.b32 	%r631, 0;
	@%p24 bra 	$L__BB0_49;
	and.b32  	%r631, %r319, 2147483640;
	mov.b32 	%r629, 0;
$L__BB0_48:
	.pragma "nounroll";
	mul.wide.u32 	%rd157, %r629, 4;
	add.s64 	%rd158, %rd3, %rd157;
	ld.global.nc.f32 	%f238, [%rd158];
	add.f32 	%f239, %f238, 0f00000000;
	add.s64 	%rd159, %rd19, %rd157;
	st.global.f32 	[%rd159], %f239;
	max.f32 	%f240, %f239, 0f00000000;
	add.s64 	%rd160, %rd20, %rd157;
	st.global.f32 	[%rd160], %f240;
	ld.global.nc.f32 	%f241, [%rd158+4];
	add.f32 	%f242, %f241, 0f00000000;
	st.global.f32 	[%rd159+4], %f242;
	max.f32 	%f243, %f242, 0f00000000;
	st.global.f32 	[%rd160+4], %f243;
	ld.global.nc.f32 	%f244, [%rd158+8];
	add.f32 	%f245, %f244, 0f00000000;
	st.global.f32 	[%rd159+8], %f245;
	max.f32 	%f246, %f245, 0f00000000;
	st.global.f32 	[%rd160+8], %f246;
	ld.global.nc.f32 	%f247, [%rd158+12];
	add.f32 	%f248, %f247, 0f00000000;
	st.global.f32 	[%rd159+12], %f248;
	max.f32 	%f249, %f248, 0f00000000;
	st.global.f32 	[%rd160+12], %f249;
	ld.global.nc.f32 	%f250, [%rd158+16];
	add.f32 	%f251, %f250, 0f00000000;
	st.global.f32 	[%rd159+16], %f251;
	max.f32 	%f252, %f251, 0f00000000;
	st.global.f32 	[%rd160+16], %f252;
	ld.global.nc.f32 	%f253, [%rd158+20];
	add.f32 	%f254, %f253, 0f00000000;
	st.global.f32 	[%rd159+20], %f254;
	max.f32 	%f255, %f254, 0f00000000;
	st.global.f32 	[%rd160+20], %f255;
	ld.global.nc.f32 	%f256, [%rd158+24];
	add.f32 	%f257, %f256, 0f00000000;
	st.global.f32 	[%rd159+24], %f257;
	max.f32 	%f258, %f257, 0f00000000;
	st.global.f32 	[%rd160+24], %f258;
	ld.global.nc.f32 	%f259, [%rd158+28];
	add.f32 	%f260, %f259, 0f00000000;
	st.global.f32 	[%rd159+28], %f260;
	max.f32 	%f261, %f260, 0f00000000;
	st.global.f32 	[%rd160+28], %f261;
	add.s32 	%r629, %r629, 8;
	setp.ne.s32 	%p25, %r629, %r631;
	@%p25 bra 	$L__BB0_48;
$L__BB0_49:
	setp.eq.s32 	%p26, %r45, 0;
	@%p26 bra 	$L__BB0_57;
	and.b32  	%r50, %r319, 3;
	setp.lt.u32 	%p27, %r45, 4;
	@%p27 bra 	$L__BB0_52;
	mul.wide.u32 	%rd161, %r631, 4;
	add.s64 	%rd162, %rd3, %rd161;
	ld.global.nc.f32 	%f262, [%rd162];
	add.f32 	%f263, %f262, 0f00000000;
	add.s64 	%rd163, %rd19, %rd161;
	st.global.f32 	[%rd163], %f263;
	max.f32 	%f264, %f263, 0f00000000;
	add.s64 	%rd164, %rd20, %rd161;
	st.global.f32 	[%rd164], %f264;
	ld.global.nc.f32 	%f265, [%rd162+4];
	add.f32 	%f266, %f265, 0f00000000;
	st.global.f32 	[%rd163+4], %f266;
	max.f32 	%f267, %f266, 0f00000000;
	st.global.f32 	[%rd164+4], %f267;
	ld.global.nc.f32 	%f268, [%rd162+8];
	add.f32 	%f269, %f268, 0f00000000;
	st.global.f32 	[%rd163+8], %f269;
	max.f32 	%f270, %f269, 0f00000000;
	st.global.f32 	[%rd164+8], %f270;
	ld.global.nc.f32 	%f271, [%rd162+12];
	add.f32 	%f272, %f271, 0f00000000;
	st.global.f32 	[%rd163+12], %f272;
	max.f32 	%f273, %f272, 0f00000000;
	st.global.f32 	[%rd164+12], %f273;
	add.s32 	%r631, %r631, 4;
$L__BB0_52:
	setp.eq.s32 	%p28, %r50, 0;
	@%p28 bra 	$L__BB0_57;
	setp.eq.s32 	%p29, %r50, 1;
	@%p29 bra 	$L__BB0_55;
	mul.wide.u32 	%rd165, %r631, 4;
	add.s64 	%rd166, %rd3, %rd165;
	ld.global.nc.f32 	%f274, [%rd166];
	add.f32 	%f275, %f274, 0f00000000;
	add.s64 	%rd167, %rd19, %rd165;
	st.global.f32 	[%rd167], %f275;
	max.f32 	%f276, %f275, 0f00000000;
	add.s64 	%rd168, %rd20, %rd165;
	st.global.f32 	[%rd168], %f276;
	ld.global.nc.f32 	%f277, [%rd166+4];
	add.f32 	%f278, %f277, 0f00000000;
	st.global.f32 	[%rd167+4], %f278;
	max.f32 	%f279, %f278, 0f00000000;
	st.global.f32 	[%rd168+4], %f279;
	add.s32 	%r631, %r631, 2;
$L__BB0_55:
	and.b32  	%r367, %r319, 1;
	setp.eq.b32 	%p30, %r367, 1;
	not.pred 	%p31, %p30;
	@%p31 bra 	$L__BB0_57;
	mul.wide.u32 	%rd169, %r631, 4;
	add.s64 	%rd170, %rd3, %rd169;
	ld.global.nc.f32 	%f280, [%rd170];
	add.f32 	%f281, %f280, 0f00000000;
	add.s64 	%rd171, %rd19, %rd169;
	st.global.f32 	[%rd171], %f281;
	max.f32 	%f282, %f281, 0f00000000;
	add.s64 	%rd172, %rd20, %rd169;
	st.global.f32 	[%rd172], %f282;
$L__BB0_57:
	mul.wide.s32 	%rd246, %r319, 4;
	add.s64 	%rd22, %rd20, %rd246;
	add.s64 	%rd23, %rd22, %rd246;
	setp.lt.s32 	%p42, %r320, 1;
	mov.f32 	%f1687, 0fFF7FFFFF;
	@%p42 bra 	$L__BB0_86;
	setp.lt.s32 	%p43, %r319, 1;
	@%p43 bra 	$L__BB0_74;
	and.b32  	%r55, %r319, 15;
	and.b32  	%r56, %r319, 7;
	mov.f32 	%f1687, 0fFF7FFFFF;
	mov.b32 	%r633, 0;
	add.s32 	%r409, %r319, -1;
$L__BB0_60:
	setp.lt.u32 	%p81, %r409, 15;
	mov.f32 	%f1678, 0f00000000;
	mov.b32 	%r636, 0;
	@%p81 bra 	$L__BB0_63;
	mov.f32 	%f1678, 0f00000000;
	mov.b32 	%r634, 0;
$L__BB0_62:
	.pragma "nounroll";
	mul.wide.u32 	%rd259, %r634, 4;
	add.s64 	%rd260, %rd20, %rd259;
	ld.global.f32 	%f471, [%rd260];
	mad.lo.s32 	%r411, %r634, %r320, %r633;
	mul.wide.u32 	%rd261, %r411, 4;
	add.s64 	%rd262, %rd7, %rd261;
	ld.global.nc.f32 	%f472, [%rd262];
	fma.rn.f32 	%f473, %f471, %f472, %f1678;
	ld.global.f32 	%f474, [%rd260+4];
	add.s32 	%r412, %r411, %r320;
	mul.wide.u32 	%rd263, %r412, 4;
	add.s64 	%rd264, %rd7, %rd263;
	ld.global.nc.f32 	%f475, [%rd264];
	fma.rn.f32 	%f476, %f474, %f475, %f473;
	ld.global.f32 	%f477, [%rd260+8];
	add.s32 	%r413, %r412, %r320;
	mul.wide.u32 	%rd265, %r413, 4;
	add.s64 	%rd266, %rd7, %rd265;
	ld.global.nc.f32 	%f478, [%rd266];
	fma.rn.f32 	%f479, %f477, %f478, %f476;
	ld.global.f32 	%f480, [%rd260+12];
	add.s32 	%r414, %r413, %r320;
	mul.wide.u32 	%rd267, %r414, 4;
	add.s64 	%rd268, %rd7, %rd267;
	ld.global.nc.f32 	%f481, [%rd268];
	fma.rn.f32 	%f482, %f480, %f481, %f479;
	ld.global.f32 	%f483, [%rd260+16];
	add.s32 	%r415, %r414, %r320;
	mul.wide.u32 	%rd269, %r415, 4;
	add.s64 	%rd270, %rd7, %rd269;
	ld.global.nc.f32 	%f484, [%rd270];
	fma.rn.f32 	%f485, %f483, %f484, %f482;
	ld.global.f32 	%f486, [%rd260+20];
	add.s32 	%r416, %r415, %r320;
	mul.wide.u32 	%rd271, %r416, 4;
	add.s64 	%rd272, %rd7, %rd271;
	ld.global.nc.f32 	%f487, [%rd272];
	fma.rn.f32 	%f488, %f486, %f487, %f485;
	ld.global.f32 	%f489, [%rd260+24];
	add.s32 	%r417, %r416, %r320;
	mul.wide.u32 	%rd273, %r417, 4;
	add.s64 	%rd274, %rd7, %rd273;
	ld.global.nc.f32 	%f490, [%rd274];
	fma.rn.f32 	%f491, %f489, %f490, %f488;
	ld.global.f32 	%f492, [%rd260+28];
	add.s32 	%r418, %r417, %r320;
	mul.wide.u32 	%rd275, %r418, 4;
	add.s64 	%rd276, %rd7, %rd275;
	ld.global.nc.f32 	%f493, [%rd276];
	fma.rn.f32 	%f494, %f492, %f493, %f491;
	ld.global.f32 	%f495, [%rd260+32];
	add.s32 	%r419, %r418, %r320;
	mul.wide.u32 	%rd277, %r419, 4;
	add.s64 	%rd278, %rd7, %rd277;
	ld.global.nc.f32 	%f496, [%rd278];
	fma.rn.f32 	%f497, %f495, %f496, %f494;
	ld.global.f32 	%f498, [%rd260+36];
	add.s32 	%r420, %r419, %r320;
	mul.wide.u32 	%rd279, %r420, 4;
	add.s64 	%rd280, %rd7, %rd279;
	ld.global.nc.f32 	%f499, [%rd280];
	fma.rn.f32 	%f500, %f498, %f499, %f497;
	ld.global.f32 	%f501, [%rd260+40];
	add.s32 	%r421, %r420, %r320;
	mul.wide.u32 	%rd281, %r421, 4;
	add.s64 	%rd282, %rd7, %rd281;
	ld.global.nc.f32 	%f502, [%rd282];
	fma.rn.f32 	%f503, %f501, %f502, %f500;
	ld.global.f32 	%f504, [%rd260+44];
	add.s32 	%r422, %r421, %r320;
	mul.wide.u32 	%rd283, %r422, 4;
	add.s64 	%rd284, %rd7, %rd283;
	ld.global.nc.f32 	%f505, [%rd284];
	fma.rn.f32 	%f506, %f504, %f505, %f503;
	ld.global.f32 	%f507, [%rd260+48];
	add.s32 	%r423, %r422, %r320;
	mul.wide.u32 	%rd285, %r423, 4;
	add.s64 	%rd286, %rd7, %rd285;
	ld.global.nc.f32 	%f508, [%rd286];
	fma.rn.f32 	%f509, %f507, %f508, %f506;
	ld.global.f32 	%f510, [%rd260+52];
	add.s32 	%r424, %r423, %r320;
	mul.wide.u32 	%rd287, %r424, 4;
	add.s64 	%rd288, %rd7, %rd287;
	ld.global.nc.f32 	%f511, [%rd288];
	fma.rn.f32 	%f512, %f510, %f511, %f509;
	ld.global.f32 	%f513, [%rd260+56];
	add.s32 	%r425, %r424, %r320;
	mul.wide.u32 	%rd289, %r425, 4;
	add.s64 	%rd290, %rd7, %rd289;
	ld.global.nc.f32 	%f514, [%rd290];
	fma.rn.f32 	%f515, %f513, %f514, %f512;
	ld.global.f32 	%f516, [%rd260+60];
	add.s32 	%r426, %r425, %r320;
	mul.wide.u32 	%rd291, %r426, 4;
	add.s64 	%rd292, %rd7, %rd291;
	ld.global.nc.f32 	%f517, [%rd292];
	fma.rn.f32 	%f1678, %f516, %f517, %f515;
	add.s32 	%r634, %r634, 16;
	and.b32  	%r636, %r319, 2147483632;
	setp.ne.s32 	%p82, %r634, %r636;
	@%p82 bra 	$L__BB0_62;
$L__BB0_63:
	setp.eq.s32 	%p83, %r55, 0;
	@%p83 bra 	$L__BB0_73;
	add.s32 	%r427, %r55, -1;
	setp.lt.u32 	%p84, %r427, 7;
	@%p84 bra 	$L__BB0_66;
	mul.wide.u32 	%rd293, %r636, 4;
	add.s64 	%rd294, %rd20, %rd293;
	ld.global.f32 	%f519, [%rd294];
	mad.lo.s32 	%r428, %r636, %r320, %r633;
	mul.wide.u32 	%rd295, %r428, 4;
	add.s64 	%rd296, %rd7, %rd295;
	ld.global.nc.f32 	%f520, [%rd296];
	fma.rn.f32 	%f521, %f519, %f520, %f1678;
	ld.global.f32 	%f522, [%rd294+4];
	add.s32 	%r429, %r428, %r320;
	mul.wide.u32 	%rd297, %r429, 4;
	add.s64 	%rd298, %rd7, %rd297;
	ld.global.nc.f32 	%f523, [%rd298];
	fma.rn.f32 	%f524, %f522, %f523, %f521;
	ld.global.f32 	%f525, [%rd294+8];
	add.s32 	%r430, %r429, %r320;
	mul.wide.u32 	%rd299, %r430, 4;
	add.s64 	%rd300, %rd7, %rd299;
	ld.global.nc.f32 	%f526, [%rd300];
	fma.rn.f32 	%f527, %f525, %f526, %f524;
	ld.global.f32 	%f528, [%rd294+12];
	add.s32 	%r431, %r430, %r320;
	mul.wide.u32 	%rd301, %r431, 4;
	add.s64 	%rd302, %rd7, %rd301;
	ld.global.nc.f32 	%f529, [%rd302];
	fma.rn.f32 	%f530, %f528, %f529, %f527;
	ld.global.f32 	%f531, [%rd294+16];
	add.s32 	%r432, %r431, %r320;
	mul.wide.u32 	%rd303, %r432, 4;
	add.s64 	%rd304, %rd7, %rd303;
	ld.global.nc.f32 	%f532, [%rd304];
	fma.rn.f32 	%f533, %f531, %f532, %f530;
	ld.global.f32 	%f534, [%rd294+20];
	add.s32 	%r433, %r432, %r320;
	mul.wide.u32 	%rd305, %r433, 4;
	add.s64 	%rd306, %rd7, %rd305;
	ld.global.nc.f32 	%f535, [%rd306];
	fma.rn.f32 	%f536, %f534, %f535, %f533;
	ld.global.f32 	%f537, [%rd294+24];
	add.s32 	%r434, %r433, %r320;
	mul.wide.u32 	%rd307, %r434, 4;
	add.s64 	%rd308, %rd7, %rd307;
	ld.global.nc.f32 	%f538, [%rd308];
	fma.rn.f32 	%f539, %f537, %f538, %f536;
	ld.global.f32 	%f540, [%rd294+28];
	add.s32 	%r435, %r434, %r320;
	mul.wide.u32 	%rd309, %r435, 4;
	add.s64 	%rd310, %rd7, %rd309;
	ld.global.nc.f32 	%f541, [%rd310];
	fma.rn.f32 	%f1678, %f540, %f541, %f539;
	add.s32 	%r636, %r636, 8;
$L__BB0_66:
	setp.eq.s32 	%p85, %r56, 0;
	@%p85 bra 	$L__BB0_73;
	add.s32 	%r436, %r56, -1;
	setp.lt.u32 	%p86, %r436, 3;
	@%p86 bra 	$L__BB0_69;
	mul.wide.u32 	%rd311, %r636, 4;
	add.s64 	%rd312, %rd20, %rd311;
	ld.global.f32 	%f543, [%rd312];
	mad.lo.s32 	%r437, %r636, %r320, %r633;
	mul.wide.u32 	%rd313, %r437, 4;
	add.s64 	%rd314, %rd7, %rd313;
	ld.global.nc.f32 	%f544, [%rd314];
	fma.rn.f32 	%f545, %f543, %f544, %f1678;
	ld.global.f32 	%f546, [%rd312+4];
	add.s32 	%r438, %r437, %r320;
	mul.wide.u32 	%rd315, %r438, 4;
	add.s64 	%rd316, %rd7, %rd315;
	ld.global.nc.f32 	%f547, [%rd316];
	fma.rn.f32 	%f548, %f546, %f547, %f545;
	ld.global.f32 	%f549, [%rd312+8];
	add.s32 	%r439, %r438, %r320;
	mul.wide.u32 	%rd317, %r439, 4;
	add.s64 	%rd318, %rd7, %rd317;
	ld.global.nc.f32 	%f550, [%rd318];
	fma.rn.f32 	%f551, %f549, %f550, %f548;
	ld.global.f32 	%f552, [%rd312+12];
	add.s32 	%r440, %r439, %r320;
	mul.wide.u32 	%rd319, %r440, 4;
	add.s64 	%rd320, %rd7, %rd319;
	ld.global.nc.f32 	%f553, [%rd320];
	fma.rn.f32 	%f1678, %f552, %f553, %f551;
	add.s32 	%r636, %r636, 4;
$L__BB0_69:
	and.b32  	%r441, %r319, 3;
	setp.eq.s32 	%p87, %r441, 0;
	@%p87 bra 	$L__BB0_73;
	and.b32  	%r442, %r319, 3;
	setp.eq.s32 	%p88, %r442, 1;
	mul.wide.u32 	%rd321, %r636, 4;
	add.s64 	%rd24, %rd20, %rd321;
	ld.global.f32 	%f554, [%rd24];
	mad.lo.s32 	%r66, %r636, %r320, %r633;
	mul.wide.u32 	%rd322, %r66, 4;
	add.s64 	%rd323, %rd7, %rd322;
	ld.global.nc.f32 	%f555, [%rd323];
	fma.rn.f32 	%f1678, %f554, %f555, %f1678;
	@%p88 bra 	$L__BB0_73;
	and.b32  	%r443, %r319, 3;
	setp.eq.s32 	%p89, %r443, 2;
	ld.global.f32 	%f556, [%rd24+4];
	add.s32 	%r67, %r66, %r320;
	mul.wide.u32 	%rd324, %r67, 4;
	add.s64 	%rd325, %rd7, %rd324;
	ld.global.nc.f32 	%f557, [%rd325];
	fma.rn.f32 	%f1678, %f556, %f557, %f1678;
	@%p89 bra 	$L__BB0_73;
	ld.global.f32 	%f558, [%rd24+8];
	add.s32 	%r444, %r67, %r320;
	mul.wide.u32 	%rd326, %r444, 4;
	add.s64 	%rd327, %rd7, %rd326;
	ld.global.nc.f32 	%f559, [%rd327];
	fma.rn.f32 	%f1678, %f558, %f559, %f1678;
$L__BB0_73:
	mul.wide.u32 	%rd328, %r633, 4;
	add.s64 	%rd329, %rd4, %rd328;
	ld.global.nc.f32 	%f560, [%rd329];
	add.f32 	%f561, %f1678, %f560;
	add.s64 	%rd330, %rd23, %rd328;
	st.global.f32 	[%rd330], %f561;
	setp.gt.f32 	%p90, %f561, %f1687;
	selp.f32 	%f1687, %f561, %f1687, %p90;
	add.s32 	%r633, %r633, 1;
	setp.eq.s32 	%p91, %r633, %r320;
	@%p91 bra 	$L__BB0_86;
	bra.uni 	$L__BB0_60;
$L__BB0_74:
	add.s32 	%r404, %r320, -1;
	and.b32  	%r69, %r320, 15;
	setp.lt.u32 	%p44, %r404, 15;
	mov.f32 	%f1687, 0fFF7FFFFF;
	mov.b32 	%r640, 0;
	@%p44 bra 	$L__BB0_77;
	and.b32  	%r640, %r320, 2147483632;
	mov.f32 	%f1687, 0fFF7FFFFF;
	mov.b32 	%r638, 0;
$L__BB0_76:
	.pragma "nounroll";
	mul.wide.u32 	%rd247, %r638, 4;
	add.s64 	%rd248, %rd4, %rd247;
	ld.global.nc.f32 	%f382, [%rd248];
	add.f32 	%f383, %f382, 0f00000000;
	add.s64 	%rd249, %rd23, %rd247;
	st.global.f32 	[%rd249], %f383;
	setp.gt.f32 	%p45, %f382, %f1687;
	selp.f32 	%f384, %f383, %f1687, %p45;
	ld.global.nc.f32 	%f385, [%rd248+4];
	add.f32 	%f386, %f385, 0f00000000;
	st.global.f32 	[%rd249+4], %f386;
	setp.gt.f32 	%p46, %f385, %f384;
	selp.f32 	%f387, %f386, %f384, %p46;
	ld.global.nc.f32 	%f388, [%rd248+8];
	add.f32 	%f389, %f388, 0f00000000;
	st.global.f32 	[%rd249+8], %f389;
	setp.gt.f32 	%p47, %f388, %f387;
	selp.f32 	%f390, %f389, %f387, %p47;
	ld.global.nc.f32 	%f391, [%rd248+12];
	add.f32 	%f392, %f391, 0f00000000;
	st.global.f32 	[%rd249+12], %f392;
	setp.gt.f32 	%p48, %f391, %f390;
	selp.f32 	%f393, %f392, %f390, %p48;
	ld.global.nc.f32 	%f394, [%rd248+16];
	add.f32 	%f395, %f394, 0f00000000;
	st.global.f32 	[%rd249+16], %f395;
	setp.gt.f32 	%p49, %f394, %f393;
	selp.f32 	%f396, %f395, %f393, %p49;
	ld.global.nc.f32 	%f397, [%rd248+20];
	add.f32 	%f398, %f397, 0f00000000;
	st.global.f32 	[%rd249+20], %f398;
	setp.gt.f32 	%p50, %f397, %f396;
	selp.f32 	%f399, %f398, %f396, %p50;
	ld.global.nc.f32 	%f400, [%rd248+24];
	add.f32 	%f401, %f400, 0f00000000;
	st.global.f32 	[%rd249+24], %f401;
	setp.gt.f32 	%p51, %f400, %f399;
	selp.f32 	%f402, %f401, %f399, %p51;
	ld.global.nc.f32 	%f403, [%rd248+28];
	add.f32 	%f404, %f403, 0f00000000;
	st.global.f32 	[%rd249+28], %f404;
	setp.gt.f32 	%p52, %f403, %f402;
	selp.f32 	%f405, %f404, %f402, %p52;
	ld.global.nc.f32 	%f406, [%rd248+32];
	add.f32 	%f407, %f406, 0f00000000;
	st.global.f32 	[%rd249+32], %f407;
	setp.gt.f32 	%p53, %f406, %f405;
	selp.f32 	%f408, %f407, %f405, %p53;
	ld.global.nc.f32 	%f409, [%rd248+36];
	add.f32 	%f410, %f409, 0f00000000;
	st.global.f32 	[%rd249+36], %f410;
	setp.gt.f32 	%p54, %f409, %f408;
	selp.f32 	%f411, %f410, %f408, %p54;
	ld.global.nc.f32 	%f412, [%rd248+40];
	add.f32 	%f413, %f412, 0f00000000;
	st.global.f32 	[%rd249+40], %f413;
	setp.gt.f32 	%p55, %f412, %f411;
	selp.f32 	%f414, %f413, %f411, %p55;
	ld.global.nc.f32 	%f415, [%rd248+44];
	add.f32 	%f416, %f415, 0f00000000;
	st.global.f32 	[%rd249+44], %f416;
	setp.gt.f32 	%p56, %f415, %f414;
	selp.f32 	%f417, %f416, %f414, %p56;
	ld.global.nc.f32 	%f418, [%rd248+48];
	add.f32 	%f419, %f418, 0f00000000;
	st.global.f32 	[%rd249+48], %f419;
	setp.gt.f32 	%p57, %f418, %f417;
	selp.f32 	%f420, %f419, %f417, %p57;
	ld.global.nc.f32 	%f421, [%rd248+52];
	add.f32 	%f422, %f421, 0f00000000;
	st.global.f32 	[%rd249+52], %f422;
	setp.gt.f32 	%p58, %f421, %f420;
	selp.f32 	%f423, %f422, %f420, %p58;
	ld.global.nc.f32 	%f424, [%rd248+56];
	add.f32 	%f425, %f424, 0f00000000;
	st.global.f32 	[%rd249+56], %f425;
	setp.gt.f32 	%p59, %f424, %f423;
	selp.f32 	%f426, %f425, %f423, %p59;
	ld.global.nc.f32 	%f427, [%rd248+60];
	add.f32 	%f428, %f427, 0f00000000;
	st.global.f32 	[%rd249+60], %f428;
	setp.gt.f32 	%p60, %f427, %f426;
	selp.f32 	%f1687, %f428, %f426, %p60;
	add.s32 	%r638, %r638, 16;
	setp.ne.s32 	%p61, %r638, %r640;
	@%p61 bra 	$L__BB0_76;
$L__BB0_77:
	setp.eq.s32 	%p62, %r69, 0;
	@%p62 bra 	$L__BB0_86;
	and.b32  	%r74, %r320, 7;
	setp.lt.u32 	%p63, %r69, 8;
	@%p63 bra 	$L__BB0_80;
	mul.wide.u32 	%rd250, %r640, 4;
	add.s64 	%rd251, %rd4, %rd250;
	ld.global.nc.f32 	%f430, [%rd251];
	add.f32 	%f431, %f430, 0f00000000;
	add.s64 	%rd252, %rd23, %rd250;
	st.global.f32 	[%rd252], %f431;
	setp.gt.f32 	%p64, %f430, %f1687;
	selp.f32 	%f432, %f431, %f1687, %p64;
	ld.global.nc.f32 	%f433, [%rd251+4];
	add.f32 	%f434, %f433, 0f00000000;
	st.global.f32 	[%rd252+4], %f434;
	setp.gt.f32 	%p65, %f433, %f432;
	selp.f32 	%f435, %f434, %f432, %p65;
	ld.global.nc.f32 	%f436, [%rd251+8];
	add.f32 	%f437, %f436, 0f00000000;
	st.global.f32 	[%rd252+8], %f437;
	setp.gt.f32 	%p66, %f436, %f435;
	selp.f32 	%f438, %f437, %f435, %p66;
	ld.global.nc.f32 	%f439, [%rd251+12];
	add.f32 	%f440, %f439, 0f00000000;
	st.global.f32 	[%rd252+12], %f440;
	setp.gt.f32 	%p67, %f439, %f438;
	selp.f32 	%f441, %f440, %f438, %p67;
	ld.global.nc.f32 	%f442, [%rd251+16];
	add.f32 	%f443, %f442, 0f00000000;
	st.global.f32 	[%rd252+16], %f443;
	setp.gt.f32 	%p68, %f442, %f441;
	selp.f32 	%f444, %f443, %f441, %p68;
	ld.global.nc.f32 	%f445, [%rd251+20];
	add.f32 	%f446, %f445, 0f00000000;
	st.global.f32 	[%rd252+20], %f446;
	setp.gt.f32 	%p69, %f445, %f444;
	selp.f32 	%f447, %f446, %f444, %p69;
	ld.global.nc.f32 	%f448, [%rd251+24];
	add.f32 	%f449, %f448, 0f00000000;
	st.global.f32 	[%rd252+24], %f449;
	setp.gt.f32 	%p70, %f448, %f447;
	selp.f32 	%f450, %f449, %f447, %p70;
	ld.global.nc.f32 	%f451, [%rd251+28];
	add.f32 	%f452, %f451, 0f00000000;
	st.global.f32 	[%rd252+28], %f452;
	setp.gt.f32 	%p71, %f451, %f450;
	selp.f32 	%f1687, %f452, %f450, %p71;
	add.s32 	%r640, %r640, 8;
$L__BB0_80:
	setp.eq.s32 	%p72, %r74, 0;
	@%p72 bra 	$L__BB0_86;
	and.b32  	%r77, %r320, 3;
	setp.lt.u32 	%p73, %r74, 4;
	@%p73 bra 	$L__BB0_83;
	mul.wide.u32 	%rd253, %r640, 4;
	add.s64 	%rd254, %rd4, %rd253;
	ld.global.nc.f32 	%f454, [%rd254];
	add.f32 	%f455, %f454, 0f00000000;
	add.s64 	%rd255, %rd23, %rd253;
	st.global.f32 	[%rd255], %f455;
	setp.gt.f32 	%p74, %f454, %f1687;
	selp.f32 	%f456, %f455, %f1687, %p74;
	ld.global.nc.f32 	%f457, [%rd254+4];
	add.f32 	%f458, %f457, 0f00000000;
	st.global.f32 	[%rd255+4], %f458;
	setp.gt.f32 	%p75, %f457, %f456;
	selp.f32 	%f459, %f458, %f456, %p75;
	ld.global.nc.f32 	%f460, [%rd254+8];
	add.f32 	%f461, %f460, 0f00000000;
	st.global.f32 	[%rd255+8], %f461;
	setp.gt.f32 	%p76, %f460, %f459;
	selp.f32 	%f462, %f461, %f459, %p76;
	ld.global.nc.f32 	%f463, [%rd254+12];
	add.f32 	%f464, %f463, 0f00000000;
	st.global.f32 	[%rd255+12], %f464;
	setp.gt.f32 	%p77, %f463, %f462;
	selp.f32 	%f1687, %f464, %f462, %p77;
	add.s32 	%r640, %r640, 4;
$L__BB0_83:
	setp.eq.s32 	%p78, %r77, 0;
	@%p78 bra 	$L__BB0_86;
	mov.b32 	%r643, 0;
$L__BB0_85:
	.pragma "nounroll";
	mul.wide.u32 	%rd256, %r640, 4;
	add.s64 	%rd257, %rd4, %rd256;
	ld.global.nc.f32 	%f465, [%rd257];
	add.f32 	%f466, %f465, 0f00000000;
	add.s64 	%rd258, %rd23, %rd256;
	st.global.f32 	[%rd258], %f466;
	setp.gt.f32 	%p79, %f465, %f1687;
	selp.f32 	%f1687, %f466, %f1687, %p79;
	add.s32 	%r640, %r640, 1;
	add.s32 	%r643, %r643, 1;
	setp.ne.s32 	%p80, %r643, %r77;
	@%p80 bra 	$L__BB0_85;
$L__BB0_86:
	mul.wide.s32 	%rd331, %r320, 4;
	add.s64 	%rd25, %rd23, %rd331;
	mov.f32 	%f1694, 0f00000000;
	@%p42 bra 	$L__BB0_98;
	add.s32 	%r446, %r320, -1;
	and.b32  	%r84, %r320, 7;
	setp.lt.u32 	%p93, %r446, 7;
	mov.f32 	%f1694, 0f00000000;
	mov.b32 	%r644, 0;
	@%p93 bra 	$L__BB0_90;
	and.b32  	%r644, %r320, 2147483640;
	mov.f32 	%f1694, 0f00000000;
	mov.b32 	%r647, 0;
$L__BB0_89:
	.pragma "nounroll";
	mul.wide.u32 	%rd332, %r647, 4;
	add.s64 	%rd333, %rd23, %rd332;
	ld.global.f32 	%f566, [%rd333];
	sub.f32 	%f567, %f566, %f1687;
	fma.rn.f32 	%f568, %f567, 0f3BBB989D, 0f3F000000;
	cvt.sat.f32.f32 	%f569, %f568;
	mov.f32 	%f570, 0f4B400001;
	mov.f32 	%f571, 0f437C0000;
	fma.rm.f32 	%f572, %f569, %f571, %f570;
	add.f32 	%f573, %f572, 0fCB40007F;
	neg.f32 	%f574, %f573;
	fma.rn.f32 	%f575, %f567, 0f3FB8AA3B, %f574;
	fma.rn.f32 	%f576, %f567, 0f32A57060, %f575;
	mov.b32 	%r448, %f572;
	shl.b32 	%r449, %r448, 23;
	mov.b32 	%f577, %r449;
	ex2.approx.ftz.f32 	%f578, %f576;
	mul.f32 	%f579, %f578, %f577;
	add.s64 	%rd334, %rd25, %rd332;
	st.global.f32 	[%rd334], %f579;
	add.f32 	%f580, %f1694, %f579;
	ld.global.f32 	%f581, [%rd333+4];
	sub.f32 	%f582, %f581, %f1687;
	fma.rn.f32 	%f583, %f582, 0f3BBB989D, 0f3F000000;
	cvt.sat.f32.f32 	%f584, %f583;
	fma.rm.f32 	%f585, %f584, %f571, %f570;
	add.f32 	%f586, %f585, 0fCB40007F;
	neg.f32 	%f587, %f586;
	fma.rn.f32 	%f588, %f582, 0f3FB8AA3B, %f587;
	fma.rn.f32 	%f589, %f582, 0f32A57060, %f588;
	mov.b32 	%r450, %f585;
	shl.b32 	%r451, %r450, 23;
	mov.b32 	%f590, %r451;
	ex2.approx.ftz.f32 	%f591, %f589;
	mul.f32 	%f592, %f591, %f590;
	st.global.f32 	[%rd334+4], %f592;
	add.f32 	%f593, %f580, %f592;
	ld.global.f32 	%f594, [%rd333+8];
	sub.f32 	%f595, %f594, %f1687;
	fma.rn.f32 	%f596, %f595, 0f3BBB989D, 0f3F000000;
	cvt.sat.f32.f32 	%f597, %f596;
	fma.rm.f32 	%f598, %f597, %f571, %f570;
	add.f32 	%f599, %f598, 0fCB40007F;
	neg.f32 	%f600, %f599;
	fma.rn.f32 	%f601, %f595, 0f3FB8AA3B, %f600;
	fma.rn.f32 	%f602, %f595, 0f32A57060, %f601;
	mov.b32 	%r452, %f598;
	shl.b32 	%r453, %r452, 23;
	mov.b32 	%f603, %r453;
	ex2.approx.ftz.f32 	%f604, %f602;
	mul.f32 	%f605, %f604, %f603;
	st.global.f32 	[%rd334+8], %f605;
	add.f32 	%f606, %f593, %f605;
	ld.global.f32 	%f607, [%rd333+12];
	sub.f32 	%f608, %f607, %f1687;
	fma.rn.f32 	%f609, %f608, 0f3BBB989D, 0f3F000000;
	cvt.sat.f32.f32 	%f610, %f609;
	fma.rm.f32 	%f611, %f610, %f571, %f570;
	add.f32 	%f612, %f611, 0fCB40007F;
	neg.f32 	%f613, %f612;
	fma.rn.f32 	%f614, %f608, 0f3FB8AA3B, %f613;
	fma.rn.f32 	%f615, %f608, 0f32A57060, %f614;
	mov.b32 	%r454, %f611;
	shl.b32 	%r455, %r454, 23;
	mov.b32 	%f616, %r455;
	ex2.approx.ftz.f32 	%f617, %f615;
	mul.f32 	%f618, %f617, %f616;
	st.global.f32 	[%rd334+12], %f618;
	add.f32 	%f619, %f606, %f618;
	ld.global.f32 	%f620, [%rd333+16];
	sub.f32 	%f621, %f620, %f1687;
	fma.rn.f32 	%f622, %f621, 0f3BBB989D, 0f3F000000;
	cvt.sat.f32.f32 	%f623, %f622;
	fma.rm.f32 	%f624, %f623, %f571, %f570;
	add.f32 	%f625, %f624, 0fCB40007F;
	neg.f32 	%f626, %f625;
	fma.rn.f32 	%f627, %f621, 0f3FB8AA3B, %f626;
	fma.rn.f32 	%f628, %f621, 0f32A57060, %f627;
	mov.b32 	%r456, %f624;
	shl.b32 	%r457, %r456, 23;
	mov.b32 	%f629, %r457;
	ex2.approx.ftz.f32 	%f630, %f628;
	mul.f32 	%f631, %f630, %f629;
	st.global.f32 	[%rd334+16], %f631;
	add.f32 	%f632, %f619, %f631;
	ld.global.f32 	%f633, [%rd333+20];
	sub.f32 	%f634, %f633, %f1687;
	fma.rn.f32 	%f635, %f634, 0f3BBB989D, 0f3F000000;
	cvt.sat.f32.f32 	%f636, %f635;
	fma.rm.f32 	%f637, %f636, %f571, %f570;
	add.f32 	%f638, %f637, 0fCB40007F;
	neg.f32 	%f639, %f638;
	fma.rn.f32 	%f640, %f634, 0f3FB8AA3B, %f639;
	fma.rn.f32 	%f641, %f634, 0f32A57060, %f640;
	mov.b32 	%r458, %f637;
	shl.b32 	%r459, %r458, 23;
	mov.b32 	%f642, %r459;
	ex2.approx.ftz.f32 	%f643, %f641;
	mul.f32 	%f644, %f643, %f642;
	st.global.f32 	[%rd334+20], %f644;
	add.f32 	%f645, %f632, %f644;
	ld.global.f32 	%f646, [%rd333+24];
	sub.f32 	%f647, %f646, %f1687;
	fma.rn.f32 	%f648, %f647, 0f3BBB989D, 0f3F000000;
	cvt.sat.f32.f32 	%f649, %f648;
	fma.rm.f32 	%f650, %f649, %f571, %f570;
	add.f32 	%f651, %f650, 0fCB40007F;
	neg.f32 	%f652, %f651;
	fma.rn.f32 	%f653, %f647, 0f3FB8AA3B, %f652;
	fma.rn.f32 	%f654, %f647, 0f32A57060, %f653;
	mov.b32 	%r460, %f650;
	shl.b32 	%r461, %r460, 23;
	mov.b32 	%f655, %r461;
	ex2.approx.ftz.f32 	%f656, %f654;
	mul.f32 	%f657, %f656, %f655;
	st.global.f32 	[%rd334+24], %f657;
	add.f32 	%f658, %f645, %f657;
	ld.global.f32 	%f659, [%rd333+28];
	sub.f32 	%f660, %f659, %f1687;
	fma.rn.f32 	%f661, %f660, 0f3BBB989D, 0f3F000000;
	cvt.sat.f32.f32 	%f662, %f661;
	fma.rm.f32 	%f663, %f662, %f571, %f570;
	add.f32 	%f664, %f663, 0fCB40007F;
	neg.f32 	%f665, %f664;
	fma.rn.f32 	%f666, %f660, 0f3FB8AA3B, %f665;
	fma.rn.f32 	%f667, %f660, 0f32A57060, %f666;
	mov.b32 	%r462, %f663;
	shl.b32 	%r463, %r462, 23;
	mov.b32 	%f668, %r463;
	ex2.approx.ftz.f32 	%f669, %f667;
	mul.f32 	%f670, %f669, %f668;
	st.global.f32 	[%rd334+28], %f670;
	add.f32 	%f1694, %f658, %f670;
	add.s32 	%r647, %r647, 8;
	setp.eq.s32 	%p94, %r647, %r644;
	@%p94 bra 	$L__BB0_90;
	bra.uni 	$L__BB0_89;
$L__BB0_90:
	setp.eq.s32 	%p95, %r84, 0;
	@%p95 bra 	$L__BB0_98;
	and.b32  	%r87, %r320, 3;
	setp.lt.u32 	%p96, %r84, 4;
	@%p96 bra 	$L__BB0_93;
	mul.wide.u32 	%rd335, %r644, 4;
	add.s64 	%rd336, %rd23, %rd335;
	ld.global.f32 	%f672, [%rd336];
	sub.f32 	%f673, %f672, %f1687;
	fma.rn.f32 	%f674, %f673, 0f3BBB989D, 0f3F000000;
	cvt.sat.f32.f32 	%f675, %f674;
	mov.f32 	%f676, 0f4B400001;
	mov.f32 	%f677, 0f437C0000;
	fma.rm.f32 	%f678, %f675, %f677, %f676;
	add.f32 	%f679, %f678, 0fCB40007F;
	neg.f32 	%f680, %f679;
	fma.rn.f32 	%f681, %f673, 0f3FB8AA3B, %f680;
	fma.rn.f32 	%f682, %f673, 0f32A57060, %f681;
	mov.b32 	%r464, %f678;
	shl.b32 	%r465, %r464, 23;
	mov.b32 	%f683, %r465;
	ex2.approx.ftz.f32 	%f684, %f682;
	mul.f32 	%f685, %f684, %f683;
	add.s64 	%rd337, %rd25, %rd335;
	st.global.f32 	[%rd337], %f685;
	add.f32 	%f686, %f1694, %f685;
	ld.global.f32 	%f687, [%rd336+4];
	sub.f32 	%f688, %f687, %f1687;
	fma.rn.f32 	%f689, %f688, 0f3BBB989D, 0f3F000000;
	cvt.sat.f32.f32 	%f690, %f689;
	fma.rm.f32 	%f691, %f690, %f677, %f676;
	add.f32 	%f692, %f691, 0fCB40007F;
	neg.f32 	%f693, %f692;
	fma.rn.f32 	%f694, %f688, 0f3FB8AA3B, %f693;
	fma.rn.f32 	%f695, %f688, 0f32A57060, %f694;
	mov.b32 	%r466, %f691;
	shl.b32 	%r467, %r466, 23;
	mov.b32 	%f696, %r467;
	ex2.approx.ftz.f32 	%f697, %f695;
	mul.f32 	%f698, %f697, %f696;
	st.global.f32 	[%rd337+4], %f698;
	add.f32 	%f699, %f686, %f698;
	ld.global.f32 	%f700, [%rd336+8];
	sub.f32 	%f701, %f700, %f1687;
	fma.rn.f32 	%f702, %f701, 0f3BBB989D, 0f3F000000;
	cvt.sat.f32.f32 	%f703, %f702;
	fma.rm.f32 	%f704, %f703, %f677, %f676;
	add.f32 	%f705, %f704, 0fCB40007F;
	neg.f32 	%f706, %f705;
	fma.rn.f32 	%f707, %f701, 0f3FB8AA3B, %f706;
	fma.rn.f32 	%f708, %f701, 0f32A57060, %f707;
	mov.b32 	%r468, %f704;
	shl.b32 	%r469, %r468, 23;
	mov.b32 	%f709, %r469;
	ex2.approx.ftz.f32 	%f710, %f708;
	mul.f32 	%f711, %f710, %f709;
	st.global.f32 	[%rd337+8], %f711;
	add.f32 	%f712, %f699, %f711;
	ld.global.f32 	%f713, [%rd336+12];
	sub.f32 	%f714, %f713, %f1687;
	fma.rn.f32 	%f715, %f714, 0f3BBB989D, 0f3F000000;
	cvt.sat.f32.f32 	%f716, %f715;
	fma.rm.f32 	%f717, %f716, %f677, %f676;
	add.f32 	%f718, %f717, 0fCB40007F;
	neg.f32 	%f719, %f718;
	fma.rn.f32 	%f720, %f714, 0f3FB8AA3B, %f719;
	fma.rn.f32 	%f721, %f714, 0f32A57060, %f720;
	mov.b32 	%r470, %f717;
	shl.b32 	%r471, %r470, 23;
	mov.b32 	%f722, %r471;
	ex2.approx.ftz.f32 	%f723, %f721;
	mul.f32 	%f724, %f723, %f722;
	st.global.f32 	[%rd337+12], %f724;
	add.f32 	%f1694, %f712, %f724;
	add.s32 	%r644, %r644, 4;
$L__BB0_93:
	setp.eq.s32 	%p97, %r87, 0;
	@%p97 bra 	$L__BB0_98;
	setp.eq.s32 	%p98, %r87, 1;
	@%p98 bra 	$L__BB0_96;
	mul.wide.u32 	%rd338, %r644, 4;
	add.s64 	%rd339, %rd23, %rd338;
	ld.global.f32 	%f726, [%rd339];
	sub.f32 	%f727, %f726, %f1687;
	fma.rn.f32 	%f728, %f727, 0f3BBB989D, 0f3F000000;
	cvt.sat.f32.f32 	%f729, %f728;
	mov.f32 	%f730, 0f4B400001;
	mov.f32 	%f731, 0f437C0000;
	fma.rm.f32 	%f732, %f729, %f731, %f730;
	add.f32 	%f733, %f732, 0fCB40007F;
	neg.f32 	%f734, %f733;
	fma.rn.f32 	%f735, %f727, 0f3FB8AA3B, %f734;
	fma.rn.f32 	%f736, %f727, 0f32A57060, %f735;
	mov.b32 	%r472, %f732;
	shl.b32 	%r473, %r472, 23;
	mov.b32 	%f737, %r473;
	ex2.approx.ftz.f32 	%f738, %f736;
	mul.f32 	%f739, %f738, %f737;
	add.s64 	%rd340, %rd25, %rd338;
	st.global.f32 	[%rd340], %f739;
	add.f32 	%f740, %f1694, %f739;
	ld.global.f32 	%f741, [%rd339+4];
	sub.f32 	%f742, %f741, %f1687;
	fma.rn.f32 	%f743, %f742, 0f3BBB989D, 0f3F000000;
	cvt.sat.f32.f32 	%f744, %f743;
	fma.rm.f32 	%f745, %f744, %f731, %f730;
	add.f32 	%f746, %f745, 0fCB40007F;
	neg.f32 	%f747, %f746;
	fma.rn.f32 	%f748, %f742, 0f3FB8AA3B, %f747;
	fma.rn.f32 	%f749, %f742, 0f32A57060, %f748;
	mov.b32 	%r474, %f745;
	shl.b32 	%r475, %r474, 23;
	mov.b32 	%f750, %r475;
	ex2.approx.ftz.f32 	%f751, %f749;
	mul.f32 	%f752, %f751, %f750;
	st.global.f32 	[%rd340+4], %f752;
	add.f32 	%f1694, %f740, %f752;
	add.s32 	%r644, %r644, 2;
$L__BB0_96:
	and.b32  	%r476, %r320, 1;
	setp.eq.b32 	%p99, %r476, 1;
	not.pred 	%p100, %p99;
	@%p100 bra 	$L__BB0_98;
	mul.wide.u32 	%rd341, %r644, 4;
	add.s64 	%rd342, %rd23, %rd341;
	ld.global.f32 	%f753, [%rd342];
	sub.f32 	%f754, %f753, %f1687;
	fma.rn.f32 	%f755, %f754, 0f3BBB989D, 0f3F000000;
	cvt.sat.f32.f32 	%f756, %f755;
	mov.f32 	%f757, 0f4B400001;
	mov.f32 	%f758, 0f437C0000;
	fma.rm.f32 	%f759, %f756, %f758, %f757;
	add.f32 	%f760, %f759, 0fCB40007F;
	neg.f32 	%f761, %f760;
	fma.rn.f32 	%f762, %f754, 0f3FB8AA3B, %f761;
	fma.rn.f32 	%f763, %f754, 0f32A57060, %f762;
	mov.b32 	%r477, %f759;
	shl.b32 	%r478, %r477, 23;
	mov.b32 	%f764, %r478;
	ex2.approx.ftz.f32 	%f765, %f763;
	mul.f32 	%f766, %f765, %f764;
	add.s64 	%rd343, %rd25, %rd341;
	st.global.f32 	[%rd343], %f766;
	add.f32 	%f1694, %f1694, %f766;
$L__BB0_98:
	mul.wide.s32 	%rd344, %r320, 4;
	add.s64 	%rd26, %rd25, %rd344;
	@%p42 bra 	$L__BB0_151;
	add.s32 	%r92, %r320, -1;
	and.b32  	%r93, %r320, 15;
	setp.lt.u32 	%p102, %r92, 15;
	mov.b32 	%r648, 0;
	@%p102 bra 	$L__BB0_102;
	and.b32  	%r648, %r320, 2147483632;
	mov.b32 	%r653, 0;
$L__BB0_101:
	.pragma "nounroll";
	mul.wide.u32 	%rd345, %r653, 4;
	add.s64 	%rd346, %rd25, %rd345;
	ld.global.f32 	%f767, [%rd346];
	div.rn.f32 	%f768, %f767, %f1694;
	st.global.f32 	[%rd346], %f768;
	ld.global.f32 	%f769, [%rd346+4];
	div.rn.f32 	%f770, %f769, %f1694;
	st.global.f32 	[%rd346+4], %f770;
	ld.global.f32 	%f771, [%rd346+8];
	div.rn.f32 	%f772, %f771, %f1694;
	st.global.f32 	[%rd346+8], %f772;
	ld.global.f32 	%f773, [%rd346+12];
	div.rn.f32 	%f774, %f773, %f1694;
	st.global.f32 	[%rd346+12], %f774;
	ld.global.f32 	%f775, [%rd346+16];
	div.rn.f32 	%f776, %f775, %f1694;
	st.global.f32 	[%rd346+16], %f776;
	ld.global.f32 	%f777, [%rd346+20];
	div.rn.f32 	%f778, %f777, %f1694;
	st.global.f32 	[%rd346+20], %f778;
	ld.global.f32 	%f779, [%rd346+24];
	div.rn.f32 	%f780, %f779, %f1694;
	st.global.f32 	[%rd346+24], %f780;
	ld.global.f32 	%f781, [%rd346+28];
	div.rn.f32 	%f782, %f781, %f1694;
	st.global.f32 	[%rd346+28], %f782;
	ld.global.f32 	%f783, [%rd346+32];
	div.rn.f32 	%f784, %f783, %f1694;
	st.global.f32 	[%rd346+32], %f784;
	ld.global.f32 	%f785, [%rd346+36];
	div.rn.f32 	%f786, %f785, %f1694;
	st.global.f32 	[%rd346+36], %f786;
	ld.global.f32 	%f787, [%rd346+40];
	div.rn.f32 	%f788, %f787, %f1694;
	st.global.f32 	[%rd346+40], %f788;
	ld.global.f32 	%f789, [%rd346+44];
	div.rn.f32 	%f790, %f789, %f1694;
	st.global.f32 	[%rd346+44], %f790;
	ld.global.f32 	%f791, [%rd346+48];
	div.rn.f32 	%f792, %f791, %f1694;
	st.global.f32 	[%rd346+48], %f792;
	ld.global.f32 	%f793, [%rd346+52];
	div.rn.f32 	%f794, %f793, %f1694;
	st.global.f32 	[%rd346+52], %f794;
	ld.global.f32 	%f795, [%rd346+56];
	div.rn.f32 	%f796, %f795, %f1694;
	st.global.f32 	[%rd346+56], %f796;
	ld.global.f32 	%f797, [%rd346+60];
	div.rn.f32 	%f798, %f797, %f1694;
	st.global.f32 	[%rd346+60], %f798;
	add.s32 	%r653, %r653, 16;
	setp.eq.s32 	%p103, %r653, %r648;
	@%p103 bra 	$L__BB0_102;
	bra.uni 	$L__BB0_101;
$L__BB0_102:
	setp.eq.s32 	%p104, %r93, 0;
	@%p104 bra 	$L__BB0_111;
	and.b32  	%r98, %r320, 7;
	setp.lt.u32 	%p105, %r93, 8;
	@%p105 bra 	$L__BB0_105;
	mul.wide.u32 	%rd347, %r648, 4;
	add.s64 	%rd348, %rd25, %rd347;
	ld.global.f32 	%f799, [%rd348];
	div.rn.f32 	%f800, %f799, %f1694;
	st.global.f32 	[%rd348], %f800;
	ld.global.f32 	%f801, [%rd348+4];
	div.rn.f32 	%f802, %f801, %f1694;
	st.global.f32 	[%rd348+4], %f802;
	ld.global.f32 	%f803, [%rd348+8];
	div.rn.f32 	%f804, %f803, %f1694;
	st.global.f32 	[%rd348+8], %f804;
	ld.global.f32 	%f805, [%rd348+12];
	div.rn.f32 	%f806, %f805, %f1694;
	st.global.f32 	[%rd348+12], %f806;
	ld.global.f32 	%f807, [%rd348+16];
	div.rn.f32 	%f808, %f807, %f1694;
	st.global.f32 	[%rd348+16], %f808;
	ld.global.f32 	%f809, [%rd348+20];
	div.rn.f32 	%f810, %f809, %f1694;
	st.global.f32 	[%rd348+20], %f810;
	ld.global.f32 	%f811, [%rd348+24];
	div.rn.f32 	%f812, %f811, %f1694;
	st.global.f32 	[%rd348+24], %f812;
	ld.global.f32 	%f813, [%rd348+28];
	div.rn.f32 	%f814, %f813, %f1694;
	st.global.f32 	[%rd348+28], %f814;
	add.s32 	%r648, %r648, 8;
$L__BB0_105:
	setp.eq.s32 	%p106, %r98, 0;
	@%p106 bra 	$L__BB0_111;
	and.b32  	%r101, %r320, 3;
	setp.lt.u32 	%p107, %r98, 4;
	@%p107 bra 	$L__BB0_108;
	mul.wide.u32 	%rd349, %r648, 4;
	add.s64 	%rd350, %rd25, %rd349;
	ld.global.f32 	%f815, [%rd350];
	div.rn.f32 	%f816, %f815, %f1694;
	st.global.f32 	[%rd350], %f816;
	ld.global.f32 	%f817, [%rd350+4];
	div.rn.f32 	%f818, %f817, %f1694;
	st.global.f32 	[%rd350+4], %f818;
	ld.global.f32 	%f819, [%rd350+8];
	div.rn.f32 	%f820, %f819, %f1694;
	st.global.f32 	[%rd350+8], %f820;
	ld.global.f32 	%f821, [%rd350+12];
	div.rn.f32 	%f822, %f821, %f1694;
	st.global.f32 	[%rd350+12], %f822;
	add.s32 	%r648, %r648, 4;
$L__BB0_108:
	setp.eq.s32 	%p108, %r101, 0;
	@%p108 bra 	$L__BB0_111;
	mov.b32 	%r652, 0;
$L__BB0_110:
	.pragma "nounroll";
	mul.wide.u32 	%rd351, %r648, 4;
	add.s64 	%rd352, %rd25, %rd351;
	ld.global.f32 	%f823, [%rd352];
	div.rn.f32 	%f824, %f823, %f1694;
	st.global.f32 	[%rd352], %f824;
	add.s32 	%r648, %r648, 1;
	add.s32 	%r652, %r652, 1;
	setp.ne.s32 	%p109, %r652, %r101;
	@%p109 bra 	$L__BB0_110;
$L__BB0_111:
	mov.b32 	%r654, 0;
	@%p102 bra 	$L__BB0_114;
	and.b32  	%r654, %r320, 2147483632;
	mov.b32 	%r664, 0;
$L__BB0_113:
	.pragma "nounroll";
	ld.param.u64 	%rd714, [_Z17compute_gradientsPKfS0_S0_S0_S0_S0_S0_S0_PfS1_S1_S1_S1_S1_iiiiiS1_i_param_1];
	cvt.u64.u32 	%rd353, %r664;
	mul.wide.u32 	%rd354, %r664, 4;
	add.s64 	%rd355, %rd25, %rd354;
	ld.global.f32 	%f825, [%rd355];
	add.s64 	%rd356, %rd353, %rd16;
	cvta.to.global.u64 	%rd357, %rd714;
	shl.b64 	%rd358, %rd356, 2;
	add.s64 	%rd359, %rd357, %rd358;
	ld.global.nc.f32 	%f826, [%rd359];
	sub.f32 	%f827, %f825, %f826;
	add.s64 	%rd360, %rd26, %rd354;
	st.global.f32 	[%rd360], %f827;
	ld.global.f32 	%f828, [%rd355+4];
	ld.global.nc.f32 	%f829, [%rd359+4];
	sub.f32 	%f830, %f828, %f829;
	st.global.f32 	[%rd360+4], %f830;
	ld.global.f32 	%f831, [%rd355+8];
	ld.global.nc.f32 	%f832, [%rd359+8];
	sub.f32 	%f833, %f831, %f832;
	st.global.f32 	[%rd360+8], %f833;
	ld.global.f32 	%f834, [%rd355+12];
	ld.global.nc.f32 	%f835, [%rd359+12];
	sub.f32 	%f836, %f834, %f835;
	st.global.f32 	[%rd360+12], %f836;
	ld.global.f32 	%f837, [%rd355+16];
	ld.global.nc.f32 	%f838, [%rd359+16];
	sub.f32 	%f839, %f837, %f838;
	st.global.f32 	[%rd360+16], %f839;
	ld.global.f32 	%f840, [%rd355+20];
	ld.global.nc.f32 	%f841, [%rd359+20];
	sub.f32 	%f842, %f840, %f841;
	st.global.f32 	[%rd360+20], %f842;
	ld.global.f32 	%f843, [%rd355+24];
	ld.global.nc.f32 	%f844, [%rd359+24];
	sub.f32 	%f845, %f843, %f844;
	st.global.f32 	[%rd360+24], %f845;
	ld.global.f32 	%f846, [%rd355+28];
	ld.global.nc.f32 	%f847, [%rd359+28];
	sub.f32 	%f848, %f846, %f847;
	st.global.f32 	[%rd360+28], %f848;
	ld.global.f32 	%f849, [%rd355+32];
	ld.global.nc.f32 	%f850, [%rd359+32];
	sub.f32 	%f851, %f849, %f850;
	st.global.f32 	[%rd360+32], %f851;
	ld.global.f32 	%f852, [%rd355+36];
	ld.global.nc.f32 	%f853, [%rd359+36];
	sub.f32 	%f854, %f852, %f853;
	st.global.f32 	[%rd360+36], %f854;
	ld.global.f32 	%f855, [%rd355+40];
	ld.global.nc.f32 	%f856, [%rd359+40];
	sub.f32 	%f857, %f855, %f856;
	st.global.f32 	[%rd360+40], %f857;
	ld.global.f32 	%f858, [%rd355+44];
	ld.global.nc.f32 	%f859, [%rd359+44];
	sub.f32 	%f860, %f858, %f859;
	st.global.f32 	[%rd360+44], %f860;
	ld.global.f32 	%f861, [%rd355+48];
	ld.global.nc.f32 	%f862, [%rd359+48];
	sub.f32 	%f863, %f861, %f862;
	st.global.f32 	[%rd360+48], %f863;
	ld.global.f32 	%f864, [%rd355+52];
	ld.global.nc.f32 	%f865, [%rd359+52];
	sub.f32 	%f866, %f864, %f865;
	st.global.f32 	[%rd360+52], %f866;
	ld.global.f32 	%f867, [%rd355+56];
	ld.global.nc.f32 	%f868, [%rd359+56];
	sub.f32 	%f869, %f867, %f868;
	st.global.f32 	[%rd360+56], %f869;
	ld.global.f32 	%f870, [%rd355+60];
	ld.global.nc.f32 	%f871, [%rd359+60];
	sub.f32 	%f872, %f870, %f871;
	st.global.f32 	[%rd360+60], %f872;
	add.s32 	%r664, %r664, 16;
	setp.eq.s32 	%p111, %r664, %r654;
	@%p111 bra 	$L__BB0_114;
	bra.uni 	$L__BB0_113;
$L__BB0_114:
	@%p104 bra 	$L__BB0_123;
	and.b32  	%r112, %r320, 7;
	setp.lt.u32 	%p113, %r93, 8;
	@%p113 bra 	$L__BB0_117;
	ld.param.u64 	%rd715, [_Z17compute_gradientsPKfS0_S0_S0_S0_S0_S0_S0_PfS1_S1_S1_S1_S1_iiiiiS1_i_param_1];
	cvt.u64.u32 	%rd361, %r654;
	mul.wide.u32 	%rd362, %r654, 4;
	add.s64 	%rd363, %rd25, %rd362;
	ld.global.f32 	%f873, [%rd363];
	add.s64 	%rd364, %rd361, %rd16;
	cvta.to.global.u64 	%rd365, %rd715;
	shl.b64 	%rd366, %rd364, 2;
	add.s64 	%rd367, %rd365, %rd366;
	ld.global.nc.f32 	%f874, [%rd367];
	sub.f32 	%f875, %f873, %f874;
	add.s64 	%rd368, %rd26, %rd362;
	st.global.f32 	[%rd368], %f875;
	ld.global.f32 	%f876, [%rd363+4];
	ld.global.nc.f32 	%f877, [%rd367+4];
	sub.f32 	%f878, %f876, %f877;
	st.global.f32 	[%rd368+4], %f878;
	ld.global.f32 	%f879, [%rd363+8];
	ld.global.nc.f32 	%f880, [%rd367+8];
	sub.f32 	%f881, %f879, %f880;
	st.global.f32 	[%rd368+8], %f881;
	ld.global.f32 	%f882, [%rd363+12];
	ld.global.nc.f32 	%f883, [%rd367+12];
	sub.f32 	%f884, %f882, %f883;
	st.global.f32 	[%rd368+12], %f884;
	ld.global.f32 	%f885, [%rd363+16];
	ld.global.nc.f32 	%f886, [%rd367+16];
	sub.f32 	%f887, %f885, %f886;
	st.global.f32 	[%rd368+16], %f887;
	ld.global.f32 	%f888, [%rd363+20];
	ld.global.nc.f32 	%f889, [%rd367+20];
	sub.f32 	%f890, %f888, %f889;
	st.global.f32 	[%rd368+20], %f890;
	ld.global.f32 	%f891, [%rd363+24];
	ld.global.nc.f32 	%f892, [%rd367+24];
	sub.f32 	%f893, %f891, %f892;
	st.global.f32 	[%rd368+24], %f893;
	ld.global.f32 	%f894, [%rd363+28];
	ld.global.nc.f32 	%f895, [%rd367+28];
	sub.f32 	%f896, %f894, %f895;
	st.global.f32 	[%rd368+28], %f896;
	add.s32 	%r654, %r654, 8;
$L__BB0_117:
	setp.eq.s32 	%p114, %r112, 0;
	@%p114 bra 	$L__BB0_123;
	and.b32  	%r115, %r320, 3;
	setp.lt.u32 	%p115, %r112, 4;
	@%p115 bra 	$L__BB0_120;
	ld.param.u64 	%rd716, [_Z17compute_gradientsPKfS0_S0_S0_S0_S0_S0_S0_PfS1_S1_S1_S1_S1_iiiiiS1_i_param_1];
	cvt.u64.u32 	%rd369, %r654;
	mul.wide.u32 	%rd370, %r654, 4;
	add.s64 	%rd371, %rd25, %rd370;
	ld.global.f32 	%f897, [%rd371];
	add.s64 	%rd372, %rd369, %rd16;
	cvta.to.global.u64 	%rd373, %rd716;
	shl.b64 	%rd374, %rd372, 2;
	add.s64 	%rd375, %rd373, %rd374;
	ld.global.nc.f32 	%f898, [%rd375];
	sub.f32 	%f899, %f897, %f898;
	add.s64 	%rd376, %rd26, %rd370;
	st.global.f32 	[%rd376], %f899;
	ld.global.f32 	%f900, [%rd371+4];
	ld.global.nc.f32 	%f901, [%rd375+4];
	sub.f32 	%f902, %f900, %f901;
	st.global.f32 	[%rd376+4], %f902;
	ld.global.f32 	%f903, [%rd371+8];
	ld.global.nc.f32 	%f904, [%rd375+8];
	sub.f32 	%f905, %f903, %f904;
	st.global.f32 	[%rd376+8], %f905;
	ld.global.f32 	%f906, [%rd371+12];
	ld.global.nc.f32 	%f907, [%rd375+12];
	sub.f32 	%f908, %f906, %f907;
	st.global.f32 	[%rd376+12], %f908;
	add.s32 	%r654, %r654, 4;
$L__BB0_120:
	setp.eq.s32 	%p116, %r115, 0;
	@%p116 bra 	$L__BB0_123;
	mov.b32 	%r658, 0;
$L__BB0_122:
	.pragma "nounroll";
	ld.param.u64 	%rd717, [_Z17compute_gradientsPKfS0_S0_S0_S0_S0_S0_S0_PfS1_S1_S1_S1_S1_iiiiiS1_i_param_1];
	cvt.u64.u32 	%rd377, %r654;
	mul.wide.u32 	%rd378, %r654, 4;
	add.s64 	%rd379, %rd25, %rd378;
	ld.global.f32 	%f909, [%rd379];
	add.s64 	%rd380, %rd377, %rd16;
	cvta.to.global.u64 	%rd381, %rd717;
	shl.b64 	%rd382, %rd380, 2;
	add.s64 	%rd383, %rd381, %rd382;
	ld.global.nc.f32 	%f910, [%rd383];
	sub.f32 	%f911, %f909, %f910;
	add.s64 	%rd384, %rd26, %rd378;
	st.global.f32 	[%rd384], %f911;
	add.s32 	%r654, %r654, 1;
	add.s32 	%r658, %r658, 1;
	setp.ne.s32 	%p117, %r658, %r115;
	@%p117 bra 	$L__BB0_122;
$L__BB0_123:
	setp.lt.s32 	%p118, %r319, 1;
	@%p118 bra 	$L__BB0_139;
	and.b32  	%r122, %r319, 15;
	and.b32  	%r123, %r319, 7;
	mov.b32 	%r659, 0;
	add.s32 	%r490, %r319, -1;
$L__BB0_125:
	setp.lt.u32 	%p127, %r490, 15;
	mul.wide.u32 	%rd397, %r659, 4;
	add.s64 	%rd398, %rd6, %rd397;
	add.s64 	%rd27, %rd26, %rd397;
	ld.global.f32 	%f970, [%rd27];
	atom.global.add.f32 	%f971, [%rd398], %f970;
	mov.b32 	%r662, 0;
	@%p127 bra 	$L__BB0_128;
	mov.b32 	%r660, 0;
$L__BB0_127:
	.pragma "nounroll";
	mad.lo.s32 	%r492, %r660, %r320, %r659;
	mul.wide.u32 	%rd399, %r492, 4;
	add.s64 	%rd400, %rd5, %rd399;
	mul.wide.u32 	%rd401, %r660, 4;
	add.s64 	%rd402, %rd20, %rd401;
	ld.global.f32 	%f972, [%rd402];
	ld.global.f32 	%f973, [%rd27];
	mul.f32 	%f974, %f972, %f973;
	atom.global.add.f32 	%f975, [%rd400], %f974;
	add.s32 	%r493, %r492, %r320;
	mul.wide.u32 	%rd403, %r493, 4;
	add.s64 	%rd404, %rd5, %rd403;
	ld.global.f32 	%f976, [%rd402+4];
	ld.global.f32 	%f977, [%rd27];
	mul.f32 	%f978, %f976, %f977;
	atom.global.add.f32 	%f979, [%rd404], %f978;
	add.s32 	%r494, %r493, %r320;
	mul.wide.u32 	%rd405, %r494, 4;
	add.s64 	%rd406, %rd5, %rd405;
	ld.global.f32 	%f980, [%rd402+8];
	ld.global.f32 	%f981, [%rd27];
	mul.f32 	%f982, %f980, %f981;
	atom.global.add.f32 	%f983, [%rd406], %f982;
	add.s32 	%r495, %r494, %r320;
	mul.wide.u32 	%rd407, %r495, 4;
	add.s64 	%rd408, %rd5, %rd407;
	ld.global.f32 	%f984, [%rd402+12];
	ld.global.f32 	%f985, [%rd27];
	mul.f32 	%f986, %f984, %f985;
	atom.global.add.f32 	%f987, [%rd408], %f986;
	add.s32 	%r496, %r495, %r320;
	mul.wide.u32 	%rd409, %r496, 4;
	add.s64 	%rd410, %rd5, %rd409;
	ld.global.f32 	%f988, [%rd402+16];
	ld.global.f32 	%f989, [%rd27];
	mul.f32 	%f990, %f988, %f989;
	atom.global.add.f32 	%f991, [%rd410], %f990;
	add.s32 	%r497, %r496, %r320;
	mul.wide.u32 	%rd411, %r497, 4;
	add.s64 	%rd412, %rd5, %rd411;
	ld.global.f32 	%f992, [%rd402+20];
	ld.global.f32 	%f993, [%rd27];
	mul.f32 	%f994, %f992, %f993;
	atom.global.add.f32 	%f995, [%rd412], %f994;
	add.s32 	%r498, %r497, %r320;
	mul.wide.u32 	%rd413, %r498, 4;
	add.s64 	%rd414, %rd5, %rd413;
	ld.global.f32 	%f996, [%rd402+24];
	ld.global.f32 	%f997, [%rd27];
	mul.f32 	%f998, %f996, %f997;
	atom.global.add.f32 	%f999, [%rd414], %f998;
	add.s32 	%r499, %r498, %r320;
	mul.wide.u32 	%rd415, %r499, 4;
	add.s64 	%rd416, %rd5, %rd415;
	ld.global.f32 	%f1000, [%rd402+28];
	ld.global.f32 	%f1001, [%rd27];
	mul.f32 	%f1002, %f1000, %f1001;
	atom.global.add.f32 	%f1003, [%rd416], %f1002;
	add.s32 	%r500, %r499, %r320;
	mul.wide.u32 	%rd417, %r500, 4;
	add.s64 	%rd418, %rd5, %rd417;
	ld.global.f32 	%f1004, [%rd402+32];
	ld.global.f32 	%f1005, [%rd27];
	mul.f32 	%f1006, %f1004, %f1005;
	atom.global.add.f32 	%f1007, [%rd418], %f1006;
	add.s32 	%r501, %r500, %r320;
	mul.wide.u32 	%rd419, %r501, 4;
	add.s64 	%rd420, %rd5, %rd419;
	ld.global.f32 	%f1008, [%rd402+36];
	ld.global.f32 	%f1009, [%rd27];
	mul.f32 	%f1010, %f1008, %f1009;
	atom.global.add.f32 	%f1011, [%rd420], %f1010;
	add.s32 	%r502, %r501, %r320;
	mul.wide.u32 	%rd421, %r502, 4;
	add.s64 	%rd422, %rd5, %rd421;
	ld.global.f32 	%f1012, [%rd402+40];
	ld.global.f32 	%f1013, [%rd27];
	mul.f32 	%f1014, %f1012, %f1013;
	atom.global.add.f32 	%f1015, [%rd422], %f1014;
	add.s32 	%r503, %r502, %r320;
	mul.wide.u32 	%rd423, %r503, 4;
	add.s64 	%rd424, %rd5, %rd423;
	ld.global.f32 	%f1016, [%rd402+44];
	ld.global.f32 	%f1017, [%rd27];
	mul.f32 	%f1018, %f1016, %f1017;
	atom.global.add.f32 	%f1019, [%rd424], %f1018;
	add.s32 	%r504, %r503, %r320;
	mul.wide.u32 	%rd425, %r504, 4;
	add.s64 	%rd426, %rd5, %rd425;
	ld.global.f32 	%f1020, [%rd402+48];
	ld.global.f32 	%f1021, [%rd27];
	mul.f32 	%f1022, %f1020, %f1021;
	atom.global.add.f32 	%f1023, [%rd426], %f1022;
	add.s32 	%r505, %r504, %r320;
	mul.wide.u32 	%rd427, %r505, 4;
	add.s64 	%rd428, %rd5, %rd427;
	ld.global.f32 	%f1024, [%rd402+52];
	ld.global.f32 	%f1025, [%rd27];
	mul.f32 	%f1026, %f1024, %f1025;
	atom.global.add.f32 	%f1027, [%rd428], %f1026;
	add.s32 	%r506, %r505, %r320;
	mul.wide.u32 	%rd429, %r506, 4;
	add.s64 	%rd430, %rd5, %rd429;
	ld.global.f32 	%f1028, [%rd402+56];
	ld.global.f32 	%f1029, [%rd27];
	mul.f32 	%f1030, %f1028, %f1029;
	atom.global.add.f32 	%f1031, [%rd430], %f1030;
	add.s32 	%r507, %r506, %r320;
	mul.wide.u32 	%rd431, %r507, 4;
	add.s64 	%rd432, %rd5, %rd431;
	ld.global.f32 	%f1032, [%rd402+60];
	ld.global.f32 	%f1033, [%rd27];
	mul.f32 	%f1034, %f1032, %f1033;
	atom.global.add.f32 	%f1035, [%rd432], %f1034;
	add.s32 	%r660, %r660, 16;
	and.b32  	%r662, %r319, 2147483632;
	setp.ne.s32 	%p128, %r660, %r662;
	@%p128 bra 	$L__BB0_127;
$L__BB0_128:
	setp.eq.s32 	%p129, %r122, 0;
	@%p129 bra 	$L__BB0_138;
	add.s32 	%r508, %r122, -1;
	setp.lt.u32 	%p130, %r508, 7;
	@%p130 bra 	$L__BB0_131;
	mad.lo.s32 	%r509, %r662, %r320, %r659;
	mul.wide.u32 	%rd433, %r509, 4;
	add.s64 	%rd434, %rd5, %rd433;
	mul.wide.u32 	%rd435, %r662, 4;
	add.s64 	%rd436, %rd20, %rd435;
	ld.global.f32 	%f1036, [%rd436];
	ld.global.f32 	%f1037, [%rd27];
	mul.f32 	%f1038, %f1036, %f1037;
	atom.global.add.f32 	%f1039, [%rd434], %f1038;
	add.s32 	%r510, %r509, %r320;
	mul.wide.u32 	%rd437, %r510, 4;
	add.s64 	%rd438, %rd5, %rd437;
	ld.global.f32 	%f1040, [%rd436+4];
	ld.global.f32 	%f1041, [%rd27];
	mul.f32 	%f1042, %f1040, %f1041;
	atom.global.add.f32 	%f1043, [%rd438], %f1042;
	add.s32 	%r511, %r510, %r320;
	mul.wide.u32 	%rd439, %r511, 4;
	add.s64 	%rd440, %rd5, %rd439;
	ld.global.f32 	%f1044, [%rd436+8];
	ld.global.f32 	%f1045, [%rd27];
	mul.f32 	%f1046, %f1044, %f1045;
	atom.global.add.f32 	%f1047, [%rd440], %f1046;
	add.s32 	%r512, %r511, %r320;
	mul.wide.u32 	%rd441, %r512, 4;
	add.s64 	%rd442, %rd5, %rd441;
	ld.global.f32 	%f1048, [%rd436+12];
	ld.global.f32 	%f1049, [%rd27];
	mul.f32 	%f1050, %f1048, %f1049;
	atom.global.add.f32 	%f1051, [%rd442], %f1050;
	add.s32 	%r513, %r512, %r320;
	mul.wide.u32 	%rd443, %r513, 4;
	add.s64 	%rd444, %rd5, %rd443;
	ld.global.f32 	%f1052, [%rd436+16];
	ld.global.f32 	%f1053, [%rd27];
	mul.f32 	%f1054, %f1052, %f1053;
	atom.global.add.f32 	%f1055, [%rd444], %f1054;
	add.s32 	%r514, %r513, %r320;
	mul.wide.u32 	%rd445, %r514, 4;
	add.s64 	%rd446, %rd5, %rd445;
	ld.global.f32 	%f1056, [%rd436+20];
	ld.global.f32 	%f1057, [%rd27];
	mul.f32 	%f1058, %f1056, %f1057;
	atom.global.add.f32 	%f1059, [%rd446], %f1058;
	add.s32 	%r515, %r514, %r320;
	mul.wide.u32 	%rd447, %r515, 4;
	add.s64 	%rd448, %rd5, %rd447;
	ld.global.f32 	%f1060, [%rd436+24];
	ld.global.f32 	%f1061, [%rd27];
	mul.f32 	%f1062, %f1060, %f1061;
	atom.global.add.f32 	%f1063, [%rd448], %f1062;
	add.s32 	%r516, %r515, %r320;
	mul.wide.u32 	%rd449, %r516, 4;
	add.s64 	%rd450, %rd5, %rd449;
	ld.global.f32 	%f1064, [%rd436+28];
	ld.global.f32 	%f1065, [%rd27];
	mul.f32 	%f1066, %f1064, %f1065;
	atom.global.add.f32 	%f1067, [%rd450], %f1066;
	add.s32 	%r662, %r662, 8;
$L__BB0_131:
	setp.eq.s32 	%p131, %r123, 0;
	@%p131 bra 	$L__BB0_138;
	add.s32 	%r517, %r123, -1;
	setp.lt.u32 	%p132, %r517, 3;
	@%p132 bra 	$L__BB0_134;
	mad.lo.s32 	%r518, %r662, %r320, %r659;
	mul.wide.u32 	%rd451, %r518, 4;
	add.s64 	%rd452, %rd5, %rd451;
	mul.wide.u32 	%rd453, %r662, 4;
	add.s64 	%rd454, %rd20, %rd453;
	ld.global.f32 	%f1068, [%rd454];
	ld.global.f32 	%f1069, [%rd27];
	mul.f32 	%f1070, %f1068, %f1069;
	atom.global.add.f32 	%f1071, [%rd452], %f1070;
	add.s32 	%r519, %r518, %r320;
	mul.wide.u32 	%rd455, %r519, 4;
	add.s64 	%rd456, %rd5, %rd455;
	ld.global.f32 	%f1072, [%rd454+4];
	ld.global.f32 	%f1073, [%rd27];
	mul.f32 	%f1074, %f1072, %f1073;
	atom.global.add.f32 	%f1075, [%rd456], %f1074;
	add.s32 	%r520, %r519, %r320;
	mul.wide.u32 	%rd457, %r520, 4;
	add.s64 	%rd458, %rd5, %rd457;
	ld.global.f32 	%f1076, [%rd454+8];
	ld.global.f32 	%f1077, [%rd27];
	mul.f32 	%f1078, %f1076, %f1077;
	atom.global.add.f32 	%f1079, [%rd458], %f1078;
	add.s32 	%r521, %r520, %r320;
	mul.wide.u32 	%rd459, %r521, 4;
	add.s64 	%rd460, %rd5, %rd459;
	ld.global.f32 	%f1080, [%rd454+12];
	ld.global.f32 	%f1081, [%rd27];
	mul.f32 	%f1082, %f1080, %f1081;
	atom.global.add.f32 	%f1083, [%rd460], %f1082;
	add.s32 	%r662, %r662, 4;
$L__BB0_134:
	and.b32  	%r133, %r319, 3;
	setp.eq.s32 	%p133, %r133, 0;
	@%p133 bra 	$L__BB0_138;
	setp.eq.s32 	%p134, %r133, 1;
	mad.lo.s32 	%r134, %r662, %r320, %r659;
	mul.wide.u32 	%rd461, %r134, 4;
	add.s64 	%rd462, %rd5, %rd461;
	mul.wide.u32 	%rd463, %r662, 4;
	add.s64 	%rd28, %rd20, %rd463;
	ld.global.f32 	%f1084, [%rd28];
	ld.global.f32 	%f1085, [%rd27];
	mul.f32 	%f1086, %f1084, %f1085;
	atom.global.add.f32 	%f1087, [%rd462], %f1086;
	@%p134 bra 	$L__BB0_138;
	setp.eq.s32 	%p135, %r133, 2;
	add.s32 	%r135, %r134, %r320;
	mul.wide.u32 	%rd464, %r135, 4;
	add.s64 	%rd465, %rd5, %rd464;
	ld.global.f32 	%f1088, [%rd28+4];
	ld.global.f32 	%f1089, [%rd27];
	mul.f32 	%f1090, %f1088, %f1089;
	atom.global.add.f32 	%f1091, [%rd465], %f1090;
	@%p135 bra 	$L__BB0_138;
	add.s32 	%r522, %r135, %r320;
	mul.wide.u32 	%rd466, %r522, 4;
	add.s64 	%rd467, %rd5, %rd466;
	ld.global.f32 	%f1092, [%rd28+8];
	ld.global.f32 	%f1093, [%rd27];
	mul.f32 	%f1094, %f1092, %f1093;
	atom.global.add.f32 	%f1095, [%rd467], %f1094;
$L__BB0_138:
	add.s32 	%r659, %r659, 1;
	setp.eq.s32 	%p136, %r659, %r320;
	@%p136 bra 	$L__BB0_151;
	bra.uni 	$L__BB0_125;
$L__BB0_139:
	setp.lt.u32 	%p119, %r92, 15;
	mov.b32 	%r665, 0;
	@%p119 bra 	$L__BB0_142;
	and.b32  	%r665, %r320, 2147483632;
	mov.b32 	%r675, 0;
$L__BB0_141:
	.pragma "nounroll";
	mul.wide.u32 	%rd385, %r675, 4;
	add.s64 	%rd386, %rd6, %rd385;
	add.s64 	%rd387, %rd26, %rd385;
	ld.global.f32 	%f912, [%rd387];
	atom.global.add.f32 	%f913, [%rd386], %f912;
	ld.global.f32 	%f914, [%rd387+4];
	atom.global.add.f32 	%f915, [%rd386+4], %f914;
	ld.global.f32 	%f916, [%rd387+8];
	atom.global.add.f32 	%f917, [%rd386+8], %f916;
	ld.global.f32 	%f918, [%rd387+12];
	atom.global.add.f32 	%f919, [%rd386+12], %f918;
	ld.global.f32 	%f920, [%rd387+16];
	atom.global.add.f32 	%f921, [%rd386+16], %f920;
	ld.global.f32 	%f922, [%rd387+20];
	atom.global.add.f32 	%f923, [%rd386+20], %f922;
	ld.global.f32 	%f924, [%rd387+24];
	atom.global.add.f32 	%f925, [%rd386+24], %f924;
	ld.global.f32 	%f926, [%rd387+28];
	atom.global.add.f32 	%f927, [%rd386+28], %f926;
	ld.global.f32 	%f928, [%rd387+32];
	atom.global.add.f32 	%f929, [%rd386+32], %f928;
	ld.global.f32 	%f930, [%rd387+36];
	atom.global.add.f32 	%f931, [%rd386+36], %f930;
	ld.global.f32 	%f932, [%rd387+40];
	atom.global.add.f32 	%f933, [%rd386+40], %f932;
	ld.global.f32 	%f934, [%rd387+44];
	atom.global.add.f32 	%f935, [%rd386+44], %f934;
	ld.global.f32 	%f936, [%rd387+48];
	atom.global.add.f32 	%f937, [%rd386+48], %f936;
	ld.global.f32 	%f938, [%rd387+52];
	atom.global.add.f32 	%f939, [%rd386+52], %f938;
	ld.global.f32 	%f940, [%rd387+56];
	atom.global.add.f32 	%f941, [%rd386+56], %f940;
	ld.global.f32 	%f942, [%rd387+60];
	atom.global.add.f32 	%f943, [%rd386+60], %f942;
	add.s32 	%r675, %r675, 16;
	setp.eq.s32 	%p120, %r675, %r665;
	@%p120 bra 	$L__BB0_142;
	bra.uni 	$L__BB0_141;
$L__BB0_142:
	setp.eq.s32 	%p121, %r93, 0;
	@%p121 bra 	$L__BB0_151;
	and.b32  	%r141, %r320, 7;
	setp.lt.u32 	%p122, %r93, 8;
	@%p122 bra 	$L__BB0_145;
	mul.wide.u32 	%rd388, %r665, 4;
	add.s64 	%rd389, %rd6, %rd388;
	add.s64 	%rd390, %rd26, %rd388;
	ld.global.f32 	%f944, [%rd390];
	atom.global.add.f32 	%f945, [%rd389], %f944;
	ld.global.f32 	%f946, [%rd390+4];
	atom.global.add.f32 	%f947, [%rd389+4], %f946;
	ld.global.f32 	%f948, [%rd390+8];
	atom.global.add.f32 	%f949, [%rd389+8], %f948;
	ld.global.f32 	%f950, [%rd390+12];
	atom.global.add.f32 	%f951, [%rd389+12], %f950;
	ld.global.f32 	%f952, [%rd390+16];
	atom.global.add.f32 	%f953, [%rd389+16], %f952;
	ld.global.f32 	%f954, [%rd390+20];
	atom.global.add.f32 	%f955, [%rd389+20], %f954;
	ld.global.f32 	%f956, [%rd390+24];
	atom.global.add.f32 	%f957, [%rd389+24], %f956;
	ld.global.f32 	%f958, [%rd390+28];
	atom.global.add.f32 	%f959, [%rd389+28], %f958;
	add.s32 	%r665, %r665, 8;
$L__BB0_145:
	setp.eq.s32 	%p123, %r141, 0;
	@%p123 bra 	$L__BB0_151;
	and.b32  	%r144, %r320, 3;
	setp.lt.u32 	%p124, %r141, 4;
	@%p124 bra 	$L__BB0_148;
	mul.wide.u32 	%rd391, %r665, 4;
	add.s64 	%rd392, %rd6, %rd391;
	add.s64 	%rd393, %rd26, %rd391;
	ld.global.f32 	%f960, [%rd393];
	atom.global.add.f32 	%f961, [%rd392], %f960;
	ld.global.f32 	%f962, [%rd393+4];
	atom.global.add.f32 	%f963, [%rd392+4], %f962;
	ld.global.f32 	%f964, [%rd393+8];
	atom.global.add.f32 	%f965, [%rd392+8], %f964;
	ld.global.f32 	%f966, [%rd393+12];
	atom.global.add.f32 	%f967, [%rd392+12], %f966;
	add.s32 	%r665, %r665, 4;
$L__BB0_148:
	setp.eq.s32 	%p125, %r144, 0;
	@%p125 bra 	$L__BB0_151;
	mov.b32 	%r669, 0;
$L__BB0_150:
	.pragma "nounroll";
	mul.wide.u32 	%rd394, %r665, 4;
	add.s64 	%rd395, %rd6, %rd394;
	add.s64 	%rd396, %rd26, %rd394;
	ld.global.f32 	%f968, [%rd396];
	atom.global.add.f32 	%f969, [%rd395], %f968;
	add.s32 	%r665, %r665, 1;
	add.s32 	%r669, %r669, 1;
	setp.ne.s32 	%p126, %r669, %r144;
	@%p126 bra 	$L__BB0_150;
$L__BB0_151:
	setp.lt.s32 	%p137, %r319, 1;
	@%p137 bra 	$L__BB0_207;
	setp.lt.s32 	%p138, %r320, 1;
	@%p138 bra 	$L__BB0_168;
	add.s32 	%r151, %r320, -1;
	and.b32  	%r152, %r320, 15;
	add.s32 	%r153, %r152, -1;
	and.b32  	%r154, %r320, 7;
	add.s32 	%r155, %r154, -1;
	and.b32  	%r156, %r320, 2147483632;
	and.b32  	%r157, %r320, 3;
	mov.b32 	%r670, 0;
$L__BB0_154:
	setp.lt.u32 	%p147, %r151, 15;
	mul.lo.s32 	%r159, %r670, %r320;
	mov.f32 	%f1703, 0f00000000;
	mov.b32 	%r673, 0;
	@%p147 bra 	$L__BB0_157;
	mov.f32 	%f1703, 0f00000000;
	mov.b32 	%r671, 0;
$L__BB0_156:
	.pragma "nounroll";
	add.s32 	%r534, %r671, %r159;
	mul.wide.u32 	%rd476, %r534, 4;
	add.s64 	%rd477, %rd7, %rd476;
	ld.global.nc.f32 	%f1099, [%rd477];
	mul.wide.u32 	%rd478, %r671, 4;
	add.s64 	%rd479, %rd26, %rd478;
	ld.global.f32 	%f1100, [%rd479];
	fma.rn.f32 	%f1101, %f1099, %f1100, %f1703;
	ld.global.nc.f32 	%f1102, [%rd477+4];
	ld.global.f32 	%f1103, [%rd479+4];
	fma.rn.f32 	%f1104, %f1102, %f1103, %f1101;
	ld.global.nc.f32 	%f1105, [%rd477+8];
	ld.global.f32 	%f1106, [%rd479+8];
	fma.rn.f32 	%f1107, %f1105, %f1106, %f1104;
	ld.global.nc.f32 	%f1108, [%rd477+12];
	ld.global.f32 	%f1109, [%rd479+12];
	fma.rn.f32 	%f1110, %f1108, %f1109, %f1107;
	ld.global.nc.f32 	%f1111, [%rd477+16];
	ld.global.f32 	%f1112, [%rd479+16];
	fma.rn.f32 	%f1113, %f1111, %f1112, %f1110;
	ld.global.nc.f32 	%f1114, [%rd477+20];
	ld.global.f32 	%f1115, [%rd479+20];
	fma.rn.f32 	%f1116, %f1114, %f1115, %f1113;
	ld.global.nc.f32 	%f1117, [%rd477+24];
	ld.global.f32 	%f1118, [%rd479+24];
	fma.rn.f32 	%f1119, %f1117, %f1118, %f1116;
	ld.global.nc.f32 	%f1120, [%rd477+28];
	ld.global.f32 	%f1121, [%rd479+28];
	fma.rn.f32 	%f1122, %f1120, %f1121, %f1119;
	ld.global.nc.f32 	%f1123, [%rd477+32];
	ld.global.f32 	%f1124, [%rd479+32];
	fma.rn.f32 	%f1125, %f1123, %f1124, %f1122;
	ld.global.nc.f32 	%f1126, [%rd477+36];
	ld.global.f32 	%f1127, [%rd479+36];
	fma.rn.f32 	%f1128, %f1126, %f1127, %f1125;
	ld.global.nc.f32 	%f1129, [%rd477+40];
	ld.global.f32 	%f1130, [%rd479+40];
	fma.rn.f32 	%f1131, %f1129, %f1130, %f1128;
	ld.global.nc.f32 	%f1132, [%rd477+44];
	ld.global.f32 	%f1133, [%rd479+44];
	fma.rn.f32 	%f1134, %f1132, %f1133, %f1131;
	ld.global.nc.f32 	%f1135, [%rd477+48];
	ld.global.f32 	%f1136, [%rd479+48];
	fma.rn.f32 	%f1137, %f1135, %f1136, %f1134;
	ld.global.nc.f32 	%f1138, [%rd477+52];
	ld.global.f32 	%f1139, [%rd479+52];
	fma.rn.f32 	%f1140, %f1138, %f1139, %f1137;
	ld.global.nc.f32 	%f1141, [%rd477+56];
	ld.global.f32 	%f1142, [%rd479+56];
	fma.rn.f32 	%f1143, %f1141, %f1142, %f1140;
	ld.global.nc.f32 	%f1144, [%rd477+60];
	ld.global.f32 	%f1145, [%rd479+60];
	fma.rn.f32 	%f1703, %f1144, %f1145, %f1143;
	add.s32 	%r671, %r671, 16;
	setp.ne.s32 	%p148, %r671, %r156;
	mov.u32 	%r673, %r156;
	@%p148 bra 	$L__BB0_156;
$L__BB0_157:
	setp.eq.s32 	%p149, %r152, 0;
	@%p149 bra 	$L__BB0_167;
	setp.lt.u32 	%p150, %r153, 7;
	@%p150 bra 	$L__BB0_160;
	add.s32 	%r535, %r673, %r159;
	mul.wide.u32 	%rd480, %r535, 4;
	add.s64 	%rd481, %rd7, %rd480;
	ld.global.nc.f32 	%f1147, [%rd481];
	cvt.u64.u32 	%rd482, %r673;
	mul.wide.u32 	%rd483, %r673, 4;
	add.s64 	%rd484, %rd26, %rd483;
	ld.global.f32 	%f1148, [%rd484];
	fma.rn.f32 	%f1149, %f1147, %f1148, %f1703;
	cvt.u64.u32 	%rd485, %r159;
	add.s64 	%rd486, %rd482, %rd485;
	shl.b64 	%rd487, %rd486, 2;
	add.s64 	%rd488, %rd7, %rd487;
	ld.global.nc.f32 	%f1150, [%rd488+4];
	ld.global.f32 	%f1151, [%rd484+4];
	fma.rn.f32 	%f1152, %f1150, %f1151, %f1149;
	ld.global.nc.f32 	%f1153, [%rd488+8];
	ld.global.f32 	%f1154, [%rd484+8];
	fma.rn.f32 	%f1155, %f1153, %f1154, %f1152;
	ld.global.nc.f32 	%f1156, [%rd488+12];
	ld.global.f32 	%f1157, [%rd484+12];
	fma.rn.f32 	%f1158, %f1156, %f1157, %f1155;
	ld.global.nc.f32 	%f1159, [%rd488+16];
	ld.global.f32 	%f1160, [%rd484+16];
	fma.rn.f32 	%f1161, %f1159, %f1160, %f1158;
	ld.global.nc.f32 	%f1162, [%rd488+20];
	ld.global.f32 	%f1163, [%rd484+20];
	fma.rn.f32 	%f1164, %f1162, %f1163, %f1161;
	ld.global.nc.f32 	%f1165, [%rd488+24];
	ld.global.f32 	%f1166, [%rd484+24];
	fma.rn.f32 	%f1167, %f1165, %f1166, %f1164;
	ld.global.nc.f32 	%f1168, [%rd488+28];
	ld.global.f32 	%f1169, [%rd484+28];
	fma.rn.f32 	%f1703, %f1168, %f1169, %f1167;
	add.s32 	%r673, %r673, 8;
$L__BB0_160:
	setp.eq.s32 	%p151, %r154, 0;
	@%p151 bra 	$L__BB0_167;
	setp.lt.u32 	%p152, %r155, 3;
	@%p152 bra 	$L__BB0_163;
	add.s32 	%r536, %r673, %r159;
	mul.wide.u32 	%rd489, %r536, 4;
	add.s64 	%rd490, %rd7, %rd489;
	ld.global.nc.f32 	%f1171, [%rd490];
	cvt.u64.u32 	%rd491, %r673;
	mul.wide.u32 	%rd492, %r673, 4;
	add.s64 	%rd493, %rd26, %rd492;
	ld.global.f32 	%f1172, [%rd493];
	fma.rn.f32 	%f1173, %f1171, %f1172, %f1703;
	cvt.u64.u32 	%rd494, %r159;
	add.s64 	%rd495, %rd491, %rd494;
	shl.b64 	%rd496, %rd495, 2;
	add.s64 	%rd497, %rd7, %rd496;
	ld.global.nc.f32 	%f1174, [%rd497+4];
	ld.global.f32 	%f1175, [%rd493+4];
	fma.rn.f32 	%f1176, %f1174, %f1175, %f1173;
	ld.global.nc.f32 	%f1177, [%rd497+8];
	ld.global.f32 	%f1178, [%rd493+8];
	fma.rn.f32 	%f1179, %f1177, %f1178, %f1176;
	ld.global.nc.f32 	%f1180, [%rd497+12];
	ld.global.f32 	%f1181, [%rd493+12];
	fma.rn.f32 	%f1703, %f1180, %f1181, %f1179;
	add.s32 	%r673, %r673, 4;
$L__BB0_163:
	setp.eq.s32 	%p153, %r157, 0;
	@%p153 bra 	$L__BB0_167;
	setp.eq.s32 	%p154, %r157, 1;
	add.s32 	%r537, %r673, %r159;
	mul.wide.u32 	%rd498, %r537, 4;
	add.s64 	%rd499, %rd7, %rd498;
	ld.global.nc.f32 	%f1182, [%rd499];
	cvt.u64.u32 	%rd29, %r673;
	mul.wide.u32 	%rd500, %r673, 4;
	add.s64 	%rd30, %rd26, %rd500;
	ld.global.f32 	%f1183, [%rd30];
	fma.rn.f32 	%f1703, %f1182, %f1183, %f1703;
	@%p154 bra 	$L__BB0_167;
	setp.eq.s32 	%p155, %r157, 2;
	cvt.u64.u32 	%rd501, %r159;
	add.s64 	%rd502, %rd29, %rd501;
	shl.b64 	%rd503, %rd502, 2;
	add.s64 	%rd31, %rd7, %rd503;
	ld.global.nc.f32 	%f1184, [%rd31+4];
	ld.global.f32 	%f1185, [%rd30+4];
	fma.rn.f32 	%f1703, %f1184, %f1185, %f1703;
	@%p155 bra 	$L__BB0_167;
	ld.global.nc.f32 	%f1186, [%rd31+8];
	ld.global.f32 	%f1187, [%rd30+8];
	fma.rn.f32 	%f1703, %f1186, %f1187, %f1703;
$L__BB0_167:
	mul.wide.u32 	%rd504, %r670, 4;
	add.s64 	%rd505, %rd19, %rd504;
	ld.global.f32 	%f1188, [%rd505];
	setp.gt.f32 	%p156, %f1188, 0f00000000;
	selp.f32 	%f1189, 0f3F800000, 0f00000000, %p156;
	mul.f32 	%f1190, %f1703, %f1189;
	add.s64 	%rd506, %rd22, %rd504;
	st.global.f32 	[%rd506], %f1190;
	add.s32 	%r670, %r670, 1;
	setp.eq.s32 	%p157, %r670, %r319;
	@%p157 bra 	$L__BB0_179;
	bra.uni 	$L__BB0_154;
$L__BB0_168:
	add.s32 	%r524, %r319, -1;
	and.b32  	%r168, %r319, 7;
	setp.lt.u32 	%p139, %r524, 7;
	mov.b32 	%r677, 0;
	@%p139 bra 	$L__BB0_171;
	and.b32  	%r677, %r319, 2147483640;
	mov.b32 	%r676, 0;
$L__BB0_170:
	.pragma "nounroll";
	mul.wide.u32 	%rd468, %r676, 4;
	add.s64 	%rd469, %rd22, %rd468;
	mov.b32 	%r526, 0;
	st.global.u32 	[%rd469], %r526;
	st.global.u32 	[%rd469+4], %r526;
	st.global.u32 	[%rd469+8], %r526;
	st.global.u32 	[%rd469+12], %r526;
	st.global.u32 	[%rd469+16], %r526;
	st.global.u32 	[%rd469+20], %r526;
	st.global.u32 	[%rd469+24], %r526;
	st.global.u32 	[%rd469+28], %r526;
	add.s32 	%r676, %r676, 8;
	setp.ne.s32 	%p140, %r676, %r677;
	@%p140 bra 	$L__BB0_170;
$L__BB0_171:
	setp.eq.s32 	%p141, %r168, 0;
	@%p141 bra 	$L__BB0_179;
	and.b32  	%r175, %r319, 3;
	setp.lt.u32 	%p142, %r168, 4;
	@%p142 bra 	$L__BB0_174;
	mul.wide.u32 	%rd470, %r677, 4;
	add.s64 	%rd471, %rd22, %rd470;
	mov.b32 	%r527, 0;
	st.global.u32 	[%rd471], %r527;
	st.global.u32 	[%rd471+4], %r527;
	st.global.u32 	[%rd471+8], %r527;
	st.global.u32 	[%rd471+12], %r527;
	add.s32 	%r677, %r677, 4;
$L__BB0_174:
	setp.eq.s32 	%p143, %r175, 0;
	@%p143 bra 	$L__BB0_179;
	setp.eq.s32 	%p144, %r175, 1;
	@%p144 bra 	$L__BB0_177;
	mul.wide.u32 	%rd472, %r677, 4;
	add.s64 	%rd473, %rd22, %rd472;
	mov.b32 	%r528, 0;
	st.global.u32 	[%rd473], %r528;
	st.global.u32 	[%rd473+4], %r528;
	add.s32 	%r677, %r677, 2;
$L__BB0_177:
	and.b32  	%r529, %r319, 1;
	setp.eq.b32 	%p145, %r529, 1;
	not.pred 	%p146, %p145;
	@%p146 bra 	$L__BB0_179;
	mul.wide.u32 	%rd474, %r677, 4;
	add.s64 	%rd475, %rd22, %rd474;
	mov.b32 	%r530, 0;
	st.global.u32 	[%rd475], %r530;
$L__BB0_179:
	ld.param.u64 	%rd720, [_Z17compute_gradientsPKfS0_S0_S0_S0_S0_S0_S0_PfS1_S1_S1_S1_S1_iiiiiS1_i_param_11];
	cvta.to.global.u64 	%rd32, %rd720;
	setp.lt.s32 	%p158, %r318, 1;
	@%p158 bra 	$L__BB0_195;
	add.s32 	%r180, %r318, -1;
	and.b32  	%r181, %r318, 15;
	add.s32 	%r182, %r181, -1;
	and.b32  	%r183, %r318, 7;
	add.s32 	%r184, %r183, -1;
	and.b32  	%r185, %r318, 2147483632;
	and.b32  	%r186, %r318, 3;
	mov.b32 	%r680, 0;
$L__BB0_181:
	setp.lt.u32 	%p167, %r180, 15;
	mul.wide.u32 	%rd519, %r680, 4;
	add.s64 	%rd520, %rd32, %rd519;
	add.s64 	%rd33, %rd22, %rd519;
	ld.global.f32 	%f1249, [%rd33];
	atom.global.add.f32 	%f1250, [%rd520], %f1249;
	mov.b32 	%r683, 0;
	@%p167 bra 	$L__BB0_184;
	mov.b32 	%r681, 0;
$L__BB0_183:
	.pragma "nounroll";
	mad.lo.s32 	%r545, %r681, %r319, %r680;
	mul.wide.u32 	%rd521, %r545, 4;
	add.s64 	%rd522, %rd8, %rd521;
	mul.wide.u32 	%rd523, %r681, 4;
	add.s64 	%rd524, %rd14, %rd523;
	ld.global.f32 	%f1251, [%rd524];
	ld.global.f32 	%f1252, [%rd33];
	mul.f32 	%f1253, %f1251, %f1252;
	atom.global.add.f32 	%f1254, [%rd522], %f1253;
	add.s32 	%r546, %r545, %r319;
	mul.wide.u32 	%rd525, %r546, 4;
	add.s64 	%rd526, %rd8, %rd525;
	ld.global.f32 	%f1255, [%rd524+4];
	ld.global.f32 	%f1256, [%rd33];
	mul.f32 	%f1257, %f1255, %f1256;
	atom.global.add.f32 	%f1258, [%rd526], %f1257;
	add.s32 	%r547, %r546, %r319;
	mul.wide.u32 	%rd527, %r547, 4;
	add.s64 	%rd528, %rd8, %rd527;
	ld.global.f32 	%f1259, [%rd524+8];
	ld.global.f32 	%f1260, [%rd33];
	mul.f32 	%f1261, %f1259, %f1260;
	atom.global.add.f32 	%f1262, [%rd528], %f1261;
	add.s32 	%r548, %r547, %r319;
	mul.wide.u32 	%rd529, %r548, 4;
	add.s64 	%rd530, %rd8, %rd529;
	ld.global.f32 	%f1263, [%rd524+12];
	ld.global.f32 	%f1264, [%rd33];
	mul.f32 	%f1265, %f1263, %f1264;
	atom.global.add.f32 	%f1266, [%rd530], %f1265;
	add.s32 	%r549, %r548, %r319;
	mul.wide.u32 	%rd531, %r549, 4;
	add.s64 	%rd532, %rd8, %rd531;
	ld.global.f32 	%f1267, [%rd524+16];
	ld.global.f32 	%f1268, [%rd33];
	mul.f32 	%f1269, %f1267, %f1268;
	atom.global.add.f32 	%f1270, [%rd532], %f1269;
	add.s32 	%r550, %r549, %r319;
	mul.wide.u32 	%rd533, %r550, 4;
	add.s64 	%rd534, %rd8, %rd533;
	ld.global.f32 	%f1271, [%rd524+20];
	ld.global.f32 	%f1272, [%rd33];
	mul.f32 	%f1273, %f1271, %f1272;
	atom.global.add.f32 	%f1274, [%rd534], %f1273;
	add.s32 	%r551, %r550, %r319;
	mul.wide.u32 	%rd535, %r551, 4;
	add.s64 	%rd536, %rd8, %rd535;
	ld.global.f32 	%f1275, [%rd524+24];
	ld.global.f32 	%f1276, [%rd33];
	mul.f32 	%f1277, %f1275, %f1276;
	atom.global.add.f32 	%f1278, [%rd536], %f1277;
	add.s32 	%r552, %r551, %r319;
	mul.wide.u32 	%rd537, %r552, 4;
	add.s64 	%rd538, %rd8, %rd537;
	ld.global.f32 	%f1279, [%rd524+28];
	ld.global.f32 	%f1280, [%rd33];
	mul.f32 	%f1281, %f1279, %f1280;
	atom.global.add.f32 	%f1282, [%rd538], %f1281;
	add.s32 	%r553, %r552, %r319;
	mul.wide.u32 	%rd539, %r553, 4;
	add.s64 	%rd540, %rd8, %rd539;
	ld.global.f32 	%f1283, [%rd524+32];
	ld.global.f32 	%f1284, [%rd33];
	mul.f32 	%f1285, %f1283, %f1284;
	atom.global.add.f32 	%f1286, [%rd540], %f1285;
	add.s32 	%r554, %r553, %r319;
	mul.wide.u32 	%rd541, %r554, 4;
	add.s64 	%rd542, %rd8, %rd541;
	ld.global.f32 	%f1287, [%rd524+36];
	ld.global.f32 	%f1288, [%rd33];
	mul.f32 	%f1289, %f1287, %f1288;
	atom.global.add.f32 	%f1290, [%rd542], %f1289;
	add.s32 	%r555, %r554, %r319;
	mul.wide.u32 	%rd543, %r555, 4;
	add.s64 	%rd544, %rd8, %rd543;
	ld.global.f32 	%f1291, [%rd524+40];
	ld.global.f32 	%f1292, [%rd33];
	mul.f32 	%f1293, %f1291, %f1292;
	atom.global.add.f32 	%f1294, [%rd544], %f1293;
	add.s32 	%r556, %r555, %r319;
	mul.wide.u32 	%rd545, %r556, 4;
	add.s64 	%rd546, %rd8, %rd545;
	ld.global.f32 	%f1295, [%rd524+44];
	ld.global.f32 	%f1296, [%rd33];
	mul.f32 	%f1297, %f1295, %f1296;
	atom.global.add.f32 	%f1298, [%rd546], %f1297;
	add.s32 	%r557, %r556, %r319;
	mul.wide.u32 	%rd547, %r557, 4;
	add.s64 	%rd548, %rd8, %rd547;
	ld.global.f32 	%f1299, [%rd524+48];
	ld.global.f32 	%f1300, [%rd33];
	mul.f32 	%f1301, %f1299, %f1300;
	atom.global.add.f32 	%f1302, [%rd548], %f1301;
	add.s32 	%r558, %r557, %r319;
	mul.wide.u32 	%rd549, %r558, 4;
	add.s64 	%rd550, %rd8, %rd549;
	ld.global.f32 	%f1303, [%rd524+52];
	ld.global.f32 	%f1304, [%rd33];
	mul.f32 	%f1305, %f1303, %f1304;
	atom.global.add.f32 	%f1306, [%rd550], %f1305;
	add.s32 	%r559, %r558, %r319;
	mul.wide.u32 	%rd551, %r559, 4;
	add.s64 	%rd552, %rd8, %rd551;
	ld.global.f32 	%f1307, [%rd524+56];
	ld.global.f32 	%f1308, [%rd33];
	mul.f32 	%f1309, %f1307, %f1308;
	atom.global.add.f32 	%f1310, [%rd552], %f1309;
	add.s32 	%r560, %r559, %r319;
	mul.wide.u32 	%rd553, %r560, 4;
	add.s64 	%rd554, %rd8, %rd553;
	ld.global.f32 	%f1311, [%rd524+60];
	ld.global.f32 	%f1312, [%rd33];
	mul.f32 	%f1313, %f1311, %f1312;
	atom.global.add.f32 	%f1314, [%rd554], %f1313;
	add.s32 	%r681, %r681, 16;
	setp.ne.s32 	%p168, %r681, %r185;
	mov.u32 	%r683, %r185;
	@%p168 bra 	$L__BB0_183;
$L__BB0_184:
	setp.eq.s32 	%p169, %r181, 0;
	@%p169 bra 	$L__BB0_194;
	setp.lt.u32 	%p170, %r182, 7;
	@%p170 bra 	$L__BB0_187;
	mad.lo.s32 	%r561, %r683, %r319, %r680;
	mul.wide.u32 	%rd555, %r561, 4;
	add.s64 	%rd556, %rd8, %rd555;
	mul.wide.u32 	%rd557, %r683, 4;
	add.s64 	%rd558, %rd14, %rd557;
	ld.global.f32 	%f1315, [%rd558];
	ld.global.f32 	%f1316, [%rd33];
	mul.f32 	%f1317, %f1315, %f1316;
	atom.global.add.f32 	%f1318, [%rd556], %f1317;
	add.s32 	%r562, %r561, %r319;
	mul.wide.u32 	%rd559, %r562, 4;
	add.s64 	%rd560, %rd8, %rd559;
	ld.global.f32 	%f1319, [%rd558+4];
	ld.global.f32 	%f1320, [%rd33];
	mul.f32 	%f1321, %f1319, %f1320;
	atom.global.add.f32 	%f1322, [%rd560], %f1321;
	add.s32 	%r563, %r562, %r319;
	mul.wide.u32 	%rd561, %r563, 4;
	add.s64 	%rd562, %rd8, %rd561;
	ld.global.f32 	%f1323, [%rd558+8];
	ld.global.f32 	%f1324, [%rd33];
	mul.f32 	%f1325, %f1323, %f1324;
	atom.global.add.f32 	%f1326, [%rd562], %f1325;
	add.s32 	%r564, %r563, %r319;
	mul.wide.u32 	%rd563, %r564, 4;
	add.s64 	%rd564, %rd8, %rd563;
	ld.global.f32 	%f1327, [%rd558+12];
	ld.global.f32 	%f1328, [%rd33];
	mul.f32 	%f1329, %f1327, %f1328;
	atom.global.add.f32 	%f1330, [%rd564], %f1329;
	add.s32 	%r565, %r564, %r319;
	mul.wide.u32 	%rd565, %r565, 4;
	add.s64 	%rd566, %rd8, %rd565;
	ld.global.f32 	%f1331, [%rd558+16];
	ld.global.f32 	%f1332, [%rd33];
	mul.f32 	%f1333, %f1331, %f1332;
	atom.global.add.f32 	%f1334, [%rd566], %f1333;
	add.s32 	%r566, %r565, %r319;
	mul.wide.u32 	%rd567, %r566, 4;
	add.s64 	%rd568, %rd8, %rd567;
	ld.global.f32 	%f1335, [%rd558+20];
	ld.global.f32 	%f1336, [%rd33];
	mul.f32 	%f1337, %f1335, %f1336;
	atom.global.add.f32 	%f1338, [%rd568], %f1337;
	add.s32 	%r567, %r566, %r319;
	mul.wide.u32 	%rd569, %r567, 4;
	add.s64 	%rd570, %rd8, %rd569;
	ld.global.f32 	%f1339, [%rd558+24];
	ld.global.f32 	%f1340, [%rd33];
	mul.f32 	%f1341, %f1339, %f1340;
	atom.global.add.f32 	%f1342, [%rd570], %f1341;
	add.s32 	%r568, %r567, %r319;
	mul.wide.u32 	%rd571, %r568, 4;
	add.s64 	%rd572, %rd8, %rd571;
	ld.global.f32 	%f1343, [%rd558+28];
	ld.global.f32 	%f1344, [%rd33];
	mul.f32 	%f1345, %f1343, %f1344;
	atom.global.add.f32 	%f1346, [%rd572], %f1345;
	add.s32 	%r683, %r683, 8;
$L__BB0_187:
	setp.eq.s32 	%p171, %r183, 0;
	@%p171 bra 	$L__BB0_194;
	setp.lt.u32 	%p172, %r184, 3;
	@%p172 bra 	$L__BB0_190;
	mad.lo.s32 	%r569, %r683, %r319, %r680;
	mul.wide.u32 	%rd573, %r569, 4;
	add.s64 	%rd574, %rd8, %rd573;
	mul.wide.u32 	%rd575, %r683, 4;
	add.s64 	%rd576, %rd14, %rd575;
	ld.global.f32 	%f1347, [%rd576];
	ld.global.f32 	%f1348, [%rd33];
	mul.f32 	%f1349, %f1347, %f1348;
	atom.global.add.f32 	%f1350, [%rd574], %f1349;
	add.s32 	%r570, %r569, %r319;
	mul.wide.u32 	%rd577, %r570, 4;
	add.s64 	%rd578, %rd8, %rd577;
	ld.global.f32 	%f1351, [%rd576+4];
	ld.global.f32 	%f1352, [%rd33];
	mul.f32 	%f1353, %f1351, %f1352;
	atom.global.add.f32 	%f1354, [%rd578], %f1353;
	add.s32 	%r571, %r570, %r319;
	mul.wide.u32 	%rd579, %r571, 4;
	add.s64 	%rd580, %rd8, %rd579;
	ld.global.f32 	%f1355, [%rd576+8];
	ld.global.f32 	%f1356, [%rd33];
	mul.f32 	%f1357, %f1355, %f1356;
	atom.global.add.f32 	%f1358, [%rd580], %f1357;
	add.s32 	%r572, %r571, %r319;
	mul.wide.u32 	%rd581, %r572, 4;
	add.s64 	%rd582, %rd8, %rd581;
	ld.global.f32 	%f1359, [%rd576+12];
	ld.global.f32 	%f1360, [%rd33];
	mul.f32 	%f1361, %f1359, %f1360;
	atom.global.add.f32 	%f1362, [%rd582], %f1361;
	add.s32 	%r683, %r683, 4;
$L__BB0_190:
	setp.eq.s32 	%p173, %r186, 0;
	@%p173 bra 	$L__BB0_194;
	setp.eq.s32 	%p174, %r186, 1;
	mad.lo.s32 	%r195, %r683, %r319, %r680;
	mul.wide.u32 	%rd583, %r195, 4;
	add.s64 	%rd584, %rd8, %rd583;
	mul.wide.u32 	%rd585, %r683, 4;
	add.s64 	%rd34, %rd14, %rd585;
	ld.global.f32 	%f1363, [%rd34];
	ld.global.f32 	%f1364, [%rd33];
	mul.f32 	%f1365, %f1363, %f1364;
	atom.global.add.f32 	%f1366, [%rd584], %f1365;
	@%p174 bra 	$L__BB0_194;
	setp.eq.s32 	%p175, %r186, 2;
	add.s32 	%r196, %r195, %r319;
	mul.wide.u32 	%rd586, %r196, 4;
	add.s64 	%rd587, %rd8, %rd586;
	ld.global.f32 	%f1367, [%rd34+4];
	ld.global.f32 	%f1368, [%rd33];
	mul.f32 	%f1369, %f1367, %f1368;
	atom.global.add.f32 	%f1370, [%rd587], %f1369;
	@%p175 bra 	$L__BB0_194;
	add.s32 	%r573, %r196, %r319;
	mul.wide.u32 	%rd588, %r573, 4;
	add.s64 	%rd589, %rd8, %rd588;
	ld.global.f32 	%f1371, [%rd34+8];
	ld.global.f32 	%f1372, [%rd33];
	mul.f32 	%f1373, %f1371, %f1372;
	atom.global.add.f32 	%f1374, [%rd589], %f1373;
$L__BB0_194:
	add.s32 	%r680, %r680, 1;
	setp.eq.s32 	%p176, %r680, %r319;
	@%p176 bra 	$L__BB0_207;
	bra.uni 	$L__BB0_181;
$L__BB0_195:
	add.s32 	%r539, %r319, -1;
	and.b32  	%r198, %r319, 15;
	setp.lt.u32 	%p159, %r539, 15;
	mov.b32 	%r685, 0;
	@%p159 bra 	$L__BB0_198;
	and.b32  	%r685, %r319, 2147483632;
	mov.b32 	%r695, 0;
$L__BB0_197:
	.pragma "nounroll";
	mul.wide.u32 	%rd507, %r695, 4;
	add.s64 	%rd508, %rd32, %rd507;
	add.s64 	%rd509, %rd22, %rd507;
	ld.global.f32 	%f1191, [%rd509];
	atom.global.add.f32 	%f1192, [%rd508], %f1191;
	ld.global.f32 	%f1193, [%rd509+4];
	atom.global.add.f32 	%f1194, [%rd508+4], %f1193;
	ld.global.f32 	%f1195, [%rd509+8];
	atom.global.add.f32 	%f1196, [%rd508+8], %f1195;
	ld.global.f32 	%f1197, [%rd509+12];
	atom.global.add.f32 	%f1198, [%rd508+12], %f1197;
	ld.global.f32 	%f1199, [%rd509+16];
	atom.global.add.f32 	%f1200, [%rd508+16], %f1199;
	ld.global.f32 	%f1201, [%rd509+20];
	atom.global.add.f32 	%f1202, [%rd508+20], %f1201;
	ld.global.f32 	%f1203, [%rd509+24];
	atom.global.add.f32 	%f1204, [%rd508+24], %f1203;
	ld.global.f32 	%f1205, [%rd509+28];
	atom.global.add.f32 	%f1206, [%rd508+28], %f1205;
	ld.global.f32 	%f1207, [%rd509+32];
	atom.global.add.f32 	%f1208, [%rd508+32], %f1207;
	ld.global.f32 	%f1209, [%rd509+36];
	atom.global.add.f32 	%f1210, [%rd508+36], %f1209;
	ld.global.f32 	%f1211, [%rd509+40];
	atom.global.add.f32 	%f1212, [%rd508+40], %f1211;
	ld.global.f32 	%f1213, [%rd509+44];
	atom.global.add.f32 	%f1214, [%rd508+44], %f1213;
	ld.global.f32 	%f1215, [%rd509+48];
	atom.global.add.f32 	%f1216, [%rd508+48], %f1215;
	ld.global.f32 	%f1217, [%rd509+52];
	atom.global.add.f32 	%f1218, [%rd508+52], %f1217;
	ld.global.f32 	%f1219, [%rd509+56];
	atom.global.add.f32 	%f1220, [%rd508+56], %f1219;
	ld.global.f32 	%f1221, [%rd509+60];
	atom.global.add.f32 	%f1222, [%rd508+60], %f1221;
	add.s32 	%r695, %r695, 16;
	setp.eq.s32 	%p160, %r695, %r685;
	@%p160 bra 	$L__BB0_198;
	bra.uni 	$L__BB0_197;
$L__BB0_198:
	setp.eq.s32 	%p161, %r198, 0;
	@%p161 bra 	$L__BB0_207;
	and.b32  	%r201, %r319, 7;
	setp.lt.u32 	%p162, %r198, 8;
	@%p162 bra 	$L__BB0_201;
	mul.wide.u32 	%rd510, %r685, 4;
	add.s64 	%rd511, %rd32, %rd510;
	add.s64 	%rd512, %rd22, %rd510;
	ld.global.f32 	%f1223, [%rd512];
	atom.global.add.f32 	%f1224, [%rd511], %f1223;
	ld.global.f32 	%f1225, [%rd512+4];
	atom.global.add.f32 	%f1226, [%rd511+4], %f1225;
	ld.global.f32 	%f1227, [%rd512+8];
	atom.global.add.f32 	%f1228, [%rd511+8], %f1227;
	ld.global.f32 	%f1229, [%rd512+12];
	atom.global.add.f32 	%f1230, [%rd511+12], %f1229;
	ld.global.f32 	%f1231, [%rd512+16];
	atom.global.add.f32 	%f1232, [%rd511+16], %f1231;
	ld.global.f32 	%f1233, [%rd512+20];
	atom.global.add.f32 	%f1234, [%rd511+20], %f1233;
	ld.global.f32 	%f1235, [%rd512+24];
	atom.global.add.f32 	%f1236, [%rd511+24], %f1235;
	ld.global.f32 	%f1237, [%rd512+28];
	atom.global.add.f32 	%f1238, [%rd511+28], %f1237;
	add.s32 	%r685, %r685, 8;
$L__BB0_201:
	setp.eq.s32 	%p163, %r201, 0;
	@%p163 bra 	$L__BB0_207;
	and.b32  	%r204, %r319, 3;
	setp.lt.u32 	%p164, %r201, 4;
	@%p164 bra 	$L__BB0_204;
	mul.wide.u32 	%rd513, %r685, 4;
	add.s64 	%rd514, %rd32, %rd513;
	add.s64 	%rd515, %rd22, %rd513;
	ld.global.f32 	%f1239, [%rd515];
	atom.global.add.f32 	%f1240, [%rd514], %f1239;
	ld.global.f32 	%f1241, [%rd515+4];
	atom.global.add.f32 	%f1242, [%rd514+4], %f1241;
	ld.global.f32 	%f1243, [%rd515+8];
	atom.global.add.f32 	%f1244, [%rd514+8], %f1243;
	ld.global.f32 	%f1245, [%rd515+12];
	atom.global.add.f32 	%f1246, [%rd514+12], %f1245;
	add.s32 	%r685, %r685, 4;
$L__BB0_204:
	setp.eq.s32 	%p165, %r204, 0;
	@%p165 bra 	$L__BB0_207;
	mov.b32 	%r689, 0;
$L__BB0_206:
	.pragma "nounroll";
	mul.wide.u32 	%rd516, %r685, 4;
	add.s64 	%rd517, %rd32, %rd516;
	add.s64 	%rd518, %rd22, %rd516;
	ld.global.f32 	%f1247, [%rd518];
	atom.global.add.f32 	%f1248, [%rd517], %f1247;
	add.s32 	%r685, %r685, 1;
	add.s32 	%r689, %r689, 1;
	setp.ne.s32 	%p166, %r689, %r204;
	@%p166 bra 	$L__BB0_206;
$L__BB0_207:
	setp.lt.s32 	%p177, %r318, 1;
	@%p177 bra 	$L__BB0_263;
	setp.lt.s32 	%p178, %r319, 1;
	@%p178 bra 	$L__BB0_224;
	add.s32 	%r211, %r319, -1;
	and.b32  	%r212, %r319, 15;
	add.s32 	%r213, %r212, -1;
	and.b32  	%r214, %r319, 7;
	add.s32 	%r215, %r214, -1;
	and.b32  	%r216, %r319, 2147483632;
	and.b32  	%r217, %r319, 3;
	mov.b32 	%r690, 0;
$L__BB0_210:
	setp.lt.u32 	%p187, %r211, 15;
	mul.lo.s32 	%r219, %r690, %r319;
	mov.f32 	%f1711, 0f00000000;
	mov.b32 	%r693, 0;
	@%p187 bra 	$L__BB0_213;
	mov.f32 	%f1711, 0f00000000;
	mov.b32 	%r691, 0;
$L__BB0_212:
	.pragma "nounroll";
	add.s32 	%r585, %r691, %r219;
	mul.wide.u32 	%rd598, %r585, 4;
	add.s64 	%rd599, %rd9, %rd598;
	ld.global.nc.f32 	%f1378, [%rd599];
	mul.wide.u32 	%rd600, %r691, 4;
	add.s64 	%rd601, %rd22, %rd600;
	ld.global.f32 	%f1379, [%rd601];
	fma.rn.f32 	%f1380, %f1378, %f1379, %f1711;
	ld.global.nc.f32 	%f1381, [%rd599+4];
	ld.global.f32 	%f1382, [%rd601+4];
	fma.rn.f32 	%f1383, %f1381, %f1382, %f1380;
	ld.global.nc.f32 	%f1384, [%rd599+8];
	ld.global.f32 	%f1385, [%rd601+8];
	fma.rn.f32 	%f1386, %f1384, %f1385, %f1383;
	ld.global.nc.f32 	%f1387, [%rd599+12];
	ld.global.f32 	%f1388, [%rd601+12];
	fma.rn.f32 	%f1389, %f1387, %f1388, %f1386;
	ld.global.nc.f32 	%f1390, [%rd599+16];
	ld.global.f32 	%f1391, [%rd601+16];
	fma.rn.f32 	%f1392, %f1390, %f1391, %f1389;
	ld.global.nc.f32 	%f1393, [%rd599+20];
	ld.global.f32 	%f1394, [%rd601+20];
	fma.rn.f32 	%f1395, %f1393, %f1394, %f1392;
	ld.global.nc.f32 	%f1396, [%rd599+24];
	ld.global.f32 	%f1397, [%rd601+24];
	fma.rn.f32 	%f1398, %f1396, %f1397, %f1395;
	ld.global.nc.f32 	%f1399, [%rd599+28];
	ld.global.f32 	%f1400, [%rd601+28];
	fma.rn.f32 	%f1401, %f1399, %f1400, %f1398;
	ld.global.nc.f32 	%f1402, [%rd599+32];
	ld.global.f32 	%f1403, [%rd601+32];
	fma.rn.f32 	%f1404, %f1402, %f1403, %f1401;
	ld.global.nc.f32 	%f1405, [%rd599+36];
	ld.global.f32 	%f1406, [%rd601+36];
	fma.rn.f32 	%f1407, %f1405, %f1406, %f1404;
	ld.global.nc.f32 	%f1408, [%rd599+40];
	ld.global.f32 	%f1409, [%rd601+40];
	fma.rn.f32 	%f1410, %f1408, %f1409, %f1407;
	ld.global.nc.f32 	%f1411, [%rd599+44];
	ld.global.f32 	%f1412, [%rd601+44];
	fma.rn.f32 	%f1413, %f1411, %f1412, %f1410;
	ld.global.nc.f32 	%f1414, [%rd599+48];
	ld.global.f32 	%f1415, [%rd601+48];
	fma.rn.f32 	%f1416, %f1414, %f1415, %f1413;
	ld.global.nc.f32 	%f1417, [%rd599+52];
	ld.global.f32 	%f1418, [%rd601+52];
	fma.rn.f32 	%f1419, %f1417, %f1418, %f1416;
	ld.global.nc.f32 	%f1420, [%rd599+56];
	ld.global.f32 	%f1421, [%rd601+56];
	fma.rn.f32 	%f1422, %f1420, %f1421, %f1419;
	ld.global.nc.f32 	%f1423, [%rd599+60];
	ld.global.f32 	%f1424, [%rd601+60];
	fma.rn.f32 	%f1711, %f1423, %f1424, %f1422;
	add.s32 	%r691, %r691, 16;
	setp.ne.s32 	%p188, %r691, %r216;
	mov.u32 	%r693, %r216;
	@%p188 bra 	$L__BB0_212;
$L__BB0_213:
	setp.eq.s32 	%p189, %r212, 0;
	@%p189 bra 	$L__BB0_223;
	setp.lt.u32 	%p190, %r213, 7;
	@%p190 bra 	$L__BB0_216;
	add.s32 	%r586, %r693, %r219;
	mul.wide.u32 	%rd602, %r586, 4;
	add.s64 	%rd603, %rd9, %rd602;
	ld.global.nc.f32 	%f1426, [%rd603];
	cvt.u64.u32 	%rd604, %r693;
	mul.wide.u32 	%rd605, %r693, 4;
	add.s64 	%rd606, %rd22, %rd605;
	ld.global.f32 	%f1427, [%rd606];
	fma.rn.f32 	%f1428, %f1426, %f1427, %f1711;
	cvt.u64.u32 	%rd607, %r219;
	add.s64 	%rd608, %rd604, %rd607;
	shl.b64 	%rd609, %rd608, 2;
	add.s64 	%rd610, %rd9, %rd609;
	ld.global.nc.f32 	%f1429, [%rd610+4];
	ld.global.f32 	%f1430, [%rd606+4];
	fma.rn.f32 	%f1431, %f1429, %f1430, %f1428;
	ld.global.nc.f32 	%f1432, [%rd610+8];
	ld.global.f32 	%f1433, [%rd606+8];
	fma.rn.f32 	%f1434, %f1432, %f1433, %f1431;
	ld.global.nc.f32 	%f1435, [%rd610+12];
	ld.global.f32 	%f1436, [%rd606+12];
	fma.rn.f32 	%f1437, %f1435, %f1436, %f1434;
	ld.global.nc.f32 	%f1438, [%rd610+16];
	ld.global.f32 	%f1439, [%rd606+16];
	fma.rn.f32 	%f1440, %f1438, %f1439, %f1437;
	ld.global.nc.f32 	%f1441, [%rd610+20];
	ld.global.f32 	%f1442, [%rd606+20];
	fma.rn.f32 	%f1443, %f1441, %f1442, %f1440;
	ld.global.nc.f32 	%f1444, [%rd610+24];
	ld.global.f32 	%f1445, [%rd606+24];
	fma.rn.f32 	%f1446, %f1444, %f1445, %f1443;
	ld.global.nc.f32 	%f1447, [%rd610+28];
	ld.global.f32 	%f1448, [%rd606+28];
	fma.rn.f32 	%f1711, %f1447, %f1448, %f1446;
	add.s32 	%r693, %r693, 8;
$L__BB0_216:
	setp.eq.s32 	%p191, %r214, 0;
	@%p191 bra 	$L__BB0_223;
	setp.lt.u32 	%p192, %r215, 3;
	@%p192 bra 	$L__BB0_219;
	add.s32 	%r587, %r693, %r219;
	mul.wide.u32 	%rd611, %r587, 4;
	add.s64 	%rd612, %rd9, %rd611;
	ld.global.nc.f32 	%f1450, [%rd612];
	cvt.u64.u32 	%rd613, %r693;
	mul.wide.u32 	%rd614, %r693, 4;
	add.s64 	%rd615, %rd22, %rd614;
	ld.global.f32 	%f1451, [%rd615];
	fma.rn.f32 	%f1452, %f1450, %f1451, %f1711;
	cvt.u64.u32 	%rd616, %r219;
	add.s64 	%rd617, %rd613, %rd616;
	shl.b64 	%rd618, %rd617, 2;
	add.s64 	%rd619, %rd9, %rd618;
	ld.global.nc.f32 	%f1453, [%rd619+4];
	ld.global.f32 	%f1454, [%rd615+4];
	fma.rn.f32 	%f1455, %f1453, %f1454, %f1452;
	ld.global.nc.f32 	%f1456, [%rd619+8];
	ld.global.f32 	%f1457, [%rd615+8];
	fma.rn.f32 	%f1458, %f1456, %f1457, %f1455;
	ld.global.nc.f32 	%f1459, [%rd619+12];
	ld.global.f32 	%f1460, [%rd615+12];
	fma.rn.f32 	%f1711, %f1459, %f1460, %f1458;
	add.s32 	%r693, %r693, 4;
$L__BB0_219:
	setp.eq.s32 	%p193, %r217, 0;
	@%p193 bra 	$L__BB0_223;
	setp.eq.s32 	%p194, %r217, 1;
	add.s32 	%r588, %r693, %r219;
	mul.wide.u32 	%rd620, %r588, 4;
	add.s64 	%rd621, %rd9, %rd620;
	ld.global.nc.f32 	%f1461, [%rd621];
	cvt.u64.u32 	%rd35, %r693;
	mul.wide.u32 	%rd622, %r693, 4;
	add.s64 	%rd36, %rd22, %rd622;
	ld.global.f32 	%f1462, [%rd36];
	fma.rn.f32 	%f1711, %f1461, %f1462, %f1711;
	@%p194 bra 	$L__BB0_223;
	setp.eq.s32 	%p195, %r217, 2;
	cvt.u64.u32 	%rd623, %r219;
	add.s64 	%rd624, %rd35, %rd623;
	shl.b64 	%rd625, %rd624, 2;
	add.s64 	%rd37, %rd9, %rd625;
	ld.global.nc.f32 	%f1463, [%rd37+4];
	ld.global.f32 	%f1464, [%rd36+4];
	fma.rn.f32 	%f1711, %f1463, %f1464, %f1711;
	@%p195 bra 	$L__BB0_223;
	ld.global.nc.f32 	%f1465, [%rd37+8];
	ld.global.f32 	%f1466, [%rd36+8];
	fma.rn.f32 	%f1711, %f1465, %f1466, %f1711;
$L__BB0_223:
	mul.wide.u32 	%rd626, %r690, 4;
	add.s64 	%rd627, %rd12, %rd626;
	ld.global.f32 	%f1467, [%rd627];
	setp.gt.f32 	%p196, %f1467, 0f00000000;
	selp.f32 	%f1468, 0f3F800000, 0f00000000, %p196;
	mul.f32 	%f1469, %f1711, %f1468;
	add.s64 	%rd628, %rd18, %rd626;
	st.global.f32 	[%rd628], %f1469;
	add.s32 	%r690, %r690, 1;
	setp.eq.s32 	%p197, %r690, %r318;
	@%p197 bra 	$L__BB0_235;
	bra.uni 	$L__BB0_210;
$L__BB0_224:
	add.s32 	%r575, %r318, -1;
	and.b32  	%r228, %r318, 7;
	setp.lt.u32 	%p179, %r575, 7;
	mov.b32 	%r697, 0;
	@%p179 bra 	$L__BB0_227;
	and.b32  	%r697, %r318, 2147483640;
	mov.b32 	%r696, 0;
$L__BB0_226:
	.pragma "nounroll";
	mul.wide.u32 	%rd590, %r696, 4;
	add.s64 	%rd591, %rd18, %rd590;
	mov.b32 	%r577, 0;
	st.global.u32 	[%rd591], %r577;
	st.global.u32 	[%rd591+4], %r577;
	st.global.u32 	[%rd591+8], %r577;
	st.global.u32 	[%rd591+12], %r577;
	st.global.u32 	[%rd591+16], %r577;
	st.global.u32 	[%rd591+20], %r577;
	st.global.u32 	[%rd591+24], %r577;
	st.global.u32 	[%rd591+28], %r577;
	add.s32 	%r696, %r696, 8;
	setp.ne.s32 	%p180, %r696, %r697;
	@%p180 bra 	$L__BB0_226;
$L__BB0_227:
	setp.eq.s32 	%p181, %r228, 0;
	@%p181 bra 	$L__BB0_235;
	and.b32  	%r235, %r318, 3;
	setp.lt.u32 	%p182, %r228, 4;
	@%p182 bra 	$L__BB0_230;
	mul.wide.u32 	%rd592, %r697, 4;
	add.s64 	%rd593, %rd18, %rd592;
	mov.b32 	%r578, 0;
	st.global.u32 	[%rd593], %r578;
	st.global.u32 	[%rd593+4], %r578;
	st.global.u32 	[%rd593+8], %r578;
	st.global.u32 	[%rd593+12], %r578;
	add.s32 	%r697, %r697, 4;
$L__BB0_230:
	setp.eq.s32 	%p183, %r235, 0;
	@%p183 bra 	$L__BB0_235;
	setp.eq.s32 	%p184, %r235, 1;
	@%p184 bra 	$L__BB0_233;
	mul.wide.u32 	%rd594, %r697, 4;
	add.s64 	%rd595, %rd18, %rd594;
	mov.b32 	%r579, 0;
	st.global.u32 	[%rd595], %r579;
	st.global.u32 	[%rd595+4], %r579;
	add.s32 	%r697, %r697, 2;
$L__BB0_233:
	and.b32  	%r580, %r318, 1;
	setp.eq.b32 	%p185, %r580, 1;
	not.pred 	%p186, %p185;
	@%p186 bra 	$L__BB0_235;
	mul.wide.u32 	%rd596, %r697, 4;
	add.s64 	%rd597, %rd18, %rd596;
	mov.b32 	%r581, 0;
	st.global.u32 	[%rd597], %r581;
$L__BB0_235:
	setp.lt.s32 	%p198, %r317, 1;
	@%p198 bra 	$L__BB0_251;
	and.b32  	%r240, %r317, 15;
	and.b32  	%r241, %r317, 7;
	shl.b32 	%r242, %r318, 4;
	mul.wide.s32 	%rd641, %r2, 4;
	add.s64 	%rd642, %rd641, %rd11;
	add.s64 	%rd38, %rd642, 32;
	mov.b32 	%r700, 0;
$L__BB0_237:
	ld.param.u64 	%rd719, [_Z17compute_gradientsPKfS0_S0_S0_S0_S0_S0_S0_PfS1_S1_S1_S1_S1_iiiiiS1_i_param_9];
	setp.lt.u32 	%p207, %r317, 16;
	cvta.to.global.u64 	%rd643, %rd719;
	mul.wide.u32 	%rd644, %r700, 4;
	add.s64 	%rd645, %rd643, %rd644;
	add.s64 	%rd39, %rd18, %rd644;
	ld.global.f32 	%f1528, [%rd39];
	atom.global.add.f32 	%f1529, [%rd645], %f1528;
	mov.b32 	%r718, 0;
	@%p207 bra 	$L__BB0_240;
	and.b32  	%r595, %r317, 2147483632;
	neg.s32 	%r716, %r595;
	add.s64 	%rd723, %rd10, %rd644;
	mad.lo.s32 	%r715, %r318, 15, %r700;
	mad.lo.s32 	%r714, %r318, 14, %r700;
	mad.lo.s32 	%r713, %r318, 13, %r700;
	mad.lo.s32 	%r712, %r318, 12, %r700;
	mad.lo.s32 	%r711, %r318, 11, %r700;
	mad.lo.s32 	%r710, %r318, 10, %r700;
	mad.lo.s32 	%r709, %r318, 9, %r700;
	shl.b32 	%r596, %r318, 3;
	add.s32 	%r708, %r596, %r700;
	mad.lo.s32 	%r707, %r318, 7, %r700;
	mad.lo.s32 	%r706, %r318, 6, %r700;
	mad.lo.s32 	%r705, %r318, 5, %r700;
	shl.b32 	%r597, %r318, 2;
	add.s32 	%r704, %r597, %r700;
	mad.lo.s32 	%r703, %r318, 3, %r700;
	shl.b32 	%r598, %r318, 1;
	add.s32 	%r702, %r598, %r700;
	add.s32 	%r701, %r318, %r700;
	mov.u64 	%rd722, %rd38;
$L__BB0_239:
	.pragma "nounroll";
	and.b32  	%r718, %r317, 2147483632;
	ld.global.nc.f32 	%f1530, [%rd722+-32];
	ld.global.f32 	%f1531, [%rd39];
	mul.f32 	%f1532, %f1530, %f1531;
	atom.global.add.f32 	%f1533, [%rd723], %f1532;
	mul.wide.u32 	%rd647, %r701, 4;
	add.s64 	%rd648, %rd10, %rd647;
	ld.global.nc.f32 	%f1534, [%rd722+-28];
	ld.global.f32 	%f1535, [%rd39];
	mul.f32 	%f1536, %f1534, %f1535;
	atom.global.add.f32 	%f1537, [%rd648], %f1536;
	mul.wide.u32 	%rd649, %r702, 4;
	add.s64 	%rd650, %rd10, %rd649;
	ld.global.nc.f32 	%f1538, [%rd722+-24];
	ld.global.f32 	%f1539, [%rd39];
	mul.f32 	%f1540, %f1538, %f1539;
	atom.global.add.f32 	%f1541, [%rd650], %f1540;
	mul.wide.u32 	%rd651, %r703, 4;
	add.s64 	%rd652, %rd10, %rd651;
	ld.global.nc.f32 	%f1542, [%rd722+-20];
	ld.global.f32 	%f1543, [%rd39];
	mul.f32 	%f1544, %f1542, %f1543;
	atom.global.add.f32 	%f1545, [%rd652], %f1544;
	mul.wide.u32 	%rd653, %r704, 4;
	add.s64 	%rd654, %rd10, %rd653;
	ld.global.nc.f32 	%f1546, [%rd722+-16];
	ld.global.f32 	%f1547, [%rd39];
	mul.f32 	%f1548, %f1546, %f1547;
	atom.global.add.f32 	%f1549, [%rd654], %f1548;
	mul.wide.u32 	%rd655, %r705, 4;
	add.s64 	%rd656, %rd10, %rd655;
	ld.global.nc.f32 	%f1550, [%rd722+-12];
	ld.global.f32 	%f1551, [%rd39];
	mul.f32 	%f1552, %f1550, %f1551;
	atom.global.add.f32 	%f1553, [%rd656], %f1552;
	mul.wide.u32 	%rd657, %r706, 4;
	add.s64 	%rd658, %rd10, %rd657;
	ld.global.nc.f32 	%f1554, [%rd722+-8];
	ld.global.f32 	%f1555, [%rd39];
	mul.f32 	%f1556, %f1554, %f1555;
	atom.global.add.f32 	%f1557, [%rd658], %f1556;
	mul.wide.u32 	%rd659, %r707, 4;
	add.s64 	%rd660, %rd10, %rd659;
	ld.global.nc.f32 	%f1558, [%rd722+-4];
	ld.global.f32 	%f1559, [%rd39];
	mul.f32 	%f1560, %f1558, %f1559;
	atom.global.add.f32 	%f1561, [%rd660], %f1560;
	mul.wide.u32 	%rd661, %r708, 4;
	add.s64 	%rd662, %rd10, %rd661;
	ld.global.nc.f32 	%f1562, [%rd722];
	ld.global.f32 	%f1563, [%rd39];
	mul.f32 	%f1564, %f1562, %f1563;
	atom.global.add.f32 	%f1565, [%rd662], %f1564;
	mul.wide.u32 	%rd663, %r709, 4;
	add.s64 	%rd664, %rd10, %rd663;
	ld.global.nc.f32 	%f1566, [%rd722+4];
	ld.global.f32 	%f1567, [%rd39];
	mul.f32 	%f1568, %f1566, %f1567;
	atom.global.add.f32 	%f1569, [%rd664], %f1568;
	mul.wide.u32 	%rd665, %r710, 4;
	add.s64 	%rd666, %rd10, %rd665;
	ld.global.nc.f32 	%f1570, [%rd722+8];
	ld.global.f32 	%f1571, [%rd39];
	mul.f32 	%f1572, %f1570, %f1571;
	atom.global.add.f32 	%f1573, [%rd666], %f1572;
	mul.wide.u32 	%rd667, %r711, 4;
	add.s64 	%rd668, %rd10, %rd667;
	ld.global.nc.f32 	%f1574, [%rd722+12];
	ld.global.f32 	%f1575, [%rd39];
	mul.f32 	%f1576, %f1574, %f1575;
	atom.global.add.f32 	%f1577, [%rd668], %f1576;
	mul.wide.u32 	%rd669, %r712, 4;
	add.s64 	%rd670, %rd10, %rd669;
	ld.global.nc.f32 	%f1578, [%rd722+16];
	ld.global.f32 	%f1579, [%rd39];
	mul.f32 	%f1580, %f1578, %f1579;
	atom.global.add.f32 	%f1581, [%rd670], %f1580;
	mul.wide.u32 	%rd671, %r713, 4;
	add.s64 	%rd672, %rd10, %rd671;
	ld.global.nc.f32 	%f1582, [%rd722+20];
	ld.global.f32 	%f1583, [%rd39];
	mul.f32 	%f1584, %f1582, %f1583;
	atom.global.add.f32 	%f1585, [%rd672], %f1584;
	mul.wide.u32 	%rd673, %r714, 4;
	add.s64 	%rd674, %rd10, %rd673;
	ld.global.nc.f32 	%f1586, [%rd722+24];
	ld.global.f32 	%f1587, [%rd39];
	mul.f32 	%f1588, %f1586, %f1587;
	atom.global.add.f32 	%f1589, [%rd674], %f1588;
	mul.wide.u32 	%rd675, %r715, 4;
	add.s64 	%rd676, %rd10, %rd675;
	ld.global.nc.f32 	%f1590, [%rd722+28];
	ld.global.f32 	%f1591, [%rd39];
	mul.f32 	%f1592, %f1590, %f1591;
	atom.global.add.f32 	%f1593, [%rd676], %f1592;
	add.s32 	%r716, %r716, 16;
	mul.wide.u32 	%rd677, %r242, 4;
	add.s64 	%rd723, %rd723, %rd677;
	add.s32 	%r715, %r715, %r242;
	add.s32 	%r714, %r714, %r242;
	add.s32 	%r713, %r713, %r242;
	add.s32 	%r712, %r712, %r242;
	add.s32 	%r711, %r711, %r242;
	add.s32 	%r710, %r710, %r242;
	add.s32 	%r709, %r709, %r242;
	add.s32 	%r708, %r708, %r242;
	add.s32 	%r707, %r707, %r242;
	add.s32 	%r706, %r706, %r242;
	add.s32 	%r705, %r705, %r242;
	add.s32 	%r704, %r704, %r242;
	add.s32 	%r703, %r703, %r242;
	add.s32 	%r702, %r702, %r242;
	add.s64 	%rd722, %rd722, 64;
	add.s32 	%r701, %r701, %r242;
	setp.ne.s32 	%p208, %r716, 0;
	@%p208 bra 	$L__BB0_239;
$L__BB0_240:
	setp.eq.s32 	%p209, %r240, 0;
	@%p209 bra 	$L__BB0_250;
	add.s32 	%r599, %r240, -1;
	setp.lt.u32 	%p210, %r599, 7;
	@%p210 bra 	$L__BB0_243;
	mad.lo.s32 	%r600, %r718, %r318, %r700;
	mul.wide.u32 	%rd678, %r600, 4;
	add.s64 	%rd679, %rd10, %rd678;
	mul.wide.u32 	%rd680, %r718, 4;
	add.s64 	%rd681, %rd15, %rd680;
	ld.global.nc.f32 	%f1594, [%rd681];
	ld.global.f32 	%f1595, [%rd39];
	mul.f32 	%f1596, %f1594, %f1595;
	atom.global.add.f32 	%f1597, [%rd679], %f1596;
	add.s32 	%r601, %r600, %r318;
	mul.wide.u32 	%rd682, %r601, 4;
	add.s64 	%rd683, %rd10, %rd682;
	ld.global.nc.f32 	%f1598, [%rd681+4];
	ld.global.f32 	%f1599, [%rd39];
	mul.f32 	%f1600, %f1598, %f1599;
	atom.global.add.f32 	%f1601, [%rd683], %f1600;
	add.s32 	%r602, %r601, %r318;
	mul.wide.u32 	%rd684, %r602, 4;
	add.s64 	%rd685, %rd10, %rd684;
	ld.global.nc.f32 	%f1602, [%rd681+8];
	ld.global.f32 	%f1603, [%rd39];
	mul.f32 	%f1604, %f1602, %f1603;
	atom.global.add.f32 	%f1605, [%rd685], %f1604;
	add.s32 	%r603, %r602, %r318;
	mul.wide.u32 	%rd686, %r603, 4;
	add.s64 	%rd687, %rd10, %rd686;
	ld.global.nc.f32 	%f1606, [%rd681+12];
	ld.global.f32 	%f1607, [%rd39];
	mul.f32 	%f1608, %f1606, %f1607;
	atom.global.add.f32 	%f1609, [%rd687], %f1608;
	add.s32 	%r604, %r603, %r318;
	mul.wide.u32 	%rd688, %r604, 4;
	add.s64 	%rd689, %rd10, %rd688;
	ld.global.nc.f32 	%f1610, [%rd681+16];
	ld.global.f32 	%f1611, [%rd39];
	mul.f32 	%f1612, %f1610, %f1611;
	atom.global.add.f32 	%f1613, [%rd689], %f1612;
	add.s32 	%r605, %r604, %r318;
	mul.wide.u32 	%rd690, %r605, 4;
	add.s64 	%rd691, %rd10, %rd690;
	ld.global.nc.f32 	%f1614, [%rd681+20];
	ld.global.f32 	%f1615, [%rd39];
	mul.f32 	%f1616, %f1614, %f1615;
	atom.global.add.f32 	%f1617, [%rd691], %f1616;
	add.s32 	%r606, %r605, %r318;
	mul.wide.u32 	%rd692, %r606, 4;
	add.s64 	%rd693, %rd10, %rd692;
	ld.global.nc.f32 	%f1618, [%rd681+24];
	ld.global.f32 	%f1619, [%rd39];
	mul.f32 	%f1620, %f1618, %f1619;
	atom.global.add.f32 	%f1621, [%rd693], %f1620;
	add.s32 	%r607, %r606, %r318;
	mul.wide.u32 	%rd694, %r607, 4;
	add.s64 	%rd695, %rd10, %rd694;
	ld.global.nc.f32 	%f1622, [%rd681+28];
	ld.global.f32 	%f1623, [%rd39];
	mul.f32 	%f1624, %f1622, %f1623;
	atom.global.add.f32 	%f1625, [%rd695], %f1624;
	add.s32 	%r718, %r718, 8;
$L__BB0_243:
	setp.eq.s32 	%p211, %r241, 0;
	@%p211 bra 	$L__BB0_250;
	add.s32 	%r608, %r241, -1;
	setp.lt.u32 	%p212, %r608, 3;
	@%p212 bra 	$L__BB0_246;
	mad.lo.s32 	%r609, %r718, %r318, %r700;
	mul.wide.u32 	%rd696, %r609, 4;
	add.s64 	%rd697, %rd10, %rd696;
	mul.wide.u32 	%rd698, %r718, 4;
	add.s64 	%rd699, %rd15, %rd698;
	ld.global.nc.f32 	%f1626, [%rd699];
	ld.global.f32 	%f1627, [%rd39];
	mul.f32 	%f1628, %f1626, %f1627;
	atom.global.add.f32 	%f1629, [%rd697], %f1628;
	add.s32 	%r610, %r609, %r318;
	mul.wide.u32 	%rd700, %r610, 4;
	add.s64 	%rd701, %rd10, %rd700;
	ld.global.nc.f32 	%f1630, [%rd699+4];
	ld.global.f32 	%f1631, [%rd39];
	mul.f32 	%f1632, %f1630, %f1631;
	atom.global.add.f32 	%f1633, [%rd701], %f1632;
	add.s32 	%r611, %r610, %r318;
	mul.wide.u32 	%rd702, %r611, 4;
	add.s64 	%rd703, %rd10, %rd702;
	ld.global.nc.f32 	%f1634, [%rd699+8];
	ld.global.f32 	%f1635, [%rd39];
	mul.f32 	%f1636, %f1634, %f1635;
	atom.global.add.f32 	%f1637, [%rd703], %f1636;
	add.s32 	%r612, %r611, %r318;
	mul.wide.u32 	%rd704, %r612, 4;
	add.s64 	%rd705, %rd10, %rd704;
	ld.global.nc.f32 	%f1638, [%rd699+12];
	ld.global.f32 	%f1639, [%rd39];
	mul.f32 	%f1640, %f1638, %f1639;
	atom.global.add.f32 	%f1641, [%rd705], %f1640;
	add.s32 	%r718, %r718, 4;
$L__BB0_246:
	and.b32  	%r298, %r317, 3;
	setp.eq.s32 	%p213, %r298, 0;
	@%p213 bra 	$L__BB0_250;
	setp.eq.s32 	%p214, %r298, 1;
	mad.lo.s32 	%r299, %r718, %r318, %r700;
	mul.wide.u32 	%rd706, %r299, 4;
	add.s64 	%rd707, %rd10, %rd706;
	mul.wide.u32 	%rd708, %r718, 4;
	add.s64 	%rd45, %rd15, %rd708;
	ld.global.nc.f32 	%f1642, [%rd45];
	ld.global.f32 	%f1643, [%rd39];
	mul.f32 	%f1644, %f1642, %f1643;
	atom.global.add.f32 	%f1645, [%rd707], %f1644;
	@%p214 bra 	$L__BB0_250;
	setp.eq.s32 	%p215, %r298, 2;
	add.s32 	%r300, %r299, %r318;
	mul.wide.u32 	%rd709, %r300, 4;
	add.s64 	%rd710, %rd10, %rd709;
	ld.global.nc.f32 	%f1646, [%rd45+4];
	ld.global.f32 	%f1647, [%rd39];
	mul.f32 	%f1648, %f1646, %f1647;
	atom.global.add.f32 	%f1649, [%rd710], %f1648;
	@%p215 bra 	$L__BB0_250;
	add.s32 	%r613, %r300, %r318;
	mul.wide.u32 	%rd711, %r613, 4;
	add.s64 	%rd712, %rd10, %rd711;
	ld.global.nc.f32 	%f1650, [%rd45+8];
	ld.global.f32 	%f1651, [%rd39];
	mul.f32 	%f1652, %f1650, %f1651;
	atom.global.add.f32 	%f1653, [%rd712], %f1652;
$L__BB0_250:
	add.s32 	%r700, %r700, 1;
	setp.eq.s32 	%p216, %r700, %r318;
	@%p216 bra 	$L__BB0_263;
	bra.uni 	$L__BB0_237;
$L__BB0_251:
	ld.param.u64 	%rd718, [_Z17compute_gradientsPKfS0_S0_S0_S0_S0_S0_S0_PfS1_S1_S1_S1_S1_iiiiiS1_i_param_9];
	cvta.to.global.u64 	%rd46, %rd718;
	add.s32 	%r590, %r318, -1;
	and.b32  	%r302, %r318, 15;
	setp.lt.u32 	%p199, %r590, 15;
	mov.b32 	%r722, 0;
	@%p199 bra 	$L__BB0_254;
	and.b32  	%r722, %r318, 2147483632;
	mov.b32 	%r720, 0;
$L__BB0_253:
	.pragma "nounroll";
	mul.wide.u32 	%rd629, %r720, 4;
	add.s64 	%rd630, %rd46, %rd629;
	add.s64 	%rd631, %rd18, %rd629;
	ld.global.f32 	%f1470, [%rd631];
	atom.global.add.f32 	%f1471, [%rd630], %f1470;
	ld.global.f32 	%f1472, [%rd631+4];
	atom.global.add.f32 	%f1473, [%rd630+4], %f1472;
	ld.global.f32 	%f1474, [%rd631+8];
	atom.global.add.f32 	%f1475, [%rd630+8], %f1474;
	ld.global.f32 	%f1476, [%rd631+12];
	atom.global.add.f32 	%f1477, [%rd630+12], %f1476;
	ld.global.f32 	%f1478, [%rd631+16];
	atom.global.add.f32 	%f1479, [%rd630+16], %f1478;
	ld.global.f32 	%f1480, [%rd631+20];
	atom.global.add.f32 	%f1481, [%rd630+20], %f1480;
	ld.global.f32 	%f1482, [%rd631+24];
	atom.global.add.f32 	%f1483, [%rd630+24], %f1482;
	ld.global.f32 	%f1484, [%rd631+28];
	atom.global.add.f32 	%f1485, [%rd630+28], %f1484;
	ld.global.f32 	%f1486, [%rd631+32];
	atom.global.add.f32 	%f1487, [%rd630+32], %f1486;
	ld.global.f32 	%f1488, [%rd631+36];
	atom.global.add.f32 	%f1489, [%rd630+36], %f1488;
	ld.global.f32 	%f1490, [%rd631+40];
	atom.global.add.f32 	%f1491, [%rd630+40], %f1490;
	ld.global.f32 	%f1492, [%rd631+44];
	atom.global.add.f32 	%f1493, [%rd630+44], %f1492;
	ld.global.f32 	%f1494, [%rd631+48];
	atom.global.add.f32 	%f1495, [%rd630+48], %f1494;
	ld.global.f32 	%f1496, [%rd631+52];
	atom.global.add.f32 	%f1497, [%rd630+52], %f1496;
	ld.global.f32 	%f1498, [%rd631+56];
	atom.global.add.f32 	%f1499, [%rd630+56], %f1498;
	ld.global.f32 	%f1500, [%rd631+60];
	atom.global.add.f32 	%f1501, [%rd630+60], %f1500;
	add.s32 	%r720, %r720, 16;
	setp.ne.s32 	%p200, %r720, %r722;
	@%p200 bra 	$L__BB0_253;
$L__BB0_254:
	setp.eq.s32 	%p201, %r302, 0;
	@%p201 bra 	$L__BB0_263;
	and.b32  	%r307, %r318, 7;
	setp.lt.u32 	%p202, %r302, 8;
	@%p202 bra 	$L__BB0_257;
	mul.wide.u32 	%rd632, %r722, 4;
	add.s64 	%rd633, %rd46, %rd632;
	add.s64 	%rd634, %rd18, %rd632;
	ld.global.f32 	%f1502, [%rd634];
	atom.global.add.f32 	%f1503, [%rd633], %f1502;
	ld.global.f32 	%f1504, [%rd634+4];
	atom.global.add.f32 	%f1505, [%rd633+4], %f1504;
	ld.global.f32 	%f1506, [%rd634+8];
	atom.global.add.f32 	%f1507, [%rd633+8], %f1506;
	ld.global.f32 	%f1508, [%rd634+12];
	atom.global.add.f32 	%f1509, [%rd633+12], %f1508;
	ld.global.f32 	%f1510, [%rd634+16];
	atom.global.add.f32 	%f1511, [%rd633+16], %f1510;
	ld.global.f32 	%f1512, [%rd634+20];
	atom.global.add.f32 	%f1513, [%rd633+20], %f1512;
	ld.global.f32 	%f1514, [%rd634+24];
	atom.global.add.f32 	%f1515, [%rd633+24], %f1514;
	ld.global.f32 	%f1516, [%rd634+28];
	atom.global.add.f32 	%f1517, [%rd633+28], %f1516;
	add.s32 	%r722, %r722, 8;
$L__BB0_257:
	setp.eq.s32 	%p203, %r307, 0;
	@%p203 bra 	$L__BB0_263;
	and.b32  	%r310, %r318, 3;
	setp.lt.u32 	%p204, %r307, 4;
	@%p204 bra 	$L__BB0_260;
	mul.wide.u32 	%rd635, %r722, 4;
	add.s64 	%rd636, %rd46, %rd635;
	add.s64 	%rd637, %rd18, %rd635;
	ld.global.f32 	%f1518, [%rd637];
	atom.global.add.f32 	%f1519, [%rd636], %f1518;
	ld.global.f32 	%f1520, [%rd637+4];
	atom.global.add.f32 	%f1521, [%rd636+4], %f1520;
	ld.global.f32 	%f1522, [%rd637+8];
	atom.global.add.f32 	%f1523, [%rd636+8], %f1522;
	ld.global.f32 	%f1524, [%rd637+12];
	atom.global.add.f32 	%f1525, [%rd636+12], %f1524;
	add.s32 	%r722, %r722, 4;
$L__BB0_260:
	setp.eq.s32 	%p205, %r310, 0;
	@%p205 bra 	$L__BB0_263;
	mov.b32 	%r725, 0;
$L__BB0_262:
	.pragma "nounroll";
	mul.wide.u32 	%rd638, %r722, 4;
	add.s64 	%rd639, %rd46, %rd638;
	add.s64 	%rd640, %rd18, %rd638;
	ld.global.f32 	%f1526, [%rd640];
	atom.global.add.f32 	%f1527, [%rd639], %f1526;
	add.s32 	%r722, %r722, 1;
	add.s32 	%r725, %r725, 1;
	setp.ne.s32 	%p206, %r725, %r310;
	@%p206 bra 	$L__BB0_262;
$L__BB0_263:
	ret;

}
	// .globl	_Z14update_weightsPfPKfifi
.visible .entry _Z14update_weightsPfPKfifi(
	.param .u64 .ptr .align 1 _Z14update_weightsPfPKfifi_param_0,
	.param .u64 .ptr .align 1 _Z14update_weightsPfPKfifi_param_1,
	.param .u32 _Z14update_weightsPfPKfifi_param_2,
	.param .f32 _Z14update_weightsPfPKfifi_param_3,
	.param .u32 _Z14update_weightsPfPKfifi_param_4
)
{
	.reg .pred 	%p<2>;
	.reg .b32 	%r<7>;
	.reg .b32 	%f<8>;
	.reg .b64 	%rd<8>;

	ld.param.u64 	%rd1, [_Z14update_weightsPfPKfifi_param_0];
	ld.param.u64 	%rd2, [_Z14update_weightsPfPKfifi_param_1];
	ld.param.u32 	%r3, [_Z14update_weightsPfPKfifi_param_2];
	ld.param.f32 	%f1, [_Z14update_weightsPfPKfifi_param_3];
	ld.param.u32 	%r2, [_Z14update_weightsPfPKfifi_param_4];
	mov.u32 	%r4, %ctaid.x;
	mov.u32 	%r5, %ntid.x;
	mov.u32 	%r6, %tid.x;
	mad.lo.s32 	%r1, %r4, %r5, %r6;
	setp.ge.s32 	%p1, %r1, %r3;
	@%p1 bra 	$L__BB1_2;
	cvta.to.global.u64 	%rd3, %rd2;
	cvta.to.global.u64 	%rd4, %rd1;
	mul.wide.s32 	%rd5, %r1, 4;
	add.s64 	%rd6, %rd3, %rd5;
	ld.global.f32 	%f2, [%rd6];
	cvt.rn.f32.s32 	%f3, %r2;
	div.rn.f32 	%f4, %f2, %f3;
	mul.f32 	%f5, %f1, %f4;
	add.s64 	%rd7, %rd4, %rd5;
	ld.global.f32 	%f6, [%rd7];
	sub.f32 	%f7, %f6, %f5;
	st.global.f32 	[%rd7], %f7;
$L__BB1_2:
	ret;

}


// ===== COMPILED SASS (sm_100) =====

	.target	sm_100

	.elftype	@"ET_EXEC"


//--------------------- .note.nv.tkinfo           --------------------------
	.section	.note.nv.tkinfo,"",@"SHT_NOTE"
	.sectionflags	@"SHF_NOTE_NV_TKINFO"
	.tkinfo
        /*0018*/ 	.word	0x00000002
        /*0030*/ 	.string	""
        /*0030*/ 	.string	"ptxas"
        /*0030*/ 	.string	"Cuda compilation tools, release 13.0, V13.0.88"
        /*0030*/ 	.string	"Build cuda_13.0.r13.0/compiler.36424714_0"
        /*0030*/ 	.string	"-arch sm_100 -m 64 "



//--------------------- .note.nv.cuinfo           --------------------------
	.section	.note.nv.cuinfo,"",@"SHT_NOTE"
	.sectionflags	@"SHF_NOTE_NV_CUINFO"
        /*0018*/ 	.short	0x0002
        /*001a*/ 	.short	0x0064
        /*001c*/ 	.short	0x0082
	.zero		2


//--------------------- .nv.info                  --------------------------
	.section	.nv.info,"",@"SHT_CUDA_INFO"
	.align	4


	//----- nvinfo : EIATTR_REGCOUNT
	.align		4
        /*0000*/ 	.byte	0x04, 0x2f
        /*0002*/ 	.short	(.L_1 - .L_0)
	.align		4
.L_0:
        /*0004*/ 	.word	index@(_Z17compute_gradientsPKfS0_S0_S0_S0_S0_S0_S0_PfS1_S1_S1_S1_S1_iiiiiS1_i)
        /*0008*/ 	.word	0x00000028


	//----- nvinfo : EIATTR_FRAME_SIZE
	.align		4
.L_1:
        /*000c*/ 	.byte	0x04, 0x11
        /*000e*/ 	.short	(.L_3 - .L_2)
	.align		4
.L_2:
        /*0010*/ 	.word	index@($__internal_1_$__cuda_sm3x_div_rn_noftz_f32_slowpath)
        /*0014*/ 	.word	0x00000000


	//----- nvinfo : EIATTR_FRAME_SIZE
	.align		4
.L_3:
        /*0018*/ 	.byte	0x04, 0x11
        /*001a*/ 	.short	(.L_5 - .L_4)
	.align		4
.L_4:
        /*001c*/ 	.word	index@(_Z17compute_gradientsPKfS0_S0_S0_S0_S0_S0_S0_PfS1_S1_S1_S1_S1_iiiiiS1_i)
        /*0020*/ 	.word	0x00000000


	//----- nvinfo : EIATTR_REGCOUNT
	.align		4
.L_5:
        /*0024*/ 	.byte	0x04, 0x2f
        /*0026*/ 	.short	(.L_7 - .L_6)
	.align		4
.L_6:
        /*0028*/ 	.word	index@(_Z14update_weightsPfPKfifi)
        /*002c*/ 	.word	0x00000010


	//----- nvinfo : EIATTR_FRAME_SIZE
	.align		4
.L_7:
        /*0030*/ 	.byte	0x04, 0x11
        /*0032*/ 	.short	(.L_9 - .L_8)
	.align		4
.L_8:
        /*0034*/ 	.word	index@($__internal_0_$__cuda_sm3x_div_rn_noftz_f32_slowpath)
        /*0038*/ 	.word	0x00000000


	//----- nvinfo : EIATTR_FRAME_SIZE
	.align		4
.L_9:
        /*003c*/ 	.byte	0x04, 0x11
        /*003e*/ 	.short	(.L_11 - .L_10)
	.align		4
.L_10:
        /*0040*/ 	.word	index@(_Z14update_weightsPfPKfifi)
        /*0044*/ 	.word	0x00000000


	//----- nvinfo : EIATTR_MIN_STACK_SIZE
	.align		4
.L_11:
        /*0048*/ 	.byte	0x04, 0x12
        /*004a*/ 	.short	(.L_13 - .L_12)
	.align		4
.L_12:
        /*004c*/ 	.word	index@(_Z14update_weightsPfPKfifi)
        /*0050*/ 	.word	0x00000000


	//----- nvinfo : EIATTR_MIN_STACK_SIZE
	.align		4
.L_13:
        /*0054*/ 	.byte	0x04, 0x12
        /*0056*/ 	.short	(.L_15 - .L_14)
	.align		4
.L_14:
        /*0058*/ 	.word	index@(_Z17compute_gradientsPKfS0_S0_S0_S0_S0_S0_S0_PfS1_S1_S1_S1_S1_iiiiiS1_i)
        /*005c*/ 	.word	0x00000000
.L_15:


//--------------------- .nv.compat                --------------------------
	.section	.nv.compat,"",@"SHT_CUDA_COMPAT_INFO"
	.align	4
        /*0000*/ 	.byte	0x02, 0x09, 0x00, 0x00, 0x02, 0x02, 0x01, 0x00, 0x02, 0x05, 0x05, 0x00, 0x03, 0x07, 0x01, 0x01
        /*0010*/ 	.byte	0x02, 0x03, 0x00, 0x00, 0x02, 0x06, 0x01, 0x00, 0x04, 0x0b, 0x08, 0x00, 0x01, 0x00, 0x00, 0x00
        /*0020*/ 	.byte	0x00, 0x00, 0x00, 0x00


//--------------------- .nv.info._Z14update_weightsPfPKfifi --------------------------
	.section	.nv.info._Z14update_weightsPfPKfifi,"",@"SHT_CUDA_INFO"
	.sectionflags	@""
	.align	4


	//----- nvinfo : EIATTR_CUDA_API_VERSION
	.align		4
        /*0000*/ 	.byte	0x04, 0x37
        /*0002*/ 	.short	(.L_17 - .L_16)
.L_16:
        /*0004*/ 	.word	0x00000082


	//----- nvinfo : EIATTR_KPARAM_INFO
	.align		4
.L_17:
        /*0008*/ 	.byte	0x04, 0x17
        /*000a*/ 	.short	(.L_19 - .L_18)
.L_18:
        /*000c*/ 	.word	0x00000000
        /*0010*/ 	.short	0x0004
        /*0012*/ 	.short	0x0018
        /*0014*/ 	.byte	0x00, 0xf0, 0x11, 0x00


	//----- nvinfo : EIATTR_KPARAM_INFO
	.align		4
.L_19:
        /*0018*/ 	.byte	0x04, 0x17
        /*001a*/ 	.short	(.L_21 - .L_20)
.L_20:
        /*001c*/ 	.word	0x00000000
        /*0020*/ 	.short	0x0003
        /*0022*/ 	.short	0x0014
        /*0024*/ 	.byte	0x00, 0xf0, 0x11, 0x00


	//----- nvinfo : EIATTR_KPARAM_INFO
	.align		4
.L_21:
        /*0028*/ 	.byte	0x04, 0x17
        /*002a*/ 	.short	(.L_23 - .L_22)
.L_22:
        /*002c*/ 	.word	0x00000000
        /*0030*/ 	.short	0x0002
        /*0032*/ 	.short	0x0010
        /*0034*/ 	.byte	0x00, 0xf0, 0x11, 0x00


	//----- nvinfo : EIATTR_KPARAM_INFO
	.align		4
.L_23:
        /*0038*/ 	.byte	0x04, 0x17
        /*003a*/ 	.short	(.L_25 - .L_24)
.L_24:
        /*003c*/ 	.word	0x00000000
        /*0040*/ 	.short	0x0001
        /*0042*/ 	.short	0x0008
        /*0044*/ 	.byte	0x00, 0xf5, 0x21, 0x00


	//----- nvinfo : EIATTR_KPARAM_INFO
	.align		4
.L_25:
        /*0048*/ 	.byte	0x04, 0x17
        /*004a*/ 	.short	(.L_27 - .L_26)
.L_26:
        /*004c*/ 	.word	0x00000000
        /*0050*/ 	.short	0x0000
        /*0052*/ 	.short	0x0000
        /*0054*/ 	.byte	0x00, 0xf5, 0x21, 0x00


	//----- nvinfo : EIATTR_SPARSE_MMA_MASK
	.align		4
.L_27:
        /*0058*/ 	.byte	0x03, 0x50
        /*005a*/ 	.short	0x0000


	//----- nvinfo : EIATTR_MAXREG_COUNT
	.align		4
        /*005c*/ 	.byte	0x03, 0x1b
        /*005e*/ 	.short	0x00ff


	//----- nvinfo : EIATTR_MERCURY_ISA_VERSION
	.align		4
        /*0060*/ 	.byte	0x03, 0x5f
        /*0062*/ 	.short	0x0101


	//----- nvinfo : EIATTR_VRC_CTA_INIT_COUNT
	.align		4
        /*0064*/ 	.byte	0x02, 0x4a
	.zero		1
	.zero		1


	//----- nvinfo : EIATTR_EXIT_INSTR_OFFSETS
	.align		4
        /*0068*/ 	.byte	0x04, 0x1c
        /*006a*/ 	.short	(.L_29 - .L_28)


	//   ....[0]....
.L_28:
        /*006c*/ 	.word	0x00000070


	//   ....[1]....
        /*0070*/ 	.word	0x00000210


	//----- nvinfo : EIATTR_CRS_STACK_SIZE
	.align		4
.L_29:
        /*0074*/ 	.byte	0x04, 0x1e
        /*0076*/ 	.short	(.L_31 - .L_30)
.L_30:
        /*0078*/ 	.word	0x00000000


	//----- nvinfo : EIATTR_CBANK_PARAM_SIZE
	.align		4
.L_31:
        /*007c*/ 	.byte	0x03, 0x19
        /*007e*/ 	.short	0x001c


	//----- nvinfo : EIATTR_PARAM_CBANK
	.align		4
        /*0080*/ 	.byte	0x04, 0x0a
        /*0082*/ 	.short	(.L_33 - .L_32)
	.align		4
.L_32:
        /*0084*/ 	.word	index@(.nv.constant0._Z14update_weightsPfPKfifi)
        /*0088*/ 	.short	0x0380
        /*008a*/ 	.short	0x001c


	//----- nvinfo : EIATTR_SW_WAR
	.align		4
.L_33:
        /*008c*/ 	.byte	0x04, 0x36
        /*008e*/ 	.short	(.L_35 - .L_34)
.L_34:
        /*0090*/ 	.word	0x00000008
.L_35:


//--------------------- .nv.info._Z17compute_gradientsPKfS0_S0_S0_S0_S0_S0_S0_PfS1_S1_S1_S1_S1_iiiiiS1_i --------------------------
	.section	.nv.info._Z17compute_gradientsPKfS0_S0_S0_S0_S0_S0_S0_PfS1_S1_S1_S1_S1_iiiiiS1_i,"",@"SHT_CUDA_INFO"
	.sectionflags	@""
	.align	4


	//----- nvinfo : EIATTR_CUDA_API_VERSION
	.align		4
        /*0000*/ 	.byte	0x04, 0x37
        /*0002*/ 	.short	(.L_37 - .L_36)
.L_36:
        /*0004*/ 	.word	0x00000082


	//----- nvinfo : EIATTR_KPARAM_INFO
	.align		4
.L_37:
        /*0008*/ 	.byte	0x04, 0x17
        /*000a*/ 	.short	(.L_39 - .L_38)
.L_38:
        /*000c*/ 	.word	0x00000000
        /*0010*/ 	.short	0x0014
        /*0012*/ 	.short	0x0090
        /*0014*/ 	.byte	0x00, 0xf0, 0x11, 0x00


	//----- nvinfo : EIATTR_KPARAM_INFO
	.align		4
.L_39:
        /*0018*/ 	.byte	0x04, 0x17
        /*001a*/ 	.short	(.L_41 - .L_40)
.L_40:
        /*001c*/ 	.word	0x00000000
        /*0020*/ 	.short	0x0013
        /*0022*/ 	.short	0x0088
        /*0024*/ 	.byte	0x00, 0xf5, 0x21, 0x00


	//----- nvinfo : EIATTR_KPARAM_INFO
	.align		4
.L_41:
        /*0028*/ 	.byte	0x04, 0x17
        /*002a*/ 	.short	(.L_43 - .L_42)
.L_42:
        /*002c*/ 	.word	0x00000000
        /*0030*/ 	.short	0x0012
        /*0032*/ 	.short	0x0080
        /*0034*/ 	.byte	0x00, 0xf0, 0x11, 0x00


	//----- nvinfo : EIATTR_KPARAM_INFO
	.align		4
.L_43:
        /*0038*/ 	.byte	0x04, 0x17
        /*003a*/ 	.short	(.L_45 - .L_44)
.L_44:
        /*003c*/ 	.word	0x00000000
        /*0040*/ 	.short	0x0011
        /*0042*/ 	.short	0x007c
        /*0044*/ 	.byte	0x00, 0xf0, 0x11, 0x00


	//----- nvinfo : EIATTR_KPARAM_INFO
	.align		4
.L_45:
        /*0048*/ 	.byte	0x04, 0x17
        /*004a*/ 	.short	(.L_47 - .L_46)
.L_46:
        /*004c*/ 	.word	0x00000000
        /*0050*/ 	.short	0x0010
        /*0052*/ 	.short	0x0078
        /*0054*/ 	.byte	0x00, 0xf0, 0x11, 0x00


	//----- nvinfo : EIATTR_KPARAM_INFO
	.align		4
.L_47:
        /*0058*/ 	.byte	0x04, 0x17
        /*005a*/ 	.short	(.L_49 - .L_48)
.L_48:
        /*005c*/ 	.word	0x00000000
        /*0060*/ 	.short	0x000f
        /*0062*/ 	.short	0x0074
        /*0064*/ 	.byte	0x00, 0xf0, 0x11, 0x00


	//----- nvinfo : EIATTR_KPARAM_INFO
	.align		4
.L_49:
        /*0068*/ 	.byte	0x04, 0x17
        /*006a*/ 	.short	(.L_51 - .L_50)
.L_50:
        /*006c*/ 	.word	0x00000000
        /*0070*/ 	.short	0x000e
        /*0072*/ 	.short	0x0070
        /*0074*/ 	.byte	0x00, 0xf0, 0x11, 0x00


	//----- nvinfo : EIATTR_KPARAM_INFO
	.align		4
.L_51:
        /*0078*/ 	.byte	0x04, 0x17
        /*007a*/ 	.short	(.L_53 - .L_52)
.L_52:
        /*007c*/ 	.word	0x00000000
        /*0080*/ 	.short	0x000d
        /*0082*/ 	.short	0x0068
        /*0084*/ 	.byte	0x00, 0xf5, 0x21, 0x00


	//----- nvinfo : EIATTR_KPARAM_INFO
	.align		4
.L_53:
        /*0088*/ 	.byte	0x04, 0x17
        /*008a*/ 	.short	(.L_55 - .L_54)
.L_54:
        /*008c*/ 	.word	0x00000000
        /*0090*/ 	.short	0x000c
        /*0092*/ 	.short	0x0060
        /*0094*/ 	.byte	0x00, 0xf5, 0x21, 0x00


	//----- nvinfo : EIATTR_KPARAM_INFO
	.align		4
.L_55:
        /*0098*/ 	.byte	0x04, 0x17
        /*009a*/ 	.short	(.L_57 - .L_56)
.L_56:
        /*009c*/ 	.word	0x00000000
        /*00a0*/ 	.short	0x000b
        /*00a2*/ 	.short	0x0058
        /*00a4*/ 	.byte	0x00, 0xf5, 0x21, 0x00


	//----- nvinfo : EIATTR_KPARAM_INFO
	.align		4
.L_57:
        /*00a8*/ 	.byte	0x04, 0x17
        /*00aa*/ 	.short	(.L_59 - .L_58)
.L_58:
        /*00ac*/ 	.word	0x00000000
        /*00b0*/ 	.short	0x000a
        /*00b2*/ 	.short	0x0050
        /*00b4*/ 	.byte	0x00, 0xf5, 0x21, 0x00


	//----- nvinfo : EIATTR_KPARAM_INFO
	.align		4
.L_59:
        /*00b8*/ 	.byte	0x04, 0x17
        /*00ba*/ 	.short	(.L_61 - .L_60)
.L_60:
        /*00bc*/ 	.word	0x00000000
        /*00c0*/ 	.short	0x0009
        /*00c2*/ 	.short	0x0048
        /*00c4*/ 	.byte	0x00, 0xf5, 0x21, 0x00


	//----- nvinfo : EIATTR_KPARAM_INFO
	.align		4
.L_61:
        /*00c8*/ 	.byte	0x04, 0x17
        /*00ca*/ 	.short	(.L_63 - .L_62)
.L_62:
        /*00cc*/ 	.word	0x00000000
        /*00d0*/ 	.short	0x0008
        /*00d2*/ 	.short	0x0040
        /*00d4*/ 	.byte	0x00, 0xf5, 0x21, 0x00


	//----- nvinfo : EIATTR_KPARAM_INFO
	.align		4
.L_63:
        /*00d8*/ 	.byte	0x04, 0x17
        /*00da*/ 	.short	(.L_65 - .L_64)
.L_64:
        /*00dc*/ 	.word	0x00000000
        /*00e0*/ 	.short	0x0007
        /*00e2*/ 	.short	0x0038
        /*00e4*/ 	.byte	0x00, 0xf5, 0x21, 0x00


	//----- nvinfo : EIATTR_KPARAM_INFO
	.align		4
.L_65:
        /*00e8*/ 	.byte	0x04, 0x17
        /*00ea*/ 	.short	(.L_67 - .L_66)
.L_66:
        /*00ec*/ 	.word	0x00000000
        /*00f0*/ 	.short	0x0006
        /*00f2*/ 	.short	0x0030
        /*00f4*/ 	.byte	0x00, 0xf5, 0x21, 0x00


	//----- nvinfo : EIATTR_KPARAM_INFO
	.align		4
.L_67:
        /*00f8*/ 	.byte	0x04, 0x17
        /*00fa*/ 	.short	(.L_69 - .L_68)
.L_68:
        /*00fc*/ 	.word	0x00000000
        /*0100*/ 	.short	0x0005
        /*0102*/ 	.short	0x0028
        /*0104*/ 	.byte	0x00, 0xf5, 0x21, 0x00


	//----- nvinfo : EIATTR_KPARAM_INFO
	.align		4
.L_69:
        /*0108*/ 	.byte	0x04, 0x17
        /*010a*/ 	.short	(.L_71 - .L_70)
.L_70:
        /*010c*/ 	.word	0x00000000
        /*0110*/ 	.short	0x0004
        /*0112*/ 	.short	0x0020
        /*0114*/ 	.byte	0x00, 0xf5, 0x21, 0x00


	//----- nvinfo : EIATTR_KPARAM_INFO
	.align		4
.L_71:
        /*0118*/ 	.byte	0x04, 0x17
        /*011a*/ 	.short	(.L_73 - .L_72)
.L_72:
        /*011c*/ 	.word	0x00000000
        /*0120*/ 	.short	0x0003
        /*0122*/ 	.short	0x0018
        /*0124*/ 	.byte	0x00, 0xf5, 0x21, 0x00


	//----- nvinfo : EIATTR_KPARAM_INFO
	.align		4
.L_73:
        /*0128*/ 	.byte	0x04, 0x17
        /*012a*/ 	.short	(.L_75 - .L_74)
.L_74:
        /*012c*/ 	.word	0x00000000
        /*0130*/ 	.short	0x0002
        /*0132*/ 	.short	0x0010
        /*0134*/ 	.byte	0x00, 0xf5, 0x21, 0x00


	//----- nvinfo : EIATTR_KPARAM_INFO
	.align		4
.L_75:
        /*0138*/ 	.byte	0x04, 0x17
        /*013a*/ 	.short	(.L_77 - .L_76)
.L_76:
        /*013c*/ 	.word	0x00000000
        /*0140*/ 	.short	0x0001
        /*0142*/ 	.short	0x0008
        /*0144*/ 	.byte	0x00, 0xf5, 0x21, 0x00


	//----- nvinfo : EIATTR_KPARAM_INFO
	.align		4
.L_77:
        /*0148*/ 	.byte	0x04, 0x17
        /*014a*/ 	.short	(.L_79 - .L_78)
.L_78:
        /*014c*/ 	.word	0x00000000
        /*0150*/ 	.short	0x0000
        /*0152*/ 	.short	0x0000
        /*0154*/ 	.byte	0x00, 0xf5, 0x21, 0x00


	//----- nvinfo : EIATTR_SPARSE_MMA_MASK
	.align		4
.L_79:
        /*0158*/ 	.byte	0x03, 0x50
        /*015a*/ 	.short	0x0000


	//----- nvinfo : EIATTR_MAXREG_COUNT
	.align		4
        /*015c*/ 	.byte	0x03, 0x1b
        /*015e*/ 	.short	0x00ff


	//----- nvinfo : EIATTR_MERCURY_ISA_VERSION
	.align		4
        /*0160*/ 	.byte	0x03, 0x5f
        /*0162*/ 	.short	0x0101


	//----- nvinfo : EIATTR_VRC_CTA_INIT_COUNT
	.align		4
        /*0164*/ 	.byte	0x02, 0x4a
	.zero		1
	.zero		1


	//----- nvinfo : EIATTR_EXIT_INSTR_OFFSETS
	.align		4
        /*0168*/ 	.byte	0x04, 0x1c
        /*016a*/ 	.short	(.L_81 - .L_80)


	//   ....[0]....
.L_80:
        /*016c*/ 	.word	0x00000070


	//   ....[1]....
        /*0170*/ 	.word	0x0000ba60


	//   ....[2]....
        /*0174*/ 	.word	0x0000d800


	//   ....[3]....
        /*0178*/ 	.word	0x0000db00


	//   ....[4]....
        /*017c*/ 	.word	0x0000dc90


	//   ....[5]....
        /*0180*/ 	.word	0x0000dda0


	//   ....[6]....
        /*0184*/ 	.word	0x0000de50


	//----- nvinfo : EIATTR_CRS_STACK_SIZE
	.align		4
.L_81:
        /*0188*/ 	.byte	0x04, 0x1e
        /*018a*/ 	.short	(.L_83 - .L_82)
.L_82:
        /*018c*/ 	.word	0x00000000


	//----- nvinfo : EIATTR_CBANK_PARAM_SIZE
	.align		4
.L_83:
        /*0190*/ 	.byte	0x03, 0x19
        /*0192*/ 	.short	0x0094


	//----- nvinfo : EIATTR_PARAM_CBANK
	.align		4
        /*0194*/ 	.byte	0x04, 0x0a
        /*0196*/ 	.short	(.L_85 - .L_84)
	.align		4
.L_84:
        /*0198*/ 	.word	index@(.nv.constant0._Z17compute_gradientsPKfS0_S0_S0_S0_S0_S0_S0_PfS1_S1_S1_S1_S1_iiiiiS1_i)
        /*019c*/ 	.short	0x0380
        /*019e*/ 	.short	0x0094


	//----- nvinfo : EIATTR_SW_WAR
	.align		4
.L_85:
        /*01a0*/ 	.byte	0x04, 0x36
        /*01a2*/ 	.short	(.L_87 - .L_86)
.L_86:
        /*01a4*/ 	.word	0x00000008
.L_87:


//--------------------- .nv.callgraph             --------------------------
	.section	.nv.callgraph,"",@"SHT_CUDA_CALLGRAPH"
	.align	4
	.sectionentsize	8
	.align		4
        /*0000*/ 	.word	0x00000000
	.align		4
        /*0004*/ 	.word	0xffffffff
	.align		4
        /*0008*/ 	.word	0x00000000
	.align		4
        /*000c*/ 	.word	0xfffffffe
	.align		4
        /*0010*/ 	.word	0x00000000
	.align		4
        /*0014*/ 	.word	0xfffffffd
	.align		4
        /*0018*/ 	.word	0x00000000
	.align		4
        /*001c*/ 	.word	0xfffffffc


//--------------------- .text._Z14update_weightsPfPKfifi --------------------------
	.section	.text._Z14update_weightsPfPKfifi,"ax",@progbits
	.align	128
        .global         _Z14update_weightsPfPKfifi
        .type           _Z14update_weightsPfPKfifi,@function
        .size           _Z14update_weightsPfPKfifi,(.L_x_194 - _Z14update_weightsPfPKfifi)
        .other          _Z14update_weightsPfPKfifi,@"STO_CUDA_ENTRY STV_DEFAULT"
_Z14update_weightsPfPKfifi:
.text._Z14update_weightsPfPKfifi:
[----:B------:R-:W-:Y:S01]  /*0000*/  LDC R1, c[0x0][0x37c] ;  /* 0x0000df00ff017b82 */ /* 0x000fe20000000800 */
[----:B------:R-:W0:Y:S07]  /*0010*/  S2R R3, SR_TID.X ;  /* 0x0000000000037919 */ /* 0x000e2e0000002100 */
[----:B------:R-:W0:Y:S01]  /*0020*/  S2UR UR4, SR_CTAID.X ;  /* 0x00000000000479c3 */ /* 0x000e220000002500 */
[----:B------:R-:W1:Y:S07]  /*0030*/  LDCU UR5, c[0x0][0x390] ;  /* 0x00007200ff0577ac */ /* 0x000e6e0008000800 */
[----:B------:R-:W0:Y:S02]  /*0040*/  LDC R2, c[0x0][0x360] ;  /* 0x0000d800ff027b82 */ /* 0x000e240000000800 */
[----:B0-----:R-:W-:-:S05]  /*0050*/  IMAD R2, R2, UR4, R3 ;  /* 0x0000000402027c24 */ /* 0x001fca000f8e0203 */
[----:B-1----:R-:W-:-:S13]  /*0060*/  ISETP.GE.AND P0, PT, R2, UR5, PT ;  /* 0x0000000502007c0c */ /* 0x002fda000bf06270 */
[----:B------:R-:W-:Y:S05]  /*0070*/  @P0 EXIT ;  /* 0x000000000000094d */ /* 0x000fea0003800000 */
[----:B------:R-:W0:Y:S01]  /*0080*/  LDC.64 R4, c[0x0][0x388] ;  /* 0x0000e200ff047b82 */ /* 0x000e220000000a00 */
[----:B------:R-:W1:Y:S01]  /*0090*/  LDCU.64 UR4, c[0x0][0x358] ;  /* 0x00006b00ff0477ac */ /* 0x000e620008000a00 */
[----:B------:R-:W2:Y:S01]  /*00a0*/  LDCU UR6, c[0x0][0x398] ;  /* 0x00007300ff0677ac */ /* 0x000ea20008000800 */
[----:B0-----:R-:W-:-:S05]  /*00b0*/  IMAD.WIDE R4, R2, 0x4, R4 ;  /* 0x0000000402047825 */ /* 0x001fca00078e0204 */
[----:B-1----:R-:W3:Y:S01]  /*00c0*/  LDG.E R0, desc[UR4][R4.64] ;  /* 0x0000000404007981 */ /* 0x002ee2000c1e1900 */
[----:B--2---:R-:W-:Y:S01]  /*00d0*/  I2FP.F32.S32 R3, UR6 ;  /* 0x0000000600037c45 */ /* 0x004fe20008201400 */
[----:B------:R-:W-:Y:S03]  /*00e0*/  BSSY.RECONVERGENT B0, `(.L_x_0) ;  /* 0x000000c000007945 */ /* 0x000fe60003800200 */
[----:B------:R-:W0:Y:S02]  /*00f0*/  MUFU.RCP R6, R3 ;  /* 0x0000000300067308 */ /* 0x000e240000001000 */
[----:B0-----:R-:W-:-:S04]  /*0100*/  FFMA R7, -R3, R6, 1 ;  /* 0x3f80000003077423 */ /* 0x001fc80000000106 */
[----:B------:R-:W-:Y:S02]  /*0110*/  FFMA R7, R6, R7, R6 ;  /* 0x0000000706077223 */ /* 0x000fe40000000006 */
[----:B---3--:R-:W0:Y:S02]  /*0120*/  FCHK P0, R0, R3 ;  /* 0x0000000300007302 */ /* 0x008e240000000000 */
[----:B------:R-:W-:-:S04]  /*0130*/  FFMA R6, R0, R7, RZ ;  /* 0x0000000700067223 */ /* 0x000fc800000000ff */
[----:B------:R-:W-:-:S04]  /*0140*/  FFMA R8, -R3, R6, R0 ;  /* 0x0000000603087223 */ /* 0x000fc80000000100 */
[----:B------:R-:W-:Y:S01]  /*0150*/  FFMA R6, R7, R8, R6 ;  /* 0x0000000807067223 */ /* 0x000fe20000000006 */
[----:B0-----:R-:W-:Y:S06]  /*0160*/  @!P0 BRA `(.L_x_1) ;  /* 0x00000000000c8947 */ /* 0x001fec0003800000 */
[----:B------:R-:W-:-:S07]  /*0170*/  MOV R4, 0x190 ;  /* 0x0000019000047802 */ /* 0x000fce0000000f00 */
[----:B------:R-:W-:Y:S05]  /*0180*/  CALL.REL.NOINC `($__internal_0_$__cuda_sm3x_div_rn_noftz_f32_slowpath) ;  /* 0x0000000000247944 */ /* 0x000fea0003c00000 */
[----:B------:R-:W-:-:S07]  /*0190*/  IMAD.MOV.U32 R6, RZ, RZ, R0 ;  /* 0x000000ffff067224 */ /* 0x000fce00078e0000 */
.L_x_1:
[----:B------:R-:W-:Y:S05]  /*01a0*/  BSYNC.RECONVERGENT B0 ;  /* 0x0000000000007941 */ /* 0x000fea0003800200 */
.L_x_0:
[----:B------:R-:W0:Y:S01]  /*01b0*/  LDC.64 R4, c[0x0][0x380] ;  /* 0x0000e000ff047b82 */ /* 0x000e220000000a00 */
[----:B------:R-:W1:Y:S01]  /*01c0*/  LDCU UR6, c[0x0][0x394] ;  /* 0x00007280ff0677ac */ /* 0x000e620008000800 */
[----:B0-----:R-:W-:-:S05]  /*01d0*/  IMAD.WIDE R2, R2, 0x4, R4 ;  /* 0x0000000402027825 */ /* 0x001fca00078e0204 */
[----:B------:R-:W1:Y:S02]  /*01e0*/  LDG.E R5, desc[UR4][R2.64] ;  /* 0x0000000402057981 */ /* 0x000e64000c1e1900 */
[----:B-1----:R-:W-:-:S05]  /*01f0*/  FFMA R5, -R6, UR6, R5 ;  /* 0x0000000606057c23 */ /* 0x002fca0008000105 */
[----:B------:R-:W-:Y:S01]  /*0200*/  STG.E desc[UR4][R2.64], R5 ;  /* 0x0000000502007986 */ /* 0x000fe2000c101904 */
[----:B------:R-:W-:Y:S05]  /*0210*/  EXIT ;  /* 0x000000000000794d */ /* 0x000fea0003800000 */
        .weak           $__internal_0_$__cuda_sm3x_div_rn_noftz_f32_slowpath
        .type           $__internal_0_$__cuda_sm3x_div_rn_noftz_f32_slowpath,@function
        .size           $__internal_0_$__cuda_sm3x_div_rn_noftz_f32_slowpath,(.L_x_194 - $__internal_0_$__cuda_sm3x_div_rn_noftz_f32_slowpath)
$__internal_0_$__cuda_sm3x_div_rn_noftz_f32_slowpath:
[--C-:B------:R-:W-:Y:S01]  /*0220*/  SHF.R.U32.HI R6, RZ, 0x17, R3.reuse ;  /* 0x00000017ff067819 */ /* 0x100fe20000011603 */
[----:B------:R-:W-:Y:S01]  /*0230*/  BSSY.RECONVERGENT B1, `(.L_x_2) ;  /* 0x0000064000017945 */ /* 0x000fe20003800200 */
[--C-:B------:R-:W-:Y:S01]  /*0240*/  SHF.R.U32.HI R5, RZ, 0x17, R0.reuse ;  /* 0x00000017ff057819 */ /* 0x100fe20000011600 */
[----:B------:R-:W-:Y:S01]  /*0250*/  IMAD.MOV.U32 R7, RZ, RZ, R0 ;  /* 0x000000ffff077224 */ /* 0x000fe200078e0000 */
[----:B------:R-:W-:Y:S01]  /*0260*/  LOP3.LUT R6, R6, 0xff, RZ, 0xc0, !PT ;  /* 0x000000ff06067812 */ /* 0x000fe200078ec0ff */
[----:B------:R-:W-:Y:S01]  /*0270*/  IMAD.MOV.U32 R8, RZ, RZ, R3 ;  /* 0x000000ffff087224 */ /* 0x000fe200078e0003 */
[----:B------:R-:W-:-:S03]  /*0280*/  LOP3.LUT R5, R5, 0xff, RZ, 0xc0, !PT ;  /* 0x000000ff05057812 */ /* 0x000fc600078ec0ff */
[----:B------:R-:W-:Y:S02]  /*0290*/  VIADD R11, R6, 0xffffffff ;  /* 0xffffffff060b7836 */ /* 0x000fe40000000000 */
[----:B------:R-:W-:-:S03]  /*02a0*/  VIADD R10, R5, 0xffffffff ;  /* 0xffffffff050a7836 */ /* 0x000fc60000000000 */
[----:B------:R-:W-:-:S04]  /*02b0*/  ISETP.GT.U32.AND P0, PT, R11, 0xfd, PT ;  /* 0x000000fd0b00780c */ /* 0x000fc80003f04070 */
[----:B------:R-:W-:-:S13]  /*02c0*/  ISETP.GT.U32.OR P0, PT, R10, 0xfd, P0 ;  /* 0x000000fd0a00780c */ /* 0x000fda0000704470 */
[----:B------:R-:W-:Y:S01]  /*02d0*/  @!P0 IMAD.MOV.U32 R9, RZ, RZ, RZ ;  /* 0x000000ffff098224 */ /* 0x000fe200078e00ff */
[----:B------:R-:W-:Y:S06]  /*02e0*/  @!P0 BRA `(.L_x_3) ;  /* 0x00000000005c8947 */ /* 0x000fec0003800000 */
[----:B------:R-:W-:Y:S02]  /*02f0*/  FSETP.GTU.FTZ.AND P0, PT, |R0|, +INF , PT ;  /* 0x7f8000000000780b */ /* 0x000fe40003f1c200 */
[----:B------:R-:W-:-:S04]  /*0300*/  FSETP.GTU.FTZ.AND P1, PT, |R3|, +INF , PT ;  /* 0x7f8000000300780b */ /* 0x000fc80003f3c200 */
[----:B------:R-:W-:-:S13]  /*0310*/  PLOP3.LUT P0, PT, P0, P1, PT, 0xf8, 0x8f ;  /* 0x00000000008f781c */ /* 0x000fda0000703f70 */
[----:B------:R-:W-:Y:S05]  /*0320*/  @P0 BRA `(.L_x_4) ;  /* 0x00000004004c0947 */ /* 0x000fea0003800000 */
[----:B------:R-:W-:-:S13]  /*0330*/  LOP3.LUT P0, RZ, R8, 0x7fffffff, R7, 0xc8, !PT ;  /* 0x7fffffff08ff7812 */ /* 0x000fda000780c807 */
[----:B------:R-:W-:Y:S05]  /*0340*/  @!P0 BRA `(.L_x_5) ;  /* 0x00000004003c8947 */ /* 0x000fea0003800000 */
[C---:B------:R-:W-:Y:S02]  /*0350*/  FSETP.NEU.FTZ.AND P2, PT, |R0|.reuse, +INF , PT ;  /* 0x7f8000000000780b */ /* 0x040fe40003f5d200 */
[----:B------:R-:W-:Y:S02]  /*0360*/  FSETP.NEU.FTZ.AND P1, PT, |R3|, +INF , PT ;  /* 0x7f8000000300780b */ /* 0x000fe40003f3d200 */
[----:B------:R-:W-:-:S11]  /*0370*/  FSETP.NEU.FTZ.AND P0, PT, |R0|, +INF , PT ;  /* 0x7f8000000000780b */ /* 0x000fd60003f1d200 */
[----:B------:R-:W-:Y:S05]  /*0380*/  @!P1 BRA !P2, `(.L_x_5) ;  /* 0x00000004002c9947 */ /* 0x000fea0005000000 */
[----:B------:R-:W-:-:S04]  /*0390*/  LOP3.LUT P2, RZ, R7, 0x7fffffff, RZ, 0xc0, !PT ;  /* 0x7fffffff07ff7812 */ /* 0x000fc8000784c0ff */
[----:B------:R-:W-:-:S13]  /*03a0*/  PLOP3.LUT P1, PT, P1, P2, PT, 0x2f, 0xf2 ;  /* 0x0000000000f2781c */ /* 0x000fda0000f24577 */
[----:B------:R-:W-:Y:S05]  /*03b0*/  @P1 BRA `(.L_x_6) ;  /* 0x0000000400181947 */ /* 0x000fea0003800000 */
[----:B------:R-:W-:-:S04]  /*03c0*/  LOP3.LUT P1, RZ, R8, 0x7fffffff, RZ, 0xc0, !PT ;  /* 0x7fffffff08ff7812 */ /* 0x000fc8000782c0ff */
[----:B------:R-:W-:-:S13]  /*03d0*/  PLOP3.LUT P0, PT, P0, P1, PT, 0x2f, 0xf2 ;  /* 0x0000000000f2781c */ /* 0x000fda0000702577 */
[----:B------:R-:W-:Y:S05]  /*03e0*/  @P0 BRA `(.L_x_7) ;  /* 0x0000000400000947 */ /* 0x000fea0003800000 */
[----:B------:R-:W-:Y:S02]  /*03f0*/  ISETP.GE.AND P0, PT, R10, RZ, PT ;  /* 0x000000ff0a00720c */ /* 0x000fe40003f06270 */
[----:B------:R-:W-:-:S11]  /*0400*/  ISETP.GE.AND P1, PT, R11, RZ, PT ;  /* 0x000000ff0b00720c */ /* 0x000fd60003f26270 */
[----:B------:R-:W-:Y:S02]  /*0410*/  @P0 IMAD.MOV.U32 R9, RZ, RZ, RZ ;  /* 0x000000ffff090224 */ /* 0x000fe400078e00ff */
[----:B------:R-:W-:Y:S01]  /*0420*/  @!P0 FFMA R7, R0, 1.84467440737095516160e+19, RZ ;  /* 0x5f80000000078823 */ /* 0x000fe200000000ff */
[----:B------:R-:W-:Y:S02]  /*0430*/  @!P0 IMAD.MOV.U32 R9, RZ, RZ, -0x40 ;  /* 0xffffffc0ff098424 */ /* 0x000fe400078e00ff */
[----:B------:R-:W-:Y:S02]  /*0440*/  @!P1 FFMA R8, R3, 1.84467440737095516160e+19, RZ ;  /* 0x5f80000003089823 */ /* 0x000fe400000000ff */
[----:B------:R-:W-:-:S07]  /*0450*/  @!P1 VIADD R9, R9, 0x40 ;  /* 0x0000004009099836 */ /* 0x000fce0000000000 */
.L_x_3:
[----:B------:R-:W-:Y:S01]  /*0460*/  LEA R3, R6, 0xc0800000, 0x17 ;  /* 0xc080000006037811 */ /* 0x000fe200078eb8ff */
[----:B------:R-:W-:Y:S01]  /*0470*/  VIADD R5, R5, 0xffffff81 ;  /* 0xffffff8105057836 */ /* 0x000fe20000000000 */
[----:B------:R-:W-:Y:S03]  /*0480*/  BSSY.RECONVERGENT B2, `(.L_x_8) ;  /* 0x0000035000027945 */ /* 0x000fe60003800200 */
[----:B------:R-:W-:Y:S01]  /*0490*/  IMAD.IADD R3, R8, 0x1, -R3 ;  /* 0x0000000108037824 */ /* 0x000fe200078e0a03 */
[C---:B------:R-:W-:Y:S01]  /*04a0*/  IADD3 R6, PT, PT, R5.reuse, 0x7f, -R6 ;  /* 0x0000007f05067810 */ /* 0x040fe20007ffe806 */
[----:B------:R-:W-:Y:S02]  /*04b0*/  IMAD R0, R5, -0x800000, R7 ;  /* 0xff80000005007824 */ /* 0x000fe400078e0207 */
[----:B------:R-:W0:Y:S01]  /*04c0*/  MUFU.RCP R8, R3 ;  /* 0x0000000300087308 */ /* 0x000e220000001000 */
[----:B------:R-:W-:Y:S01]  /*04d0*/  FADD.FTZ R11, -R3, -RZ ;  /* 0x800000ff030b7221 */ /* 0x000fe20000010100 */
[----:B------:R-:W-:-:S03]  /*04e0*/  IMAD.IADD R6, R6, 0x1, R9 ;  /* 0x0000000106067824 */ /* 0x000fc600078e0209 */
[----:B0-----:R-:W-:-:S04]  /*04f0*/  FFMA R13, R8, R11, 1 ;  /* 0x3f800000080d7423 */ /* 0x001fc8000000000b */
[----:B------:R-:W-:-:S04]  /*0500*/  FFMA R10, R8, R13, R8 ;  /* 0x0000000d080a7223 */ /* 0x000fc80000000008 */
[----:B------:R-:W-:-:S04]  /*0510*/  FFMA R7, R0, R10, RZ ;  /* 0x0000000a00077223 */ /* 0x000fc800000000ff */
[----:B------:R-:W-:-:S04]  /*0520*/  FFMA R8, R11, R7, R0 ;  /* 0x000000070b087223 */ /* 0x000fc80000000000 */
[----:B------:R-:W-:-:S04]  /*0530*/  FFMA R7, R10, R8, R7 ;  /* 0x000000080a077223 */ /* 0x000fc80000000007 */
[----:B------:R-:W-:-:S04]  /*0540*/  FFMA R8, R11, R7, R0 ;  /* 0x000000070b087223 */ /* 0x000fc80000000000 */
[----:B------:R-:W-:-:S05]  /*0550*/  FFMA R0, R10, R8, R7 ;  /* 0x000000080a007223 */ /* 0x000fca0000000007 */
[----:B------:R-:W-:-:S04]  /*0560*/  SHF.R.U32.HI R3, RZ, 0x17, R0 ;  /* 0x00000017ff037819 */ /* 0x000fc80000011600 */
[----:B------:R-:W-:-:S05]  /*0570*/  LOP3.LUT R3, R3, 0xff, RZ, 0xc0, !PT ;  /* 0x000000ff03037812 */ /* 0x000fca00078ec0ff */
[----:B------:R-:W-:-:S04]  /*0580*/  IMAD.IADD R9, R3, 0x1, R6 ;  /* 0x0000000103097824 */ /* 0x000fc800078e0206 */
[----:B------:R-:W-:-:S05]  /*0590*/  VIADD R3, R9, 0xffffffff ;  /* 0xffffffff09037836 */ /* 0x000fca0000000000 */
[----:B------:R-:W-:-:S13]  /*05a0*/  ISETP.GE.U32.AND P0, PT, R3, 0xfe, PT ;  /* 0x000000fe0300780c */ /* 0x000fda0003f06070 */
[----:B------:R-:W-:Y:S05]  /*05b0*/  @!P0 BRA `(.L_x_9) ;  /* 0x0000000000808947 */ /* 0x000fea0003800000 */
[----:B------:R-:W-:-:S13]  /*05c0*/  ISETP.GT.AND P0, PT, R9, 0xfe, PT ;  /* 0x000000fe0900780c */ /* 0x000fda0003f04270 */
[----:B------:R-:W-:Y:S05]  /*05d0*/  @P0 BRA `(.L_x_10) ;  /* 0x00000000006c0947 */ /* 0x000fea0003800000 */
[----:B------:R-:W-:-:S13]  /*05e0*/  ISETP.GE.AND P0, PT, R9, 0x1, PT ;  /* 0x000000010900780c */ /* 0x000fda0003f06270 */
[----:B------:R-:W-:Y:S05]  /*05f0*/  @P0 BRA `(.L_x_11) ;  /* 0x0000000000740947 */ /* 0x000fea0003800000 */
[----:B------:R-:W-:Y:S02]  /*0600*/  ISETP.GE.AND P0, PT, R9, -0x18, PT ;  /* 0xffffffe80900780c */ /* 0x000fe40003f06270 */
[----:B------:R-:W-:-:S11]  /*0610*/  LOP3.LUT R0, R0, 0x80000000, RZ, 0xc0, !PT ;  /* 0x8000000000007812 */ /* 0x000fd600078ec0ff */
[----:B------:R-:W-:Y:S05]  /*0620*/  @!P0 BRA `(.L_x_11) ;  /* 0x0000000000688947 */ /* 0x000fea0003800000 */
[CCC-:B------:R-:W-:Y:S01]  /*0630*/  FFMA.RZ R3, R10.reuse, R8.reuse, R7.reuse ;  /* 0x000000080a037223 */ /* 0x1c0fe2000000c007 */
[CCC-:B------:R-:W-:Y:S01]  /*0640*/  FFMA.RM R6, R10.reuse, R8.reuse, R7.reuse ;  /* 0x000000080a067223 */ /* 0x1c0fe20000004007 */
[C---:B------:R-:W-:Y:S02]  /*0650*/  ISETP.NE.AND P2, PT, R9.reuse, RZ, PT ;  /* 0x000000ff0900720c */ /* 0x040fe40003f45270 */
[----:B------:R-:W-:Y:S02]  /*0660*/  ISETP.NE.AND P1, PT, R9, RZ, PT ;  /* 0x000000ff0900720c */ /* 0x000fe40003f25270 */
[----:B------:R-:W-:Y:S01]  /*0670*/  LOP3.LUT R5, R3, 0x7fffff, RZ, 0xc0, !PT ;  /* 0x007fffff03057812 */ /* 0x000fe200078ec0ff */
[----:B------:R-:W-:Y:S01]  /*0680*/  FFMA.RP R3, R10, R8, R7 ;  /* 0x000000080a037223 */ /* 0x000fe20000008007 */
[----:B------:R-:W-:Y:S02]  /*0690*/  VIADD R8, R9, 0x20 ;  /* 0x0000002009087836 */ /* 0x000fe40000000000 */
[----:B------:R-:W-:Y:S01]  /*06a0*/  LOP3.LUT R5, R5, 0x800000, RZ, 0xfc, !PT ;  /* 0x0080000005057812 */ /* 0x000fe200078efcff */
[----:B------:R-:W-:Y:S01]  /*06b0*/  IMAD.MOV R7, RZ, RZ, -R9 ;  /* 0x000000ffff077224 */ /* 0x000fe200078e0a09 */
[----:B------:R-:W-:-:S02]  /*06c0*/  FSETP.NEU.FTZ.AND P0, PT, R3, R6, PT ;  /* 0x000000060300720b */ /* 0x000fc40003f1d000 */
[----:B------:R-:W-:Y:S02]  /*06d0*/  SHF.L.U32 R8, R5, R8, RZ ;  /* 0x0000000805087219 */ /* 0x000fe400000006ff */
[----:B------:R-:W-:Y:S02]  /*06e0*/  SEL R6, R7, RZ, P2 ;  /* 0x000000ff07067207 */ /* 0x000fe40001000000 */
[----:B------:R-:W-:Y:S02]  /*06f0*/  ISETP.NE.AND P1, PT, R8, RZ, P1 ;  /* 0x000000ff0800720c */ /* 0x000fe40000f25270 */
[----:B------:R-:W-:Y:S02]  /*0700*/  SHF.R.U32.HI R6, RZ, R6, R5 ;  /* 0x00000006ff067219 */ /* 0x000fe40000011605 */
[----:B------:R-:W-:Y:S02]  /*0710*/  PLOP3.LUT P0, PT, P0, P1, PT, 0xf8, 0x8f ;  /* 0x00000000008f781c */ /* 0x000fe40000703f70 */
[----:B------:R-:W-:-:S02]  /*0720*/  SHF.R.U32.HI R8, RZ, 0x1, R6 ;  /* 0x00000001ff087819 */ /* 0x000fc40000011606 */
[----:B------:R-:W-:-:S04]  /*0730*/  SEL R3, RZ, 0x1, !P0 ;  /* 0x00000001ff037807 */ /* 0x000fc80004000000 */
[----:B------:R-:W-:-:S04]  /*0740*/  LOP3.LUT R3, R3, 0x1, R8, 0xf8, !PT ;  /* 0x0000000103037812 */ /* 0x000fc800078ef808 */
[----:B------:R-:W-:-:S05]  /*0750*/  LOP3.LUT R3, R3, R6, RZ, 0xc0, !PT ;  /* 0x0000000603037212 */ /* 0x000fca00078ec0ff */
[----:B------:R-:W-:-:S05]  /*0760*/  IMAD.IADD R3, R8, 0x1, R3 ;  /* 0x0000000108037824 */ /* 0x000fca00078e0203 */
[----:B------:R-:W-:Y:S01]  /*0770*/  LOP3.LUT R0, R3, R0, RZ, 0xfc, !PT ;  /* 0x0000000003007212 */ /* 0x000fe200078efcff */
[----:B------:R-:W-:Y:S06]  /*0780*/  BRA `(.L_x_11) ;  /* 0x0000000000107947 */ /* 0x000fec0003800000 */
.L_x_10:
[----:B------:R-:W-:-:S04]  /*0790*/  LOP3.LUT R0, R0, 0x80000000, RZ, 0xc0, !PT ;  /* 0x8000000000007812 */ /* 0x000fc800078ec0ff */
[----:B------:R-:W-:Y:S01]  /*07a0*/  LOP3.LUT R0, R0, 0x7f800000, RZ, 0xfc, !PT ;  /* 0x7f80000000007812 */ /* 0x000fe200078efcff */
[----:B------:R-:W-:Y:S06]  /*07b0*/  BRA `(.L_x_11) ;  /* 0x0000000000047947 */ /* 0x000fec0003800000 */
.L_x_9:
[----:B------:R-:W-:-:S07]  /*07c0*/  IMAD R0, R6, 0x800000, R0 ;  /* 0x0080000006007824 */ /* 0x000fce00078e0200 */
.L_x_11:
[----:B------:R-:W-:Y:S05]  /*07d0*/  BSYNC.RECONVERGENT B2 ;  /* 0x0000000000027941 */ /* 0x000fea0003800200 */
.L_x_8:
[----:B------:R-:W-:Y:S05]  /*07e0*/  BRA `(.L_x_12) ;  /* 0x0000000000207947 */ /* 0x000fea0003800000 */
.L_x_7:
[----:B------:R-:W-:-:S04]  /*07f0*/  LOP3.LUT R0, R8, 0x80000000, R7, 0x48, !PT ;  /* 0x8000000008007812 */ /* 0x000fc800078e4807 */
[----:B------:R-:W-:Y:S01]  /*0800*/  LOP3.LUT R0, R0, 0x7f800000, RZ, 0xfc, !PT ;  /* 0x7f80000000007812 */ /* 0x000fe200078efcff */
[----:B------:R-:W-:Y:S06]  /*0810*/  BRA `(.L_x_12) ;  /* 0x0000000000147947 */ /* 0x000fec0003800000 */
.L_x_6:
[----:B------:R-:W-:Y:S01]  /*0820*/  LOP3.LUT R0, R8, 0x80000000, R7, 0x48, !PT ;  /* 0x8000000008007812 */ /* 0x000fe200078e4807 */
[----:B------:R-:W-:Y:S06]  /*0830*/  BRA `(.L_x_12) ;  /* 0x00000000000c7947 */ /* 0x000fec0003800000 */
.L_x_5:
[----:B------:R-:W0:Y:S01]  /*0840*/  MUFU.RSQ R0, -QNAN ;  /* 0xffc0000000007908 */ /* 0x000e220000001400 */
[----:B------:R-:W-:Y:S05]  /*0850*/  BRA `(.L_x_12) ;  /* 0x0000000000047947 */ /* 0x000fea0003800000 */
.L_x_4:
[----:B------:R-:W-:-:S07]  /*0860*/  FADD.FTZ R0, R0, R3 ;  /* 0x0000000300007221 */ /* 0x000fce0000010000 */
.L_x_12:
[----:B------:R-:W-:Y:S05]  /*0870*/  BSYNC.RECONVERGENT B1 ;  /* 0x0000000000017941 */ /* 0x000fea0003800200 */
.L_x_2:
[----:B------:R-:W-:-:S04]  /*0880*/  IMAD.MOV.U32 R5, RZ, RZ, 0x0 ;  /* 0x00000000ff057424 */ /* 0x000fc800078e00ff */
[----:B0-----:R-:W-:Y:S05]  /*0890*/  RET.REL.NODEC R4 `(_Z14update_weightsPfPKfifi) ;  /* 0xfffffff404d87950 */ /* 0x001fea0003c3ffff */
.L_x_13:
[----:B------:R-:W-:-:S00]  /*08a0*/  BRA `(.L_x_13) ;  /* 0xfffffffc00fc7947 */ /* 0x000fc0000383ffff */
[----:B------:R-:W-:-:S00]  /*08b0*/  NOP ;  /* 0x0000000000007918 */ /* 0x000fc00000000000 */
        /* <DEDUP_REMOVED lines=12> */
.L_x_194:


//--------------------- .text._Z17compute_gradientsPKfS0_S0_S0_S0_S0_S0_S0_PfS1_S1_S1_S1_S1_iiiiiS1_i --------------------------
	.section	.text._Z17compute_gradientsPKfS0_S0_S0_S0_S0_S0_S0_PfS1_S1_S1_S1_S1_iiiiiS1_i,"ax",@progbits
	.align	128
        .global         _Z17compute_gradientsPKfS0_S0_S0_S0_S0_S0_S0_PfS1_S1_S1_S1_S1_iiiiiS1_i
        .type           _Z17compute_gradientsPKfS0_S0_S0_S0_S0_S0_S0_PfS1_S1_S1_S1_S1_iiiiiS1_i,@function
        .size           _Z17compute_gradientsPKfS0_S0_S0_S0_S0_S0_S0_PfS1_S1_S1_S1_S1_iiiiiS1_i,(.L_x_195 - _Z17compute_gradientsPKfS0_S0_S0_S0_S0_S0_S0_PfS1_S1_S1_S1_S1_iiiiiS1_i)
        .other          _Z17compute_gradientsPKfS0_S0_S0_S0_S0_S0_S0_PfS1_S1_S1_S1_S1_iiiiiS1_i,@"STO_CUDA_ENTRY STV_DEFAULT"
_Z17compute_gradientsPKfS0_S0_S0_S0_S0_S0_S0_PfS1_S1_S1_S1_S1_iiiiiS1_i:
.text._Z17compute_gradientsPKfS0_S0_S0_S0_S0_S0_S0_PfS1_S1_S1_S1_S1_iiiiiS1_i:
        /* <DEDUP_REMOVED lines=8> */
[----:B------:R-:W0:Y:S01]  /*0080*/  LDCU UR6, c[0x0][0x3f8] ;  /* 0x00007f00ff0677ac */ /* 0x000e220008000800 */
[----:B------:R-:W1:Y:S01]  /*0090*/  LDC.64 R24, c[0x0][0x408] ;  /* 0x00010200ff187b82 */ /* 0x000e620000000a00 */
[----:B------:R-:W2:Y:S01]  /*00a0*/  LDCU UR4, c[0x0][0x410] ;  /* 0x00008200ff0477ac */ /* 0x000ea20008000800 */
[----:B------:R-:W3:Y:S01]  /*00b0*/  LDCU UR5, c[0x0][0x400] ;  /* 0x00008000ff0577ac */ /* 0x000ee20008000800 */
[----:B------:R-:W4:Y:S01]  /*00c0*/  LDCU UR9, c[0x0][0x3f4] ;  /* 0x00007e80ff0977ac */ /* 0x000f220008000800 */
[----:B------:R-:W1:Y:S01]  /*00d0*/  LDCU.64 UR10, c[0x0][0x358] ;  /* 0x00006b00ff0a77ac */ /* 0x000e620008000a00 */
[----:B0-----:R-:W-:-:S04]  /*00e0*/  MOV R7, UR6 ;  /* 0x0000000600077c02 */ /* 0x001fc80008000f00 */
[----:B------:R-:W-:Y:S01]  /*00f0*/  ISETP.GE.AND P0, PT, R7, 0x1, PT ;  /* 0x000000010700780c */ /* 0x000fe20003f06270 */
[C---:B--2---:R-:W-:Y:S01]  /*0100*/  IMAD R3, R5.reuse, UR4, RZ ;  /* 0x0000000405037c24 */ /* 0x044fe2000f8e02ff */
[----:B------:R-:W-:Y:S01]  /*0110*/  SHF.R.S32.HI R0, RZ, 0x1f, R7 ;  /* 0x0000001fff007819 */ /* 0x000fe20000011407 */
[----:B---3--:R-:W-:Y:S02]  /*0120*/  IMAD R4, R5, UR5, RZ ;  /* 0x0000000505047c24 */ /* 0x008fe4000f8e02ff */
[----:B-1----:R-:W-:-:S03]  /*0130*/  IMAD.WIDE R24, R3, 0x4, R24 ;  /* 0x0000000403187825 */ /* 0x002fc600078e0218 */
[----:B------:R-:W-:Y:S01]  /*0140*/  SHF.R.S32.HI R6, RZ, 0x1f, R4 ;  /* 0x0000001fff067819 */ /* 0x000fe20000011404 */
[----:B----4-:R-:W-:Y:S02]  /*0150*/  IMAD R5, R5, UR9, RZ ;  /* 0x0000000905057c24 */ /* 0x010fe4000f8e02ff */
[----:B------:R-:W-:Y:S02]  /*0160*/  IMAD.WIDE R22, R7, 0x4, R24 ;  /* 0x0000000407167825 */ /* 0x000fe400078e0218 */
[----:B------:R-:W-:Y:S05]  /*0170*/  @!P0 BRA `(.L_x_14) ;  /* 0x0000001400848947 */ /* 0x000fea0003800000 */
[----:B------:R-:W-:-:S09]  /*0180*/  UISETP.GE.AND UP0, UPT, UR9, 0x1, UPT ;  /* 0x000000010900788c */ /* 0x000fd2000bf06270 */
[----:B------:R-:W-:Y:S05]  /*0190*/  BRA.U !UP0, `(.L_x_15) ;  /* 0x0000000d08b87547 */ /* 0x000fea000b800000 */
[----:B------:R-:W0:Y:S01]  /*01a0*/  LDC.64 R2, c[0x0][0x380] ;  /* 0x0000e000ff027b82 */ /* 0x000e220000000a00 */
[----:B------:R-:W-:Y:S02]  /*01b0*/  ULOP3.LUT UR14, UR9, 0xf, URZ, 0xc0, !UPT ;  /* 0x0000000f090e7892 */ /* 0x000fe4000f8ec0ff */
[----:B------:R-:W-:Y:S02]  /*01c0*/  ULOP3.LUT UR15, UR9, 0x7, URZ, 0xc0, !UPT ;  /* 0x00000007090f7892 */ /* 0x000fe4000f8ec0ff */
[----:B------:R-:W-:Y:S02]  /*01d0*/  UIADD3 UR4, UPT, UPT, UR14, -0x1, URZ ;  /* 0xffffffff0e047890 */ /* 0x000fe4000fffe0ff */
[----:B------:R-:W-:Y:S02]  /*01e0*/  UIADD3 UR5, UPT, UPT, UR15, -0x1, URZ ;  /* 0xffffffff0f057890 */ /* 0x000fe4000fffe0ff */
[----:B------:R-:W-:Y:S02]  /*01f0*/  ULOP3.LUT UR8, UR9, 0x7ffffff0, URZ, 0xc0, !UPT ;  /* 0x7ffffff009087892 */ /* 0x000fe4000f8ec0ff */
[----:B------:R-:W-:-:S02]  /*0200*/  UISETP.GE.U32.AND UP1, UPT, UR4, 0x7, UPT ;  /* 0x000000070400788c */ /* 0x000fc4000bf26070 */
[----:B------:R-:W-:Y:S02]  /*0210*/  ULOP3.LUT UR9, UR9, 0x3, URZ, 0xc0, !UPT ;  /* 0x0000000309097892 */ /* 0x000fe4000f8ec0ff */
[----:B------:R-:W-:Y:S01]  /*0220*/  UISETP.GE.U32.AND UP0, UPT, UR5, 0x3, UPT ;  /* 0x000000030500788c */ /* 0x000fe2000bf06070 */
[----:B------:R-:W-:Y:S01]  /*0230*/  UMOV UR4, URZ ;  /* 0x000000ff00047c82 */ /* 0x000fe20008000000 */
[----:B0-----:R-:W-:-:S09]  /*0240*/  IMAD.WIDE R2, R5, 0x4, R2 ;  /* 0x0000000405027825 */ /* 0x001fd200078e0202 */
.L_x_21:
[----:B------:R-:W0:Y:S01]  /*0250*/  LDCU UR5, c[0x0][0x3f4] ;  /* 0x00007e80ff0577ac */ /* 0x000e220008000800 */
[----:B------:R-:W-:Y:S01]  /*0260*/  HFMA2 R26, -RZ, RZ, 0, 0 ;  /* 0x00000000ff1a7431 */ /* 0x000fe200000001ff */
[----:B0-----:R-:W-:-:S03]  /*0270*/  UISETP.GE.U32.AND UP2, UPT, UR5, 0x10, UPT ;  /* 0x000000100500788c */ /* 0x001fc6000bf46070 */
[----:B------:R-:W-:-:S06]  /*0280*/  UMOV UR5, URZ ;  /* 0x000000ff00057c82 */ /* 0x000fcc0008000000 */
[----:B---3--:R-:W-:Y:S05]  /*0290*/  BRA.U !UP2, `(.L_x_16) ;  /* 0x000000050a687547 */ /* 0x008fea000b800000 */
[----:B------:R-:W-:Y:S01]  /*02a0*/  MOV R26, RZ ;  /* 0x000000ff001a7202 */ /* 0x000fe20000000f00 */
[----:B------:R-:W0:Y:S01]  /*02b0*/  LDCU UR5, c[0x0][0x3f8] ;  /* 0x00007f00ff0577ac */ /* 0x000e220008000800 */
[----:B------:R-:W-:-:S07]  /*02c0*/  MOV R7, RZ ;  /* 0x000000ff00077202 */ /* 0x000fce0000000f00 */
.L_x_17:
[----:B------:R-:W1:Y:S01]  /*02d0*/  LDC.64 R10, c[0x0][0x390] ;  /* 0x0000e400ff0a7b82 */ /* 0x000e620000000a00 */
[----:B0-----:R-:W-:-:S05]  /*02e0*/  MOV R8, UR5 ;  /* 0x0000000500087c02 */ /* 0x001fca0008000f00 */
[C---:B------:R-:W-:Y:S02]  /*02f0*/  IMAD R13, R7.reuse, R8, UR4 ;  /* 0x00000004070d7e24 */ /* 0x040fe4000f8e0208 */
[----:B------:R-:W-:-:S03]  /*0300*/  IMAD.WIDE.U32 R8, R7, 0x4, R2 ;  /* 0x0000000407087825 */ /* 0x000fc600078e0002 */
[----:B------:R-:W-:Y:S02]  /*0310*/  IADD3 R35, PT, PT, R13, UR5, RZ ;  /* 0x000000050d237c10 */ /* 0x000fe4000fffe0ff */
[----:B------:R-:W2:Y:S02]  /*0320*/  LDG.E.CONSTANT R33, desc[UR10][R8.64] ;  /* 0x0000000a08217981 */ /* 0x000ea4000c1e9900 */
[----:B------:R-:W-:Y:S02]  /*0330*/  IADD3 R15, PT, PT, R35, UR5, RZ ;  /* 0x00000005230f7c10 */ /* 0x000fe4000fffe0ff */
[----:B------:R-:W3:Y:S04]  /*0340*/  LDG.E.CONSTANT R30, desc[UR10][R8.64+0x4] ;  /* 0x0000040a081e7981 */ /* 0x000ee8000c1e9900 */
[----:B------:R-:W4:Y:S01]  /*0350*/  LDG.E.CONSTANT R27, desc[UR10][R8.64+0x8] ;  /* 0x0000080a081b7981 */ /* 0x000f22000c1e9900 */
[----:B-1----:R-:W-:Y:S01]  /*0360*/  IMAD.WIDE.U32 R12, R13, 0x4, R10 ;  /* 0x000000040d0c7825 */ /* 0x002fe200078e000a */
[----:B------:R-:W-:-:S02]  /*0370*/  IADD3 R19, PT, PT, R15, UR5, RZ ;  /* 0x000000050f137c10 */ /* 0x000fc4000fffe0ff */
[----:B------:R-:W5:Y:S01]  /*0380*/  LDG.E.CONSTANT R29, desc[UR10][R8.64+0x10] ;  /* 0x0000100a081d7981 */ /* 0x000f62000c1e9900 */
[----:B------:R-:W-:-:S03]  /*0390*/  IMAD.WIDE.U32 R34, R35, 0x4, R10 ;  /* 0x0000000423227825 */ /* 0x000fc600078e000a */
[----:B------:R0:W2:Y:S01]  /*03a0*/  LDG.E.CONSTANT R32, desc[UR10][R12.64] ;  /* 0x0000000a0c207981 */ /* 0x0000a2000c1e9900 */
[--C-:B------:R-:W-:Y:S01]  /*03b0*/  IMAD.WIDE.U32 R14, R15, 0x4, R10.reuse ;  /* 0x000000040f0e7825 */ /* 0x100fe200078e000a */
[C---:B------:R-:W-:Y:S02]  /*03c0*/  IADD3 R21, PT, PT, R19.reuse, UR5, RZ ;  /* 0x0000000513157c10 */ /* 0x040fe4000fffe0ff */
[----:B------:R-:W3:Y:S01]  /*03d0*/  LDG.E.CONSTANT R31, desc[UR10][R34.64] ;  /* 0x0000000a221f7981 */ /* 0x000ee2000c1e9900 */
[----:B------:R-:W-:-:S03]  /*03e0*/  IMAD.WIDE.U32 R18, R19, 0x4, R10 ;  /* 0x0000000413127825 */ /* 0x000fc600078e000a */
[----:B------:R1:W4:Y:S01]  /*03f0*/  LDG.E.CONSTANT R20, desc[UR10][R14.64] ;  /* 0x0000000a0e147981 */ /* 0x000322000c1e9900 */
[C-C-:B------:R-:W-:Y:S01]  /*0400*/  IMAD.WIDE.U32 R16, R21.reuse, 0x4, R10.reuse ;  /* 0x0000000415107825 */ /* 0x140fe200078e000a */
[----:B0-----:R-:W-:Y:S02]  /*0410*/  IADD3 R13, PT, PT, R21, UR5, RZ ;  /* 0x00000005150d7c10 */ /* 0x001fe4000fffe0ff */
[----:B------:R0:W5:Y:S04]  /*0420*/  LDG.E.CONSTANT R18, desc[UR10][R18.64] ;  /* 0x0000000a12127981 */ /* 0x000168000c1e9900 */
[----:B------:R-:W5:Y:S01]  /*0430*/  LDG.E.CONSTANT R21, desc[UR10][R8.64+0xc] ;  /* 0x00000c0a08157981 */ /* 0x000f62000c1e9900 */
[C---:B------:R-:W-:Y:S01]  /*0440*/  IADD3 R37, PT, PT, R13.reuse, UR5, RZ ;  /* 0x000000050d257c10 */ /* 0x040fe2000fffe0ff */
[----:B------:R-:W-:-:S02]  /*0450*/  IMAD.WIDE.U32 R12, R13, 0x4, R10 ;  /* 0x000000040d0c7825 */ /* 0x000fc400078e000a */
[----:B------:R0:W5:Y:S02]  /*0460*/  LDG.E.CONSTANT R28, desc[UR10][R16.64] ;  /* 0x0000000a101c7981 */ /* 0x000164000c1e9900 */
[C---:B-1----:R-:W-:Y:S02]  /*0470*/  IMAD.WIDE.U32 R14, R37.reuse, 0x4, R10 ;  /* 0x00000004250e7825 */ /* 0x042fe400078e000a */
[----:B------:R1:W5:Y:S04]  /*0480*/  LDG.E.CONSTANT R12, desc[UR10][R12.64] ;  /* 0x0000000a0c0c7981 */ /* 0x000368000c1e9900 */
[----:B------:R-:W5:Y:S04]  /*0490*/  LDG.E.CONSTANT R35, desc[UR10][R8.64+0x14] ;  /* 0x0000140a08237981 */ /* 0x000f68000c1e9900 */
[----:B------:R-:W5:Y:S04]  /*04a0*/  LDG.E.CONSTANT R15, desc[UR10][R14.64] ;  /* 0x0000000a0e0f7981 */ /* 0x000f68000c1e9900 */
[----:B------:R-:W5:Y:S01]  /*04b0*/  LDG.E.CONSTANT R34, desc[UR10][R8.64+0x18] ;  /* 0x0000180a08227981 */ /* 0x000f62000c1e9900 */
[----:B------:R-:W-:-:S04]  /*04c0*/  IADD3 R37, PT, PT, R37, UR5, RZ ;  /* 0x0000000525257c10 */ /* 0x000fc8000fffe0ff */
[C---:B0-----:R-:W-:Y:S01]  /*04d0*/  IADD3 R19, PT, PT, R37.reuse, UR5, RZ ;  /* 0x0000000525137c10 */ /* 0x041fe2000fffe0ff */
[----:B------:R-:W-:-:S06]  /*04e0*/  IMAD.WIDE.U32 R16, R37, 0x4, R10 ;  /* 0x0000000425107825 */ /* 0x000fcc00078e000a */
[----:B------:R-:W5:Y:S04]  /*04f0*/  LDG.E.CONSTANT R16, desc[UR10][R16.64] ;  /* 0x0000000a10107981 */ /* 0x000f68000c1e9900 */
[----:B------:R-:W5:Y:S01]  /*0500*/  LDG.E.CONSTANT R17, desc[UR10][R8.64+0x20] ;  /* 0x0000200a08117981 */ /* 0x000f62000c1e9900 */
[----:B--2---:R-:W-:-:S04]  /*0510*/  FFMA R33, R33, R32, R26 ;  /* 0x0000002021217223 */ /* 0x004fc8000000001a */
[----:B---3--:R-:W-:Y:S02]  /*0520*/  FFMA R30, R30, R31, R33 ;  /* 0x0000001f1e1e7223 */ /* 0x008fe40000000021 */
[----:B------:R-:W2:Y:S02]  /*0530*/  LDG.E.CONSTANT R33, desc[UR10][R8.64+0x24] ;  /* 0x0000240a08217981 */ /* 0x000ea4000c1e9900 */
[----:B----4-:R-:W-:Y:S01]  /*0540*/  FFMA R20, R27, R20, R30 ;  /* 0x000000141b147223 */ /* 0x010fe2000000001e */
[C---:B------:R-:W-:Y:S01]  /*0550*/  IMAD.WIDE.U32 R26, R19.reuse, 0x4, R10 ;  /* 0x00000004131a7825 */ /* 0x040fe200078e000a */
[----:B------:R-:W-:-:S05]  /*0560*/  IADD3 R19, PT, PT, R19, UR5, RZ ;  /* 0x0000000513137c10 */ /* 0x000fca000fffe0ff */
[----:B------:R-:W3:Y:S01]  /*0570*/  LDG.E.CONSTANT R26, desc[UR10][R26.64] ;  /* 0x0000000a1a1a7981 */ /* 0x000ee2000c1e9900 */
[----:B-----5:R-:W-:Y:S01]  /*0580*/  FFMA R20, R21, R18, R20 ;  /* 0x0000001215147223 */ /* 0x020fe20000000014 */
[----:B------:R-:W-:-:S03]  /*0590*/  IADD3 R21, PT, PT, R19, UR5, RZ ;  /* 0x0000000513157c10 */ /* 0x000fc6000fffe0ff */
[----:B------:R-:W-:Y:S02]  /*05a0*/  FFMA R28, R29, R28, R20 ;  /* 0x0000001c1d1c7223 */ /* 0x000fe40000000014 */
[----:B------:R-:W4:Y:S01]  /*05b0*/  LDG.E.CONSTANT R29, desc[UR10][R8.64+0x1c] ;  /* 0x00001c0a081d7981 */ /* 0x000f22000c1e9900 */
[----:B------:R-:W-:Y:S01]  /*05c0*/  IMAD.WIDE.U32 R18, R19, 0x4, R10 ;  /* 0x0000000413127825 */ /* 0x000fe200078e000a */
[----:B-1----:R-:W-:-:S03]  /*05d0*/  IADD3 R13, PT, PT, R21, UR5, RZ ;  /* 0x00000005150d7c10 */ /* 0x002fc6000fffe0ff */
[----:B------:R-:W-:Y:S01]  /*05e0*/  FFMA R35, R35, R12, R28 ;  /* 0x0000000c23237223 */ /* 0x000fe2000000001c */
[----:B------:R-:W-:Y:S01]  /*05f0*/  IMAD.WIDE.U32 R20, R21, 0x4, R10 ;  /* 0x0000000415147825 */ /* 0x000fe200078e000a */
[----:B------:R-:W2:Y:S01]  /*0600*/  LDG.E.CONSTANT R18, desc[UR10][R18.64] ;  /* 0x0000000a12127981 */ /* 0x000ea2000c1e9900 */
[----:B------:R-:W-:-:S03]  /*0610*/  IADD3 R31, PT, PT, R13, UR5, RZ ;  /* 0x000000050d1f7c10 */ /* 0x000fc6000fffe0ff */
[----:B------:R0:W5:Y:S01]  /*0620*/  LDG.E.CONSTANT R27, desc[UR10][R20.64] ;  /* 0x0000000a141b7981 */ /* 0x000162000c1e9900 */
[----:B------:R-:W-:Y:S01]  /*0630*/  FFMA R34, R34, R15, R35 ;  /* 0x0000000f22227223 */ /* 0x000fe20000000023 */
[--C-:B------:R-:W-:Y:S02]  /*0640*/  IMAD.WIDE.U32 R14, R13, 0x4, R10.reuse ;  /* 0x000000040d0e7825 */ /* 0x100fe400078e000a */
[----:B------:R-:W5:Y:S01]  /*0650*/  LDG.E.CONSTANT R28, desc[UR10][R8.64+0x28] ;  /* 0x0000280a081c7981 */ /* 0x000f62000c1e9900 */
[C---:B------:R-:W-:Y:S01]  /*0660*/  IADD3 R37, PT, PT, R31.reuse, UR5, RZ ;  /* 0x000000051f257c10 */ /* 0x040fe2000fffe0ff */
[----:B------:R-:W-:Y:S02]  /*0670*/  IMAD.WIDE.U32 R30, R31, 0x4, R10 ;  /* 0x000000041f1e7825 */ /* 0x000fe400078e000a */
[----:B------:R-:W5:Y:S01]  /*0680*/  LDG.E.CONSTANT R19, desc[UR10][R8.64+0x2c] ;  /* 0x00002c0a08137981 */ /* 0x000f62000c1e9900 */
[----:B------:R-:W-:-:S03]  /*0690*/  IADD3 R35, PT, PT, R37, UR5, RZ ;  /* 0x0000000525237c10 */ /* 0x000fc6000fffe0ff */
[----:B------:R-:W5:Y:S01]  /*06a0*/  LDG.E.CONSTANT R14, desc[UR10][R14.64] ;  /* 0x0000000a0e0e7981 */ /* 0x000f62000c1e9900 */
[--C-:B------:R-:W-:Y:S01]  /*06b0*/  IMAD.WIDE.U32 R12, R37, 0x4, R10.reuse ;  /* 0x00000004250c7825 */ /* 0x100fe200078e000a */
[C---:B------:R-:W-:Y:S02]  /*06c0*/  IADD3 R32, PT, PT, R35.reuse, UR5, RZ ;  /* 0x0000000523207c10 */ /* 0x040fe4000fffe0ff */
[----:B------:R-:W5:Y:S01]  /*06d0*/  LDG.E.CONSTANT R30, desc[UR10][R30.64] ;  /* 0x0000000a1e1e7981 */ /* 0x000f62000c1e9900 */
[----:B0-----:R-:W-:-:S03]  /*06e0*/  IMAD.WIDE.U32 R20, R35, 0x4, R10 ;  /* 0x0000000423147825 */ /* 0x001fc600078e000a */
[----:B------:R-:W5:Y:S01]  /*06f0*/  LDG.E.CONSTANT R37, desc[UR10][R8.64+0x30] ;  /* 0x0000300a08257981 */ /* 0x000f62000c1e9900 */
[----:B------:R-:W-:-:S03]  /*0700*/  IMAD.WIDE.U32 R10, R32, 0x4, R10 ;  /* 0x00000004200a7825 */ /* 0x000fc600078e000a */
[----:B------:R-:W5:Y:S04]  /*0710*/  LDG.E.CONSTANT R12, desc[UR10][R12.64] ;  /* 0x0000000a0c0c7981 */ /* 0x000f68000c1e9900 */
[----:B------:R-:W5:Y:S04]  /*0720*/  LDG.E.CONSTANT R35, desc[UR10][R8.64+0x34] ;  /* 0x0000340a08237981 */ /* 0x000f68000c1e9900 */
[----:B------:R-:W5:Y:S04]  /*0730*/  LDG.E.CONSTANT R20, desc[UR10][R20.64] ;  /* 0x0000000a14147981 */ /* 0x000f68000c1e9900 */
[----:B------:R-:W5:Y:S04]  /*0740*/  LDG.E.CONSTANT R32, desc[UR10][R8.64+0x38] ;  /* 0x0000380a08207981 */ /* 0x000f68000c1e9900 */
[----:B------:R-:W5:Y:S04]  /*0750*/  LDG.E.CONSTANT R15, desc[UR10][R8.64+0x3c] ;  /* 0x00003c0a080f7981 */ /* 0x000f68000c1e9900 */
[----:B------:R-:W5:Y:S01]  /*0760*/  LDG.E.CONSTANT R10, desc[UR10][R10.64] ;  /* 0x0000000a0a0a7981 */ /* 0x000f62000c1e9900 */
[----:B------:R-:W-:-:S04]  /*0770*/  IADD3 R7, PT, PT, R7, 0x10, RZ ;  /* 0x0000001007077810 */ /* 0x000fc80007ffe0ff */
[----:B------:R-:W-:Y:S01]  /*0780*/  ISETP.NE.AND P0, PT, R7, UR8, PT ;  /* 0x0000000807007c0c */ /* 0x000fe2000bf05270 */
[----:B----4-:R-:W-:-:S04]  /*0790*/  FFMA R16, R29, R16, R34 ;  /* 0x000000101d107223 */ /* 0x010fc80000000022 */
[----:B---3--:R-:W-:-:S04]  /*07a0*/  FFMA R16, R17, R26, R16 ;  /* 0x0000001a11107223 */ /* 0x008fc80000000010 */
[----:B--2---:R-:W-:-:S04]  /*07b0*/  FFMA R33, R33, R18, R16 ;  /* 0x0000001221217223 */ /* 0x004fc80000000010 */
[----:B-----5:R-:W-:-:S04]  /*07c0*/  FFMA R28, R28, R27, R33 ;  /* 0x0000001b1c1c7223 */ /* 0x020fc80000000021 */
[----:B------:R-:W-:-:S04]  /*07d0*/  FFMA R14, R19, R14, R28 ;  /* 0x0000000e130e7223 */ /* 0x000fc8000000001c */
[----:B------:R-:W-:-:S04]  /*07e0*/  FFMA R14, R37, R30, R14 ;  /* 0x0000001e250e7223 */ /* 0x000fc8000000000e */
[----:B------:R-:W-:-:S04]  /*07f0*/  FFMA R35, R35, R12, R14 ;  /* 0x0000000c23237223 */ /* 0x000fc8000000000e */
[----:B------:R-:W-:-:S04]  /*0800*/  FFMA R20, R32, R20, R35 ;  /* 0x0000001420147223 */ /* 0x000fc80000000023 */
[----:B------:R-:W-:Y:S01]  /*0810*/  FFMA R26, R15, R10, R20 ;  /* 0x0000000a0f1a7223 */ /* 0x000fe20000000014 */
[----:B------:R-:W-:Y:S06]  /*0820*/  @P0 BRA `(.L_x_17) ;  /* 0xfffffff800a80947 */ /* 0x000fec000383ffff */
[----:B------:R-:W-:-:S05]  /*0830*/  UMOV UR5, UR8 ;  /* 0x0000000800057c82 */ /* 0x000fca0008000000 */
.L_x_16:
[----:B------:R-:W-:-:S09]  /*0840*/  UISETP.NE.AND UP2, UPT, UR14, URZ, UPT ;  /* 0x000000ff0e00728c */ /* 0x000fd2000bf45270 */
[----:B------:R-:W-:Y:S05]  /*0850*/  BRA.U !UP2, `(.L_x_18) ;  /* 0x000000050abc7547 */ /* 0x000fea000b800000 */
[----:B------:R-:W-:Y:S01]  /*0860*/  UISETP.NE.AND UP2, UPT, UR15, URZ, UPT ;  /* 0x000000ff0f00728c */ /* 0x000fe2000bf45270 */
[----:B------:R-:W-:Y:S10]  /*0870*/  BRA.U !UP1, `(.L_x_19) ;  /* 0x0000000109c07547 */ /* 0x000ff4000b800000 */
[----:B------:R-:W0:Y:S01]  /*0880*/  LDC R30, c[0x0][0x3f8] ;  /* 0x0000fe00ff1e7b82 */ /* 0x000e220000000800 */
[----:B------:R-:W-:Y:S02]  /*0890*/  MOV R13, UR5 ;  /* 0x00000005000d7c02 */ /* 0x000fe40008000f00 */
[----:B------:R-:W-:-:S05]  /*08a0*/  MOV R9, UR5 ;  /* 0x0000000500097c02 */ /* 0x000fca0008000f00 */
[----:B------:R-:W1:Y:S01]  /*08b0*/  LDC.64 R10, c[0x0][0x390] ;  /* 0x0000e400ff0a7b82 */ /* 0x000e620000000a00 */
[----:B------:R-:W-:-:S05]  /*08c0*/  IMAD.WIDE.U32 R8, R9, 0x4, R2 ;  /* 0x0000000409087825 */ /* 0x000fca00078e0002 */
[----:B------:R-:W2:Y:S04]  /*08d0*/  LDG.E.CONSTANT R27, desc[UR10][R8.64] ;  /* 0x0000000a081b7981 */ /* 0x000ea8000c1e9900 */
[----:B------:R-:W3:Y:S04]  /*08e0*/  LDG.E.CONSTANT R20, desc[UR10][R8.64+0x4] ;  /* 0x0000040a08147981 */ /* 0x000ee8000c1e9900 */
[----:B------:R-:W4:Y:S01]  /*08f0*/  LDG.E.CONSTANT R18, desc[UR10][R8.64+0x8] ;  /* 0x0000080a08127981 */ /* 0x000f22000c1e9900 */
[----:B0-----:R-:W-:-:S03]  /*0900*/  IMAD R13, R30, R13, UR4 ;  /* 0x000000041e0d7e24 */ /* 0x001fc6000f8e020d */
[----:B------:R-:W5:Y:S02]  /*0910*/  LDG.E.CONSTANT R31, desc[UR10][R8.64+0xc] ;  /* 0x00000c0a081f7981 */ /* 0x000f64000c1e9900 */
[CC--:B------:R-:W-:Y:S02]  /*0920*/  IADD3 R7, PT, PT, R13.reuse, R30.reuse, RZ ;  /* 0x0000001e0d077210 */ /* 0x0c0fe40007ffe0ff */
[----:B------:R-:W5:Y:S01]  /*0930*/  LDG.E.CONSTANT R32, desc[UR10][R8.64+0x10] ;  /* 0x0000100a08207981 */ /* 0x000f62000c1e9900 */
[----:B-1----:R-:W-:Y:S01]  /*0940*/  IMAD.WIDE.U32 R12, R13, 0x4, R10 ;  /* 0x000000040d0c7825 */ /* 0x002fe200078e000a */
[----:B------:R-:W-:-:S03]  /*0950*/  IADD3 R35, PT, PT, R7, R30, RZ ;  /* 0x0000001e07237210 */ /* 0x000fc60007ffe0ff */
[--C-:B------:R-:W-:Y:S01]  /*0960*/  IMAD.WIDE.U32 R14, R7, 0x4, R10.reuse ;  /* 0x00000004070e7825 */ /* 0x100fe200078e000a */
[CC--:B------:R-:W-:Y:S01]  /*0970*/  IADD3 R29, PT, PT, R35.reuse, R30.reuse, RZ ;  /* 0x0000001e231d7210 */ /* 0x0c0fe20007ffe0ff */
[----:B------:R-:W2:Y:S02]  /*0980*/  LDG.E.CONSTANT R7, desc[UR10][R12.64] ;  /* 0x0000000a0c077981 */ /* 0x000ea4000c1e9900 */
[--C-:B------:R-:W-:Y:S01]  /*0990*/  IMAD.WIDE.U32 R34, R35, 0x4, R10.reuse ;  /* 0x0000000423227825 */ /* 0x100fe200078e000a */
[CC--:B------:R-:W-:Y:S01]  /*09a0*/  IADD3 R17, PT, PT, R29.reuse, R30.reuse, RZ ;  /* 0x0000001e1d117210 */ /* 0x0c0fe20007ffe0ff */
[----:B------:R0:W3:Y:S02]  /*09b0*/  LDG.E.CONSTANT R21, desc[UR10][R14.64] ;  /* 0x0000000a0e157981 */ /* 0x0000e4000c1e9900 */
[--C-:B------:R-:W-:Y:S01]  /*09c0*/  IMAD.WIDE.U32 R28, R29, 0x4, R10.reuse ;  /* 0x000000041d1c7825 */ /* 0x100fe200078e000a */
[-C--:B------:R-:W-:Y:S01]  /*09d0*/  IADD3 R33, PT, PT, R17, R30.reuse, RZ ;  /* 0x0000001e11217210 */ /* 0x080fe20007ffe0ff */
[----:B------:R-:W4:Y:S03]  /*09e0*/  LDG.E.CONSTANT R19, desc[UR10][R34.64] ;  /* 0x0000000a22137981 */ /* 0x000f26000c1e9900 */
[----:B------:R-:W-:Y:S01]  /*09f0*/  IADD3 R37, PT, PT, R33, R30, RZ ;  /* 0x0000001e21257210 */ /* 0x000fe20007ffe0ff */
[----:B------:R-:W5:Y:S01]  /*0a00*/  LDG.E.CONSTANT R28, desc[UR10][R28.64] ;  /* 0x0000000a1c1c7981 */ /* 0x000f62000c1e9900 */
[----:B0-----:R-:W-:-:S04]  /*0a10*/  IMAD.WIDE.U32 R14, R17, 0x4, R10 ;  /* 0x00000004110e7825 */ /* 0x001fc800078e000a */
[--C-:B------:R-:W-:Y:S02]  /*0a20*/  IMAD.WIDE.U32 R12, R33, 0x4, R10.reuse ;  /* 0x00000004210c7825 */ /* 0x100fe400078e000a */
[----:B------:R-:W5:Y:S02]  /*0a30*/  LDG.E.CONSTANT R15, desc[UR10][R14.64] ;  /* 0x0000000a0e0f7981 */ /* 0x000f64000c1e9900 */
[C-C-:B------:R-:W-:Y:S01]  /*0a40*/  IMAD.WIDE.U32 R16, R37.reuse, 0x4, R10.reuse ;  /* 0x0000000425107825 */ /* 0x140fe200078e000a */
[----:B------:R-:W-:Y:S01]  /*0a50*/  IADD3 R37, PT, PT, R37, R30, RZ ;  /* 0x0000001e25257210 */ /* 0x000fe20007ffe0ff */
[----:B------:R-:W5:Y:S04]  /*0a60*/  LDG.E.CONSTANT R13, desc[UR10][R12.64] ;  /* 0x0000000a0c0d7981 */ /* 0x000f68000c1e9900 */
[----:B------:R-:W5:Y:S01]  /*0a70*/  LDG.E.CONSTANT R30, desc[UR10][R8.64+0x14] ;  /* 0x0000140a081e7981 */ /* 0x000f62000c1e9900 */
[----:B------:R-:W-:-:S03]  /*0a80*/  IMAD.WIDE.U32 R10, R37, 0x4, R10 ;  /* 0x00000004250a7825 */ /* 0x000fc600078e000a */
[----:B------:R-:W5:Y:S04]  /*0a90*/  LDG.E.CONSTANT R16, desc[UR10][R16.64] ;  /* 0x0000000a10107981 */ /* 0x000f68000c1e9900 */
[----:B------:R-:W5:Y:S04]  /*0aa0*/  LDG.E.CONSTANT R29, desc[UR10][R8.64+0x18] ;  /* 0x0000180a081d7981 */ /* 0x000f68000c1e9900 */
[----:B------:R-:W5:Y:S04]  /*0ab0*/  LDG.E.CONSTANT R33, desc[UR10][R8.64+0x1c] ;  /* 0x00001c0a08217981 */ /* 0x000f68000c1e9900 */
[----:B------:R-:W5:Y:S01]  /*0ac0*/  LDG.E.CONSTANT R10, desc[UR10][R10.64] ;  /* 0x0000000a0a0a7981 */ /* 0x000f62000c1e9900 */
[----:B--2---:R-:W-:-:S04]  /*0ad0*/  FFMA R7, R27, R7, R26 ;  /* 0x000000071b077223 */ /* 0x004fc8000000001a */
[----:B---3--:R-:W-:-:S04]  /*0ae0*/  FFMA R7, R20, R21, R7 ;  /* 0x0000001514077223 */ /* 0x008fc80000000007 */
[----:B----4-:R-:W-:Y:S01]  /*0af0*/  FFMA R18, R18, R19, R7 ;  /* 0x0000001312127223 */ /* 0x010fe20000000007 */
[----:B------:R-:W-:-:S03]  /*0b00*/  MOV R7, UR5 ;  /* 0x0000000500077c02 */ /* 0x000fc60008000f00 */
[----:B-----5:R-:W-:Y:S01]  /*0b10*/  FFMA R31, R31, R28, R18 ;  /* 0x0000001c1f1f7223 */ /* 0x020fe20000000012 */
[----:B------:R-:W-:-:S04]  /*0b20*/  IADD3 R7, PT, PT, R7, 0x8, RZ ;  /* 0x0000000807077810 */ /* 0x000fc80007ffe0ff */
[----:B------:R-:W-:Y:S01]  /*0b30*/  R2UR UR5, R7 ;  /* 0x00000000070572ca */ /* 0x000fe200000e0000 */
[----:B------:R-:W-:-:S04]  /*0b40*/  FFMA R15, R32, R15, R31 ;  /* 0x0000000f200f7223 */ /* 0x000fc8000000001f */
[----:B------:R-:W-:-:S04]  /*0b50*/  FFMA R30, R30, R13, R15 ;  /* 0x0000000d1e1e7223 */ /* 0x000fc8000000000f */
[----:B------:R-:W-:-:S04]  /*0b60*/  FFMA R16, R29, R16, R30 ;  /* 0x000000101d107223 */ /* 0x000fc8000000001e */
[----:B------:R-:W-:-:S07]  /*0b70*/  FFMA R26, R33, R10, R16 ;  /* 0x0000000a211a7223 */ /* 0x000fce0000000010 */
.L_x_19:
        /* <DEDUP_REMOVED lines=13> */
[C---:B------:R-:W-:Y:S01]  /*0c50*/  IADD3 R16, PT, PT, R14.reuse, R7, RZ ;  /* 0x000000070e107210 */ /* 0x040fe20007ffe0ff */
[----:B-1----:R-:W-:-:S03]  /*0c60*/  IMAD.WIDE.U32 R14, R14, 0x4, R8 ;  /* 0x000000040e0e7825 */ /* 0x002fc600078e0008 */
[C---:B------:R-:W-:Y:S01]  /*0c70*/  IADD3 R18, PT, PT, R16.reuse, R7, RZ ;  /* 0x0000000710127210 */ /* 0x040fe20007ffe0ff */
[----:B------:R-:W-:-:S03]  /*0c80*/  IMAD.WIDE.U32 R16, R16, 0x4, R8 ;  /* 0x0000000410107825 */ /* 0x000fc600078e0008 */
[C---:B------:R-:W-:Y:S01]  /*0c90*/  IADD3 R7, PT, PT, R18.reuse, R7, RZ ;  /* 0x0000000712077210 */ /* 0x040fe20007ffe0ff */
[----:B------:R-:W2:Y:S01]  /*0ca0*/  LDG.E.CONSTANT R14, desc[UR10][R14.64] ;  /* 0x0000000a0e0e7981 */ /* 0x000ea2000c1e9900 */
[----:B------:R-:W-:-:S03]  /*0cb0*/  IMAD.WIDE.U32 R12, R18, 0x4, R8 ;  /* 0x00000004120c7825 */ /* 0x000fc600078e0008 */
[----:B------:R-:W3:Y:S01]  /*0cc0*/  LDG.E.CONSTANT R16, desc[UR10][R16.64] ;  /* 0x0000000a10107981 */ /* 0x000ee2000c1e9900 */
[----:B------:R-:W-:-:S03]  /*0cd0*/  IMAD.WIDE.U32 R8, R7, 0x4, R8 ;  /* 0x0000000407087825 */ /* 0x000fc600078e0008 */
[----:B------:R-:W4:Y:S04]  /*0ce0*/  LDG.E.CONSTANT R12, desc[UR10][R12.64] ;  /* 0x0000000a0c0c7981 */ /* 0x000f28000c1e9900 */
[----:B------:R-:W5:Y:S01]  /*0cf0*/  LDG.E.CONSTANT R8, desc[UR10][R8.64] ;  /* 0x0000000a08087981 */ /* 0x000f62000c1e9900 */
[----:B------:R-:W-:-:S04]  /*0d00*/  MOV R7, UR5 ;  /* 0x0000000500077c02 */ /* 0x000fc80008000f00 */
[----:B------:R-:W-:-:S04]  /*0d10*/  IADD3 R7, PT, PT, R7, 0x4, RZ ;  /* 0x0000000407077810 */ /* 0x000fc80007ffe0ff */
[----:B------:R-:W-:Y:S01]  /*0d20*/  R2UR UR5, R7 ;  /* 0x00000000070572ca */ /* 0x000fe200000e0000 */
[----:B--2---:R-:W-:-:S04]  /*0d30*/  FFMA R14, R19, R14, R26 ;  /* 0x0000000e130e7223 */ /* 0x004fc8000000001a */
[----:B---3--:R-:W-:-:S04]  /*0d40*/  FFMA R14, R21, R16, R14 ;  /* 0x00000010150e7223 */ /* 0x008fc8000000000e */
[----:B----4-:R-:W-:-:S04]  /*0d50*/  FFMA R14, R27, R12, R14 ;  /* 0x0000000c1b0e7223 */ /* 0x010fc8000000000e */
[----:B-----5:R-:W-:-:S07]  /*0d60*/  FFMA R26, R29, R8, R14 ;  /* 0x000000081d1a7223 */ /* 0x020fce000000000e */
.L_x_20:
[----:B------:R-:W-:Y:S05]  /*0d70*/  BRA.U !UP2, `(.L_x_18) ;  /* 0x000000010a747547 */ /* 0x000fea000b800000 */
[----:B------:R-:W0:Y:S01]  /*0d80*/  LDCU UR13, c[0x0][0x3f8] ;  /* 0x00007f00ff0d77ac */ /* 0x000e220008000800 */
[----:B------:R-:W-:Y:S01]  /*0d90*/  MOV R9, UR5 ;  /* 0x0000000500097c02 */ /* 0x000fe20008000f00 */
[----:B------:R-:W1:Y:S04]  /*0da0*/  LDCU.64 UR6, c[0x0][0x390] ;  /* 0x00007200ff0677ac */ /* 0x000e680008000a00 */
[----:B------:R-:W-:-:S05]  /*0db0*/  IMAD.WIDE.U32 R8, R9, 0x4, R2 ;  /* 0x0000000409087825 */ /* 0x000fca00078e0002 */
[----:B------:R-:W2:Y:S01]  /*0dc0*/  LDG.E.CONSTANT R7, desc[UR10][R8.64] ;  /* 0x0000000a08077981 */ /* 0x000ea2000c1e9900 */
[----:B0-----:R-:W-:-:S04]  /*0dd0*/  UIMAD UR12, UR5, UR13, UR4 ;  /* 0x0000000d050c72a4 */ /* 0x001fc8000f8e0204 */
[----:B-1----:R-:W-:-:S06]  /*0de0*/  UIMAD.WIDE.U32 UR16, UR12, 0x4, UR6 ;  /* 0x000000040c1078a5 */ /* 0x002fcc000f8e0006 */
[----:B------:R-:W-:Y:S02]  /*0df0*/  MOV R10, UR16 ;  /* 0x00000010000a7c02 */ /* 0x000fe40008000f00 */
[----:B------:R-:W-:-:S05]  /*0e00*/  MOV R11, UR17 ;  /* 0x00000011000b7c02 */ /* 0x000fca0008000f00 */
[----:B------:R-:W2:Y:S01]  /*0e10*/  LDG.E.CONSTANT R10, desc[UR10][R10.64] ;  /* 0x0000000a0a0a7981 */ /* 0x000ea2000c1e9900 */
[----:B------:R-:W-:Y:S01]  /*0e20*/  UISETP.NE.AND UP2, UPT, UR9, 0x1, UPT ;  /* 0x000000010900788c */ /* 0x000fe2000bf45270 */
[----:B--2---:R-:W-:-:S08]  /*0e30*/  FFMA R26, R7, R10, R26 ;  /* 0x0000000a071a7223 */ /* 0x004fd0000000001a */
[----:B------:R-:W-:Y:S05]  /*0e40*/  BRA.U !UP2, `(.L_x_18) ;  /* 0x000000010a407547 */ /* 0x000fea000b800000 */
[----:B------:R-:W-:Y:S01]  /*0e50*/  UISETP.NE.AND UP2, UPT, UR9, 0x2, UPT ;  /* 0x000000020900788c */ /* 0x000fe2000bf45270 */
[----:B------:R-:W2:Y:S01]  /*0e60*/  LDG.E.CONSTANT R7, desc[UR10][R8.64+0x4] ;  /* 0x0000040a08077981 */ /* 0x000ea2000c1e9900 */
[----:B------:R-:W-:-:S04]  /*0e70*/  UIADD3 UR5, UPT, UPT, UR12, UR13, URZ ;  /* 0x0000000d0c057290 */ /* 0x000fc8000fffe0ff */
[----:B------:R-:W-:Y:S01]  /*0e80*/  UIMAD.WIDE.U32 UR16, UR5, 0x4, UR6 ;  /* 0x00000004051078a5 */ /* 0x000fe2000f8e0006 */
[----:B------:R-:W-:-:S04]  /*0e90*/  PLOP3.LUT P0, PT, PT, PT, UP2, 0x80, 0x8 ;  /* 0x000000000008781c */ /* 0x000fc80003f0f028 */
[----:B------:R-:W-:Y:S01]  /*0ea0*/  @UP2 UIADD3 UR5, UPT, UPT, UR5, UR13, URZ ;  /* 0x0000000d05052290 */ /* 0x000fe2000fffe0ff */
[----:B------:R-:W-:Y:S02]  /*0eb0*/  MOV R10, UR16 ;  /* 0x00000010000a7c02 */ /* 0x000fe40008000f00 */
[----:B------:R-:W-:Y:S01]  /*0ec0*/  MOV R11, UR17 ;  /* 0x00000011000b7c02 */ /* 0x000fe20008000f00 */
[----:B------:R-:W-:-:S04]  /*0ed0*/  @UP2 UIMAD.WIDE.U32 UR6, UR5, 0x4, UR6 ;  /* 0x00000004050628a5 */ /* 0x000fc8000f8e0006 */
[----:B------:R-:W2:Y:S02]  /*0ee0*/  LDG.E.CONSTANT R10, desc[UR10][R10.64] ;  /* 0x0000000a0a0a7981 */ /* 0x000ea4000c1e9900 */
[----:B------:R-:W-:Y:S02]  /*0ef0*/  MOV R12, UR6 ;  /* 0x00000006000c7c02 */ /* 0x000fe40008000f00 */
[----:B------:R-:W-:Y:S01]  /*0f00*/  MOV R13, UR7 ;  /* 0x00000007000d7c02 */ /* 0x000fe20008000f00 */
[----:B------:R-:W3:Y:S04]  /*0f10*/  @P0 LDG.E.CONSTANT R15, desc[UR10][R8.64+0x8] ;  /* 0x0000080a080f0981 */ /* 0x000ee8000c1e9900 */
[----:B------:R-:W3:Y:S01]  /*0f20*/  @P0 LDG.E.CONSTANT R12, desc[UR10][R12.64] ;  /* 0x0000000a0c0c0981 */ /* 0x000ee2000c1e9900 */
[----:B--2---:R-:W-:-:S04]  /*0f30*/  FFMA R26, R7, R10, R26 ;  /* 0x0000000a071a7223 */ /* 0x004fc8000000001a */
[----:B---3--:R-:W-:-:S07]  /*0f40*/  @P0 FFMA R26, R15, R12, R26 ;  /* 0x0000000c0f1a0223 */ /* 0x008fce000000001a */
.L_x_18:
[----:B------:R-:W0:Y:S01]  /*0f50*/  LDC.64 R8, c[0x0][0x398] ;  /* 0x0000e600ff087b82 */ /* 0x000e220000000a00 */
[----:B------:R-:W-:-:S05]  /*0f60*/  MOV R7, UR4 ;  /* 0x0000000400077c02 */ /* 0x000fca0008000f00 */
[----:B0-----:R-:W-:Y:S02]  /*0f70*/  IMAD.WIDE.U32 R8, R7, 0x4, R8 ;  /* 0x0000000407087825 */ /* 0x001fe400078e0008 */
[----:B------:R-:W0:Y:S04]  /*0f80*/  LDC R7, c[0x0][0x3f8] ;  /* 0x0000fe00ff077b82 */ /* 0x000e280000000800 */
[----:B------:R1:W2:Y:S01]  /*0f90*/  LDG.E.CONSTANT R9, desc[UR10][R8.64] ;  /* 0x0000000a08097981 */ /* 0x0002a2000c1e9900 */
[----:B------:R-:W-:Y:S02]  /*0fa0*/  MOV R11, UR4 ;  /* 0x00000004000b7c02 */ /* 0x000fe40008000f00 */
[----:B------:R-:W-:Y:S02]  /*0fb0*/  MOV R13, UR4 ;  /* 0x00000004000d7c02 */ /* 0x000fe40008000f00 */
[----:B------:R-:W-:Y:S01]  /*0fc0*/  MOV R14, UR4 ;  /* 0x00000004000e7c02 */ /* 0x000fe20008000f00 */
[----:B------:R-:W-:-:S04]  /*0fd0*/  IMAD.WIDE.U32 R10, R11, 0x4, R24 ;  /* 0x000000040b0a7825 */ /* 0x000fc800078e0018 */
[----:B------:R-:W-:Y:S01]  /*0fe0*/  IMAD.WIDE.U32 R12, R13, 0x4, R22 ;  /* 0x000000040d0c7825 */ /* 0x000fe200078e0016 */
[----:B-1----:R-:W-:-:S04]  /*0ff0*/  IADD3 R8, PT, PT, R14, 0x1, RZ ;  /* 0x000000010e087810 */ /* 0x002fc80007ffe0ff */
[----:B0-----:R-:W-:Y:S01]  /*1000*/  ISETP.NE.AND P0, PT, R8, R7, PT ;  /* 0x000000070800720c */ /* 0x001fe20003f05270 */
[----:B--2---:R-:W-:-:S05]  /*1010*/  FADD R15, R9, R26 ;  /* 0x0000001a090f7221 */ /* 0x004fca0000000000 */
[----:B------:R-:W-:Y:S01]  /*1020*/  FMNMX R17, RZ, R15, !PT ;  /* 0x0000000fff117209 */ /* 0x000fe20007800000 */
[----:B------:R3:W-:Y:S04]  /*1030*/  STG.E desc[UR10][R10.64], R15 ;  /* 0x0000000f0a007986 */ /* 0x0007e8000c10190a */
[----:B------:R3:W-:Y:S02]  /*1040*/  STG.E desc[UR10][R12.64], R17 ;  /* 0x000000110c007986 */ /* 0x0007e4000c10190a */
[----:B------:R-:W-:Y:S05]  /*1050*/  @!P0 BRA `(.L_x_14) ;  /* 0x0000000400cc8947 */ /* 0x000fea0003800000 */
[----:B------:R-:W-:Y:S01]  /*1060*/  R2UR UR4, R8 ;  /* 0x00000000080472ca */ /* 0x000fe200000e0000 */
[----:B------:R-:W-:-:S14]  /*1070*/  BRA `(.L_x_21) ;  /* 0xfffffff000747947 */ /* 0x000fdc000383ffff */
.L_x_15:
[C---:B------:R-:W-:Y:S01]  /*1080*/  IADD3 R2, PT, PT, R7.reuse, -0x1, RZ ;  /* 0xffffffff07027810 */ /* 0x040fe20007ffe0ff */
[----:B------:R-:W-:Y:S01]  /*1090*/  HFMA2 R3, -RZ, RZ, 0, 0 ;  /* 0x00000000ff037431 */ /* 0x000fe200000001ff */
[----:B------:R-:W-:Y:S02]  /*10a0*/  LOP3.LUT R28, R7, 0x7, RZ, 0xc0, !PT ;  /* 0x00000007071c7812 */ /* 0x000fe400078ec0ff */
[----:B------:R-:W-:Y:S02]  /*10b0*/  ISETP.GE.U32.AND P0, PT, R2, 0x7, PT ;  /* 0x000000070200780c */ /* 0x000fe40003f06070 */
[----:B------:R-:W-:-:S11]  /*10c0*/  ISETP.NE.AND P1, PT, R28, RZ, PT ;  /* 0x000000ff1c00720c */ /* 0x000fd60003f25270 */
[----:B------:R-:W-:Y:S05]  /*10d0*/  @!P0 BRA `(.L_x_22) ;  /* 0x0000000000c48947 */ /* 0x000fea0003800000 */
[----:B------:R-:W0:Y:S01]  /*10e0*/  LDC.64 R8, c[0x0][0x398] ;  /* 0x0000e600ff087b82 */ /* 0x000e220000000a00 */
[----:B------:R-:W-:Y:S02]  /*10f0*/  LOP3.LUT R3, R7, 0x7ffffff8, RZ, 0xc0, !PT ;  /* 0x7ffffff807037812 */ /* 0x000fe400078ec0ff */
[----:B------:R-:W-:-:S07]  /*1100*/  MOV R15, RZ ;  /* 0x000000ff000f7202 */ /* 0x000fce0000000f00 */
.L_x_23:
[----:B01----:R-:W-:-:S05]  /*1110*/  IMAD.WIDE.U32 R16, R15, 0x4, R8 ;  /* 0x000000040f107825 */ /* 0x003fca00078e0008 */
[----:B------:R-:W2:Y:S04]  /*1120*/  LDG.E.CONSTANT R10, desc[UR10][R16.64] ;  /* 0x0000000a100a7981 */ /* 0x000ea8000c1e9900 */
[----:B------:R-:W3:Y:S04]  /*1130*/  LDG.E.CONSTANT R12, desc[UR10][R16.64+0x4] ;  /* 0x0000040a100c7981 */ /* 0x000ee8000c1e9900 */
[----:B------:R-:W4:Y:S04]  /*1140*/  LDG.E.CONSTANT R18, desc[UR10][R16.64+0x8] ;  /* 0x0000080a10127981 */ /* 0x000f28000c1e9900 */
[----:B------:R-:W5:Y:S04]  /*1150*/  LDG.E.CONSTANT R20, desc[UR10][R16.64+0xc] ;  /* 0x00000c0a10147981 */ /* 0x000f68000c1e9900 */
[----:B------:R-:W5:Y:S04]  /*1160*/  LDG.E.CONSTANT R26, desc[UR10][R16.64+0x10] ;  /* 0x0000100a101a7981 */ /* 0x000f68000c1e9900 */
[----:B------:R-:W5:Y:S04]  /*1170*/  LDG.E.CONSTANT R30, desc[UR10][R16.64+0x14] ;  /* 0x0000140a101e7981 */ /* 0x000f68000c1e9900 */
[----:B------:R-:W5:Y:S04]  /*1180*/  LDG.E.CONSTANT R2, desc[UR10][R16.64+0x18] ;  /* 0x0000180a10027981 */ /* 0x000f68000c1e9900 */
[----:B------:R0:W5:Y:S01]  /*1190*/  LDG.E.CONSTANT R14, desc[UR10][R16.64+0x1c] ;  /* 0x00001c0a100e7981 */ /* 0x000162000c1e9900 */
[----:B--2---:R-:W-:Y:S01]  /*11a0*/  FADD R19, RZ, R10 ;  /* 0x0000000aff137221 */ /* 0x004fe20000000000 */
[----:B------:R-:W-:-:S04]  /*11b0*/  IMAD.WIDE.U32 R10, R15, 0x4, R24 ;  /* 0x000000040f0a7825 */ /* 0x000fc800078e0018 */
[----:B---3--:R-:W-:Y:S01]  /*11c0*/  FADD R27, RZ, R12 ;  /* 0x0000000cff1b7221 */ /* 0x008fe20000000000 */
[----:B------:R-:W-:Y:S01]  /*11d0*/  IMAD.WIDE.U32 R12, R15, 0x4, R22 ;  /* 0x000000040f0c7825 */ /* 0x000fe200078e0016 */
[----:B------:R-:W-:Y:S01]  /*11e0*/  FMNMX R21, RZ, R19, !PT ;  /* 0x00000013ff157209 */ /* 0x000fe20007800000 */
[----:B------:R1:W-:Y:S02]  /*11f0*/  STG.E desc[UR10][R10.64], R19 ;  /* 0x000000130a007986 */ /* 0x0003e4000c10190a */
[----:B----4-:R-:W-:Y:S01]  /*1200*/  FADD R31, RZ, R18 ;  /* 0x00000012ff1f7221 */ /* 0x010fe20000000000 */
[----:B------:R-:W-:Y:S01]  /*1210*/  FMNMX R29, RZ, R27, !PT ;  /* 0x0000001bff1d7209 */ /* 0x000fe20007800000 */
[----:B------:R2:W-:Y:S01]  /*1220*/  STG.E desc[UR10][R12.64], R21 ;  /* 0x000000150c007986 */ /* 0x0005e2000c10190a */
[----:B-----5:R-:W-:Y:S02]  /*1230*/  FADD R33, RZ, R20 ;  /* 0x00000014ff217221 */ /* 0x020fe40000000000 */
[----:B0-----:R-:W-:Y:S01]  /*1240*/  FMNMX R17, RZ, R31, !PT ;  /* 0x0000001fff117209 */ /* 0x001fe20007800000 */
[----:B------:R0:W-:Y:S01]  /*1250*/  STG.E desc[UR10][R10.64+0x4], R27 ;  /* 0x0000041b0a007986 */ /* 0x0001e2000c10190a */
[----:B------:R-:W-:Y:S01]  /*1260*/  FADD R37, RZ, R26 ;  /* 0x0000001aff257221 */ /* 0x000fe20000000000 */
[----:B------:R-:W-:-:S02]  /*1270*/  FMNMX R35, RZ, R33, !PT ;  /* 0x00000021ff237209 */ /* 0x000fc40007800000 */
[----:B------:R3:W-:Y:S01]  /*1280*/  STG.E desc[UR10][R12.64+0x4], R29 ;  /* 0x0000041d0c007986 */ /* 0x0007e2000c10190a */
[----:B------:R-:W-:Y:S01]  /*1290*/  FADD R30, RZ, R30 ;  /* 0x0000001eff1e7221 */ /* 0x000fe20000000000 */
[----:B-1----:R-:W-:Y:S02]  /*12a0*/  FMNMX R19, RZ, R37, !PT ;  /* 0x00000025ff137209 */ /* 0x002fe40007800000 */
[----:B------:R-:W-:Y:S01]  /*12b0*/  STG.E desc[UR10][R10.64+0x8], R31 ;  /* 0x0000081f0a007986 */ /* 0x000fe2000c10190a */
[----:B------:R-:W-:Y:S02]  /*12c0*/  IADD3 R15, PT, PT, R15, 0x8, RZ ;  /* 0x000000080f0f7810 */ /* 0x000fe40007ffe0ff */
[----:B--2---:R-:W-:Y:S01]  /*12d0*/  FMNMX R21, RZ, R30, !PT ;  /* 0x0000001eff157209 */ /* 0x004fe20007800000 */
[----:B0-----:R-:W-:Y:S01]  /*12e0*/  FADD R27, RZ, R2 ;  /* 0x00000002ff1b7221 */ /* 0x001fe20000000000 */
[----:B------:R0:W-:Y:S01]  /*12f0*/  STG.E desc[UR10][R12.64+0x8], R17 ;  /* 0x000008110c007986 */ /* 0x0001e2000c10190a */
[----:B------:R-:W-:Y:S01]  /*1300*/  FADD R14, RZ, R14 ;  /* 0x0000000eff0e7221 */ /* 0x000fe20000000000 */
[----:B------:R-:W-:-:S02]  /*1310*/  ISETP.NE.AND P0, PT, R15, R3, PT ;  /* 0x000000030f00720c */ /* 0x000fc40003f05270 */
[----:B------:R1:W-:Y:S01]  /*1320*/  STG.E desc[UR10][R10.64+0xc], R33 ;  /* 0x00000c210a007986 */ /* 0x0003e2000c10190a */
[----:B---3--:R-:W-:-:S03]  /*1330*/  FMNMX R29, RZ, R27, !PT ;  /* 0x0000001bff1d7209 */ /* 0x008fc60007800000 */
[----:B------:R1:W-:Y:S04]  /*1340*/  STG.E desc[UR10][R12.64+0xc], R35 ;  /* 0x00000c230c007986 */ /* 0x0003e8000c10190a */
[----:B------:R1:W-:Y:S01]  /*1350*/  STG.E desc[UR10][R10.64+0x10], R37 ;  /* 0x000010250a007986 */ /* 0x0003e2000c10190a */
[----:B0-----:R-:W-:-:S03]  /*1360*/  FMNMX R17, RZ, R14, !PT ;  /* 0x0000000eff117209 */ /* 0x001fc60007800000 */
[----:B------:R1:W-:Y:S04]  /*1370*/  STG.E desc[UR10][R12.64+0x10], R19 ;  /* 0x000010130c007986 */ /* 0x0003e8000c10190a */
[----:B------:R1:W-:Y:S04]  /*1380*/  STG.E desc[UR10][R10.64+0x14], R30 ;  /* 0x0000141e0a007986 */ /* 0x0003e8000c10190a */
[----:B------:R1:W-:Y:S04]  /*1390*/  STG.E desc[UR10][R12.64+0x14], R21 ;  /* 0x000014150c007986 */ /* 0x0003e8000c10190a */
[----:B------:R1:W-:Y:S04]  /*13a0*/  STG.E desc[UR10][R10.64+0x18], R27 ;  /* 0x0000181b0a007986 */ /* 0x0003e8000c10190a */
[----:B------:R1:W-:Y:S04]  /*13b0*/  STG.E desc[UR10][R12.64+0x18], R29 ;  /* 0x0000181d0c007986 */ /* 0x0003e8000c10190a */
[----:B------:R1:W-:Y:S04]  /*13c0*/  STG.E desc[UR10][R10.64+0x1c], R14 ;  /* 0x00001c0e0a007986 */ /* 0x0003e8000c10190a */
[----:B------:R1:W-:Y:S01]  /*13d0*/  STG.E desc[UR10][R12.64+0x1c], R17 ;  /* 0x00001c110c007986 */ /* 0x0003e2000c10190a */
[----:B------:R-:W-:Y:S05]  /*13e0*/  @P0 BRA `(.L_x_23) ;  /* 0xfffffffc00480947 */ /* 0x000fea000383ffff */
.L_x_22:
[----:B------:R-:W-:Y:S05]  /*13f0*/  @!P1 BRA `(.L_x_14) ;  /* 0x0000000000e49947 */ /* 0x000fea0003800000 */
[----:B------:R-:W-:Y:S02]  /*1400*/  ISETP.GE.U32.AND P0, PT, R28, 0x4, PT ;  /* 0x000000041c00780c */ /* 0x000fe40003f06070 */
[----:B------:R-:W-:-:S04]  /*1410*/  LOP3.LUT R20, R7, 0x3, RZ, 0xc0, !PT ;  /* 0x0000000307147812 */ /* 0x000fc800078ec0ff */
[----:B------:R-:W-:-:S07]  /*1420*/  ISETP.NE.AND P1, PT, R20, RZ, PT ;  /* 0x000000ff1400720c */ /* 0x000fce0003f25270 */
[----:B------:R-:W-:Y:S06]  /*1430*/  @!P0 BRA `(.L_x_24) ;  /* 0x0000000000648947 */ /* 0x000fec0003800000 */
[----:B-1----:R-:W0:Y:S02]  /*1440*/  LDC.64 R12, c[0x0][0x398] ;  /* 0x0000e600ff0c7b82 */ /* 0x002e240000000a00 */
[----:B0-----:R-:W-:-:S05]  /*1450*/  IMAD.WIDE.U32 R12, R3, 0x4, R12 ;  /* 0x00000004030c7825 */ /* 0x001fca00078e000c */
[----:B------:R-:W2:Y:S04]  /*1460*/  LDG.E.CONSTANT R2, desc[UR10][R12.64] ;  /* 0x0000000a0c027981 */ /* 0x000ea8000c1e9900 */
[----:B------:R-:W3:Y:S04]  /*1470*/  LDG.E.CONSTANT R14, desc[UR10][R12.64+0x4] ;  /* 0x0000040a0c0e7981 */ /* 0x000ee8000c1e9900 */
[----:B------:R-:W4:Y:S04]  /*1480*/  LDG.E.CONSTANT R16, desc[UR10][R12.64+0x8] ;  /* 0x0000080a0c107981 */ /* 0x000f28000c1e9900 */
[----:B------:R-:W5:Y:S01]  /*1490*/  LDG.E.CONSTANT R18, desc[UR10][R12.64+0xc] ;  /* 0x00000c0a0c127981 */ /* 0x000f62000c1e9900 */
[----:B------:R-:W-:-:S04]  /*14a0*/  IMAD.WIDE.U32 R8, R3, 0x4, R24 ;  /* 0x0000000403087825 */ /* 0x000fc800078e0018 */
[C---:B------:R-:W-:Y:S01]  /*14b0*/  IMAD.WIDE.U32 R10, R3.reuse, 0x4, R22 ;  /* 0x00000004030a7825 */ /* 0x040fe200078e0016 */
[----:B------:R-:W-:-:S03]  /*14c0*/  IADD3 R3, PT, PT, R3, 0x4, RZ ;  /* 0x0000000403037810 */ /* 0x000fc60007ffe0ff */
[----:B--2---:R-:W-:Y:S01]  /*14d0*/  FADD R15, RZ, R2 ;  /* 0x00000002ff0f7221 */ /* 0x004fe20000000000 */
[----:B---3--:R-:W-:-:S04]  /*14e0*/  FADD R19, RZ, R14 ;  /* 0x0000000eff137221 */ /* 0x008fc80000000000 */
[----:B------:R-:W-:Y:S01]  /*14f0*/  FMNMX R17, RZ, R15, !PT ;  /* 0x0000000fff117209 */ /* 0x000fe20007800000 */
[----:B------:R0:W-:Y:S01]  /*1500*/  STG.E desc[UR10][R8.64], R15 ;  /* 0x0000000f08007986 */ /* 0x0001e2000c10190a */
[----:B----4-:R-:W-:Y:S01]  /*1510*/  FADD R27, RZ, R16 ;  /* 0x00000010ff1b7221 */ /* 0x010fe20000000000 */
[----:B------:R-:W-:Y:S02]  /*1520*/  FMNMX R21, RZ, R19, !PT ;  /* 0x00000013ff157209 */ /* 0x000fe40007800000 */
[----:B------:R0:W-:Y:S01]  /*1530*/  STG.E desc[UR10][R10.64], R17 ;  /* 0x000000110a007986 */ /* 0x0001e2000c10190a */
[----:B-----5:R-:W-:Y:S01]  /*1540*/  FADD R29, RZ, R18 ;  /* 0x00000012ff1d7221 */ /* 0x020fe20000000000 */
[----:B------:R-:W-:Y:S02]  /*1550*/  FMNMX R13, RZ, R27, !PT ;  /* 0x0000001bff0d7209 */ /* 0x000fe40007800000 */
[----:B------:R0:W-:Y:S02]  /*1560*/  STG.E desc[UR10][R8.64+0x4], R19 ;  /* 0x0000041308007986 */ /* 0x0001e4000c10190a */
[----:B------:R-:W-:-:S02]  /*1570*/  FMNMX R31, RZ, R29, !PT ;  /* 0x0000001dff1f7209 */ /* 0x000fc40007800000 */
[----:B------:R0:W-:Y:S04]  /*1580*/  STG.E desc[UR10][R10.64+0x4], R21 ;  /* 0x000004150a007986 */ /* 0x0001e8000c10190a */
[----:B------:R0:W-:Y:S04]  /*1590*/  STG.E desc[UR10][R8.64+0x8], R27 ;  /* 0x0000081b08007986 */ /* 0x0001e8000c10190a */
[----:B------:R0:W-:Y:S04]  /*15a0*/  STG.E desc[UR10][R10.64+0x8], R13 ;  /* 0x0000080d0a007986 */ /* 0x0001e8000c10190a */
[----:B------:R0:W-:Y:S04]  /*15b0*/  STG.E desc[UR10][R8.64+0xc], R29 ;  /* 0x00000c1d08007986 */ /* 0x0001e8000c10190a */
[----:B------:R0:W-:Y:S02]  /*15c0*/  STG.E desc[UR10][R10.64+0xc], R31 ;  /* 0x00000c1f0a007986 */ /* 0x0001e4000c10190a */
.L_x_24:
[----:B------:R-:W-:Y:S05]  /*15d0*/  @!P1 BRA `(.L_x_14) ;  /* 0x00000000006c9947 */ /* 0x000fea0003800000 */
[----:B------:R-:W-:Y:S02]  /*15e0*/  ISETP.NE.AND P0, PT, R20, 0x1, PT ;  /* 0x000000011400780c */ /* 0x000fe40003f05270 */
[----:B------:R-:W-:-:S04]  /*15f0*/  LOP3.LUT R2, R7, 0x1, RZ, 0xc0, !PT ;  /* 0x0000000107027812 */ /* 0x000fc800078ec0ff */
[----:B------:R-:W-:-:S07]  /*1600*/  ISETP.NE.U32.AND P1, PT, R2, 0x1, PT ;  /* 0x000000010200780c */ /* 0x000fce0003f25070 */
[----:B01----:R-:W0:Y:S01]  /*1610*/  @P0 LDC.64 R12, c[0x0][0x398] ;  /* 0x0000e600ff0c0b82 */ /* 0x003e220000000a00 */
[----:B------:R-:W-:-:S04]  /*1620*/  @P0 IMAD.WIDE.U32 R10, R3, 0x4, R24 ;  /* 0x00000004030a0825 */ /* 0x000fc800078e0018 */
[----:B------:R-:W-:-:S03]  /*1630*/  @P0 IMAD.WIDE.U32 R8, R3, 0x4, R22 ;  /* 0x0000000403080825 */ /* 0x000fc600078e0016 */
[----:B------:R-:W1:Y:S01]  /*1640*/  @!P1 LDC.64 R14, c[0x0][0x398] ;  /* 0x0000e600ff0e9b82 */ /* 0x000e620000000a00 */
[C---:B0-----:R-:W-:Y:S01]  /*1650*/  @P0 IMAD.WIDE.U32 R16, R3.reuse, 0x4, R12 ;  /* 0x0000000403100825 */ /* 0x041fe200078e000c */
[----:B------:R-:W-:-:S04]  /*1660*/  @P0 IADD3 R3, PT, PT, R3, 0x2, RZ ;  /* 0x0000000203030810 */ /* 0x000fc80007ffe0ff */
[----:B------:R-:W2:Y:S01]  /*1670*/  @P0 LDG.E.CONSTANT R2, desc[UR10][R16.64] ;  /* 0x0000000a10020981 */ /* 0x000ea2000c1e9900 */
[----:B-1----:R-:W-:-:S03]  /*1680*/  @!P1 IMAD.WIDE.U32 R12, R3, 0x4, R14 ;  /* 0x00000004030c9825 */ /* 0x002fc600078e000e */
[----:B------:R-:W3:Y:S04]  /*1690*/  @P0 LDG.E.CONSTANT R14, desc[UR10][R16.64+0x4] ;  /* 0x0000040a100e0981 */ /* 0x000ee8000c1e9900 */
[----:B------:R-:W4:Y:S01]  /*16a0*/  @!P1 LDG.E.CONSTANT R12, desc[UR10][R12.64] ;  /* 0x0000000a0c0c9981 */ /* 0x000f22000c1e9900 */
[----:B--2---:R-:W-:Y:S01]  /*16b0*/  @P0 FADD R27, RZ, R2 ;  /* 0x00000002ff1b0221 */ /* 0x004fe20000000000 */
[----:B---3--:R-:W-:-:S04]  /*16c0*/  @P0 FADD R31, RZ, R14 ;  /* 0x0000000eff1f0221 */ /* 0x008fc80000000000 */
[----:B------:R-:W-:Y:S01]  /*16d0*/  @P0 FMNMX R29, RZ, R27, !PT ;  /* 0x0000001bff1d0209 */ /* 0x000fe20007800000 */
[C---:B------:R-:W-:Y:S01]  /*16e0*/  @!P1 IMAD.WIDE.U32 R14, R3.reuse, 0x4, R24 ;  /* 0x00000004030e9825 */ /* 0x040fe200078e0018 */
[----:B------:R2:W-:Y:S03]  /*16f0*/  @P0 STG.E desc[UR10][R10.64], R27 ;  /* 0x0000001b0a000986 */ /* 0x0005e6000c10190a */
[----:B----4-:R-:W-:Y:S01]  /*1700*/  @!P1 FADD R19, RZ, R12 ;  /* 0x0000000cff139221 */ /* 0x010fe20000000000 */
[----:B------:R-:W-:Y:S01]  /*1710*/  @P0 FMNMX R33, RZ, R31, !PT ;  /* 0x0000001fff210209 */ /* 0x000fe20007800000 */
[----:B------:R-:W-:Y:S01]  /*1720*/  @!P1 IMAD.WIDE.U32 R2, R3, 0x4, R22 ;  /* 0x0000000403029825 */ /* 0x000fe200078e0016 */
[----:B------:R2:W-:Y:S02]  /*1730*/  @P0 STG.E desc[UR10][R8.64], R29 ;  /* 0x0000001d08000986 */ /* 0x0005e4000c10190a */
[----:B------:R-:W-:-:S02]  /*1740*/  @!P1 FMNMX R21, RZ, R19, !PT ;  /* 0x00000013ff159209 */ /* 0x000fc40007800000 */
[----:B------:R2:W-:Y:S04]  /*1750*/  @P0 STG.E desc[UR10][R10.64+0x4], R31 ;  /* 0x0000041f0a000986 */ /* 0x0005e8000c10190a */
[----:B------:R2:W-:Y:S04]  /*1760*/  @P0 STG.E desc[UR10][R8.64+0x4], R33 ;  /* 0x0000042108000986 */ /* 0x0005e8000c10190a */
[----:B------:R2:W-:Y:S04]  /*1770*/  @!P1 STG.E desc[UR10][R14.64], R19 ;  /* 0x000000130e009986 */ /* 0x0005e8000c10190a */
[----:B------:R2:W-:Y:S02]  /*1780*/  @!P1 STG.E desc[UR10][R2.64], R21 ;  /* 0x0000001502009986 */ /* 0x0005e4000c10190a */
.L_x_14:
[----:B------:R-:W4:Y:S01]  /*1790*/  LDCU UR5, c[0x0][0x3fc] ;  /* 0x00007f80ff0577ac */ /* 0x000f220008000800 */
[C---:B012---:R-:W-:Y:S02]  /*17a0*/  SHF.L.U32 R19, R7.reuse, 0x2, RZ ;  /* 0x0000000207137819 */ /* 0x047fe400000006ff */
[----:B------:R-:W-:Y:S02]  /*17b0*/  SHF.L.U64.HI R3, R7, 0x2, R0 ;  /* 0x0000000207037819 */ /* 0x000fe40000010200 */
[----:B------:R-:W-:-:S04]  /*17c0*/  IADD3 R20, P0, PT, R22, R19, RZ ;  /* 0x0000001316147210 */ /* 0x000fc80007f1e0ff */
[----:B------:R-:W-:Y:S02]  /*17d0*/  IADD3 R18, P1, PT, R19, R20, RZ ;  /* 0x0000001413127210 */ /* 0x000fe40007f3e0ff */
[----:B------:R-:W-:-:S04]  /*17e0*/  IADD3.X R21, PT, PT, R23, R3, RZ, P0, !PT ;  /* 0x0000000317157210 */ /* 0x000fc800007fe4ff */
[----:B------:R-:W-:Y:S01]  /*17f0*/  IADD3.X R19, PT, PT, R3, R21, RZ, P1, !PT ;  /* 0x0000001503137210 */ /* 0x000fe20000ffe4ff */
[----:B----4-:R-:W-:Y:S02]  /*1800*/  UISETP.GE.AND UP0, UPT, UR5, 0x1, UPT ;  /* 0x000000010500788c */ /* 0x010fe4000bf06270 */
[----:B---3--:R-:W-:-:S05]  /*1810*/  MOV R17, UR5 ;  /* 0x0000000500117c02 */ /* 0x008fca0008000f00 */
[----:B------:R-:W-:Y:S02]  /*1820*/  IMAD.WIDE R16, R17, 0x4, R18 ;  /* 0x0000000411107825 */ /* 0x000fe400078e0212 */
[----:B------:R-:W-:Y:S05]  /*1830*/  BRA.U !UP0, `(.L_x_25) ;  /* 0x00000015084c7547 */ /* 0x000fea000b800000 */
[----:B------:R-:W-:-:S13]  /*1840*/  ISETP.GE.AND P0, PT, R7, 0x1, PT ;  /* 0x000000010700780c */ /* 0x000fda0003f06270 */
[----:B------:R-:W-:Y:S05]  /*1850*/  @!P0 BRA `(.L_x_26) ;  /* 0x0000000c00548947 */ /* 0x000fea0003800000 */
[C---:B------:R-:W-:Y:S02]  /*1860*/  IADD3 R0, PT, PT, R7.reuse, -0x1, RZ ;  /* 0xffffffff07007810 */ /* 0x040fe40007ffe0ff */
[C---:B------:R-:W-:Y:S02]  /*1870*/  LOP3.LUT R30, R7.reuse, 0xf, RZ, 0xc0, !PT ;  /* 0x0000000f071e7812 */ /* 0x040fe400078ec0ff */
[----:B------:R-:W-:Y:S02]  /*1880*/  ISETP.GE.U32.AND P0, PT, R0, 0xf, PT ;  /* 0x0000000f0000780c */ /* 0x000fe40003f06070 */
[C---:B------:R-:W-:Y:S02]  /*1890*/  LOP3.LUT R31, R7.reuse, 0x7, RZ, 0xc0, !PT ;  /* 0x00000007071f7812 */ /* 0x040fe400078ec0ff */
[----:B------:R-:W-:Y:S02]  /*18a0*/  LOP3.LUT R0, R7, 0x3, RZ, 0xc0, !PT ;  /* 0x0000000307007812 */ /* 0x000fe400078ec0ff */
[----:B------:R-:W-:-:S07]  /*18b0*/  MOV R7, RZ ;  /* 0x000000ff00077202 */ /* 0x000fce0000000f00 */
.L_x_32:
[----:B---3--:R-:W-:Y:S01]  /*18c0*/  HFMA2 R29, -RZ, RZ, 0, 0 ;  /* 0x00000000ff1d7431 */ /* 0x008fe200000001ff */
[----:B------:R-:W-:Y:S01]  /*18d0*/  MOV R14, RZ ;  /* 0x000000ff000e7202 */ /* 0x000fe20000000f00 */
[----:B------:R-:W-:Y:S06]  /*18e0*/  @!P0 BRA `(.L_x_27) ;  /* 0x0000000400648947 */ /* 0x000fec0003800000 */
[----:B------:R-:W-:-:S07]  /*18f0*/  CS2R R28, SRZ ;  /* 0x00000000001c7805 */ /* 0x000fce000001ff00 */
.L_x_28:
[----:B------:R-:W0:Y:S01]  /*1900*/  LDC.64 R10, c[0x0][0x3f8] ;  /* 0x0000fe00ff0a7b82 */ /* 0x000e220000000a00 */
[----:B------:R-:W-:-:S05]  /*1910*/  IMAD.WIDE.U32 R2, R28, 0x4, R22 ;  /* 0x000000041c027825 */ /* 0x000fca00078e0016 */
[----:B------:R-:W2:Y:S02]  /*1920*/  LDG.E R34, desc[UR10][R2.64] ;  /* 0x0000000a02227981 */ /* 0x000ea4000c1e1900 */
[----:B------:R-:W1:Y:S02]  /*1930*/  LDC.64 R8, c[0x0][0x3a0] ;  /* 0x0000e800ff087b82 */ /* 0x000e640000000a00 */
[----:B------:R-:W3:Y:S04]  /*1940*/  LDG.E R37, desc[UR10][R2.64+0x4] ;  /* 0x0000040a02257981 */ /* 0x000ee8000c1e1900 */
[----:B------:R-:W4:Y:S01]  /*1950*/  LDG.E R33, desc[UR10][R2.64+0x8] ;  /* 0x0000080a02217981 */ /* 0x000f22000c1e1900 */
[----:B0-----:R-:W-:-:S05]  /*1960*/  IMAD R14, R28, R11, R7 ;  /* 0x0000000b1c0e7224 */ /* 0x001fca00078e0207 */
[C---:B------:R-:W-:Y:S01]  /*1970*/  IADD3 R12, PT, PT, R14.reuse, R11, RZ ;  /* 0x0000000b0e0c7210 */ /* 0x040fe20007ffe0ff */
[----:B-1----:R-:W-:-:S03]  /*1980*/  IMAD.WIDE.U32 R14, R14, 0x4, R8 ;  /* 0x000000040e0e7825 */ /* 0x002fc600078e0008 */
[CC--:B------:R-:W-:Y:S01]  /*1990*/  IADD3 R32, PT, PT, R12.reuse, R11.reuse, RZ ;  /* 0x0000000b0c207210 */ /* 0x0c0fe20007ffe0ff */
[--C-:B------:R-:W-:Y:S02]  /*19a0*/  IMAD.WIDE.U32 R12, R12, 0x4, R8.reuse ;  /* 0x000000040c0c7825 */ /* 0x100fe400078e0008 */
[----:B------:R-:W2:Y:S02]  /*19b0*/  LDG.E.CONSTANT R14, desc[UR10][R14.64] ;  /* 0x0000000a0e0e7981 */ /* 0x000ea4000c1e9900 */
[C---:B------:R-:W-:Y:S02]  /*19c0*/  IMAD.WIDE.U32 R26, R32.reuse, 0x4, R8 ;  /* 0x00000004201a7825 */ /* 0x040fe400078e0008 */
[----:B------:R-:W3:Y:S04]  /*19d0*/  LDG.E.CONSTANT R12, desc[UR10][R12.64] ;  /* 0x0000000a0c0c7981 */ /* 0x000ee8000c1e9900 */
[----:B------:R-:W4:Y:S01]  /*19e0*/  LDG.E.CONSTANT R26, desc[UR10][R26.64] ;  /* 0x0000000a1a1a7981 */ /* 0x000f22000c1e9900 */
[----:B------:R-:W-:Y:S01]  /*19f0*/  IADD3 R35, PT, PT, R32, R11, RZ ;  /* 0x0000000b20237210 */ /* 0x000fe20007ffe0ff */
[----:B--2---:R-:W-:-:S03]  /*1a00*/  FFMA R32, R34, R14, R29 ;  /* 0x0000000e22207223 */ /* 0x004fc6000000001d */
[C---:B------:R-:W-:Y:S01]  /*1a10*/  IADD3 R29, PT, PT, R35.reuse, R11, RZ ;  /* 0x0000000b231d7210 */ /* 0x040fe20007ffe0ff */
[----:B------:R-:W-:-:S04]  /*1a20*/  IMAD.WIDE.U32 R34, R35, 0x4, R8 ;  /* 0x0000000423227825 */ /* 0x000fc800078e0008 */
[----:B---3--:R-:W-:Y:S01]  /*1a30*/  FFMA R32, R37, R12, R32 ;  /* 0x0000000c25207223 */ /* 0x008fe20000000020 */
[C---:B------:R-:W-:Y:S01]  /*1a40*/  IADD3 R36, PT, PT, R29.reuse, R11, RZ ;  /* 0x0000000b1d247210 */ /* 0x040fe20007ffe0ff */
[----:B------:R-:W-:Y:S01]  /*1a50*/  IMAD.WIDE.U32 R14, R29, 0x4, R8 ;  /* 0x000000041d0e7825 */ /* 0x000fe200078e0008 */
[----:B------:R-:W2:Y:S03]  /*1a60*/  LDG.E R37, desc[UR10][R2.64+0x14] ;  /* 0x0000140a02257981 */ /* 0x000ea6000c1e1900 */
[----:B----4-:R-:W-:Y:S01]  /*1a70*/  FFMA R33, R33, R26, R32 ;  /* 0x0000001a21217223 */ /* 0x010fe20000000020 */
[----:B------:R-:W3:Y:S01]  /*1a80*/  LDG.E.CONSTANT R34, desc[UR10][R34.64] ;  /* 0x0000000a22227981 */ /* 0x000ee2000c1e9900 */
[----:B------:R-:W-:-:S03]  /*1a90*/  IMAD.WIDE.U32 R12, R36, 0x4, R8 ;  /* 0x00000004240c7825 */ /* 0x000fc600078e0008 */
[----:B------:R-:W3:Y:S01]  /*1aa0*/  LDG.E R32, desc[UR10][R2.64+0xc] ;  /* 0x00000c0a02207981 */ /* 0x000ee2000c1e1900 */
[----:B------:R-:W-:-:S03]  /*1ab0*/  IADD3 R29, PT, PT, R36, R11, RZ ;  /* 0x0000000b241d7210 */ /* 0x000fc60007ffe0ff */
[----:B------:R-:W4:Y:S04]  /*1ac0*/  LDG.E.CONSTANT R14, desc[UR10][R14.64] ;  /* 0x0000000a0e0e7981 */ /* 0x000f28000c1e9900 */
[----:B------:R-:W4:Y:S01]  /*1ad0*/  LDG.E R36, desc[UR10][R2.64+0x10] ;  /* 0x0000100a02247981 */ /* 0x000f22000c1e1900 */
[----:B------:R-:W-:-:S03]  /*1ae0*/  IMAD.WIDE.U32 R26, R29, 0x4, R8 ;  /* 0x000000041d1a7825 */ /* 0x000fc600078e0008 */
[----:B------:R-:W2:Y:S04]  /*1af0*/  LDG.E.CONSTANT R12, desc[UR10][R12.64] ;  /* 0x0000000a0c0c7981 */ /* 0x000ea8000c1e9900 */
[----:B------:R-:W5:Y:S04]  /*1b00*/  LDG.E.CONSTANT R26, desc[UR10][R26.64] ;  /* 0x0000000a1a1a7981 */ /* 0x000f68000c1e9900 */
[----:B------:R-:W5:Y:S01]  /*1b10*/  LDG.E R35, desc[UR10][R2.64+0x18] ;  /* 0x0000180a02237981 */ /* 0x000f62000c1e1900 */
[----:B------:R-:W-:Y:S01]  /*1b20*/  IADD3 R29, PT, PT, R29, R11, RZ ;  /* 0x0000000b1d1d7210 */ /* 0x000fe20007ffe0ff */
[----:B---3--:R-:W-:-:S02]  /*1b30*/  FFMA R33, R32, R34, R33 ;  /* 0x0000002220217223 */ /* 0x008fc40000000021 */
[----:B------:R-:W3:Y:S02]  /*1b40*/  LDG.E R34, desc[UR10][R2.64+0x1c] ;  /* 0x00001c0a02227981 */ /* 0x000ee4000c1e1900 */
[----:B----4-:R-:W-:Y:S01]  /*1b50*/  FFMA R36, R36, R14, R33 ;  /* 0x0000000e24247223 */ /* 0x010fe20000000021 */
[C---:B------:R-:W-:Y:S01]  /*1b60*/  IMAD.WIDE.U32 R32, R29.reuse, 0x4, R8 ;  /* 0x000000041d207825 */ /* 0x040fe200078e0008 */
[----:B------:R-:W-:-:S03]  /*1b70*/  IADD3 R29, PT, PT, R29, R11, RZ ;  /* 0x0000000b1d1d7210 */ /* 0x000fc60007ffe0ff */
[----:B--2---:R-:W-:Y:S01]  /*1b80*/  FFMA R36, R37, R12, R36 ;  /* 0x0000000c25247223 */ /* 0x004fe20000000024 */
[C---:B------:R-:W-:Y:S01]  /*1b90*/  IADD3 R37, PT, PT, R29.reuse, R11, RZ ;  /* 0x0000000b1d257210 */ /* 0x040fe20007ffe0ff */
[--C-:B------:R-:W-:Y:S01]  /*1ba0*/  IMAD.WIDE.U32 R12, R29, 0x4, R8.reuse ;  /* 0x000000041d0c7825 */ /* 0x100fe200078e0008 */
[----:B------:R0:W3:Y:S03]  /*1bb0*/  LDG.E.CONSTANT R32, desc[UR10][R32.64] ;  /* 0x0000000a20207981 */ /* 0x0000e6000c1e9900 */
[----:B------:R-:W-:-:S04]  /*1bc0*/  IMAD.WIDE.U32 R14, R37, 0x4, R8 ;  /* 0x00000004250e7825 */ /* 0x000fc800078e0008 */
[----:B-----5:R-:W-:Y:S01]  /*1bd0*/  FFMA R29, R35, R26, R36 ;  /* 0x0000001a231d7223 */ /* 0x020fe20000000024 */
[----:B------:R-:W-:Y:S01]  /*1be0*/  IADD3 R37, PT, PT, R37, R11, RZ ;  /* 0x0000000b25257210 */ /* 0x000fe20007ffe0ff */
[----:B------:R-:W2:Y:S04]  /*1bf0*/  LDG.E.CONSTANT R12, desc[UR10][R12.64] ;  /* 0x0000000a0c0c7981 */ /* 0x000ea8000c1e9900 */
[----:B------:R-:W2:Y:S01]  /*1c00*/  LDG.E R35, desc[UR10][R2.64+0x20] ;  /* 0x0000200a02237981 */ /* 0x000ea2000c1e1900 */
[----:B------:R-:W-:-:S03]  /*1c10*/  IMAD.WIDE.U32 R26, R37, 0x4, R8 ;  /* 0x00000004251a7825 */ /* 0x000fc600078e0008 */
[----:B------:R-:W4:Y:S04]  /*1c20*/  LDG.E.CONSTANT R14, desc[UR10][R14.64] ;  /* 0x0000000a0e0e7981 */ /* 0x000f28000c1e9900 */
[----:B------:R-:W4:Y:S04]  /*1c30*/  LDG.E R13, desc[UR10][R2.64+0x24] ;  /* 0x0000240a020d7981 */ /* 0x000f28000c1e1900 */
[----:B------:R-:W5:Y:S04]  /*1c40*/  LDG.E.CONSTANT R27, desc[UR10][R26.64] ;  /* 0x0000000a1a1b7981 */ /* 0x000f68000c1e9900 */
[----:B------:R-:W5:Y:S01]  /*1c50*/  LDG.E R36, desc[UR10][R2.64+0x28] ;  /* 0x0000280a02247981 */ /* 0x000f62000c1e1900 */
[----:B0-----:R-:W-:-:S03]  /*1c60*/  IADD3 R33, PT, PT, R37, R11, RZ ;  /* 0x0000000b25217210 */ /* 0x001fc60007ffe0ff */
[----:B------:R-:W5:Y:S01]  /*1c70*/  LDG.E R37, desc[UR10][R2.64+0x3c] ;  /* 0x00003c0a02257981 */ /* 0x000f62000c1e1900 */
[----:B---3--:R-:W-:Y:S01]  /*1c80*/  FFMA R32, R34, R32, R29 ;  /* 0x0000002022207223 */ /* 0x008fe2000000001d */
[----:B------:R-:W-:-:S03]  /*1c90*/  IADD3 R34, PT, PT, R33, R11, RZ ;  /* 0x0000000b21227210 */ /* 0x000fc60007ffe0ff */
[----:B--2---:R-:W-:Y:S02]  /*1ca0*/  FFMA R32, R35, R12, R32 ;  /* 0x0000000c23207223 */ /* 0x004fe40000000020 */
[----:B------:R-:W2:Y:S02]  /*1cb0*/  LDG.E R35, desc[UR10][R2.64+0x30] ;  /* 0x0000300a02237981 */ /* 0x000ea4000c1e1900 */
[----:B----4-:R-:W-:Y:S01]  /*1cc0*/  FFMA R29, R13, R14, R32 ;  /* 0x0000000e0d1d7223 */ /* 0x010fe20000000020 */
[----:B------:R-:W-:Y:S01]  /*1cd0*/  IMAD.WIDE.U32 R32, R33, 0x4, R8 ;  /* 0x0000000421207825 */ /* 0x000fe200078e0008 */
[----:B------:R-:W-:-:S03]  /*1ce0*/  IADD3 R14, PT, PT, R34, R11, RZ ;  /* 0x0000000b220e7210 */ /* 0x000fc60007ffe0ff */
[----:B------:R-:W-:Y:S02]  /*1cf0*/  IMAD.WIDE.U32 R12, R34, 0x4, R8 ;  /* 0x00000004220c7825 */ /* 0x000fe400078e0008 */
[----:B------:R-:W3:Y:S02]  /*1d00*/  LDG.E.CONSTANT R32, desc[UR10][R32.64] ;  /* 0x0000000a20207981 */ /* 0x000ee4000c1e9900 */
[----:B-----5:R-:W-:Y:S02]  /*1d10*/  FFMA R27, R36, R27, R29 ;  /* 0x0000001b241b7223 */ /* 0x020fe4000000001d */
[----:B------:R0:W2:Y:S04]  /*1d20*/  LDG.E.CONSTANT R26, desc[UR10][R12.64] ;  /* 0x0000000a0c1a7981 */ /* 0x0000a8000c1e9900 */
[----:B------:R-:W3:Y:S04]  /*1d30*/  LDG.E R36, desc[UR10][R2.64+0x2c] ;  /* 0x00002c0a02247981 */ /* 0x000ee8000c1e1900 */
[----:B------:R-:W4:Y:S01]  /*1d40*/  LDG.E R34, desc[UR10][R2.64+0x34] ;  /* 0x0000340a02227981 */ /* 0x000f22000c1e1900 */
[C---:B0-----:R-:W-:Y:S01]  /*1d50*/  IADD3 R12, PT, PT, R14.reuse, R11, RZ ;  /* 0x0000000b0e0c7210 */ /* 0x041fe20007ffe0ff */
[----:B------:R-:W-:-:S02]  /*1d60*/  IMAD.WIDE.U32 R14, R14, 0x4, R8 ;  /* 0x000000040e0e7825 */ /* 0x000fc400078e0008 */
[----:B------:R-:W5:Y:S01]  /*1d70*/  LDG.E R29, desc[UR10][R2.64+0x38] ;  /* 0x0000380a021d7981 */ /* 0x000f62000c1e1900 */
[C---:B------:R-:W-:Y:S01]  /*1d80*/  IADD3 R11, PT, PT, R12.reuse, R11, RZ ;  /* 0x0000000b0c0b7210 */ /* 0x040fe20007ffe0ff */
[--C-:B------:R-:W-:Y:S02]  /*1d90*/  IMAD.WIDE.U32 R12, R12, 0x4, R8.reuse ;  /* 0x000000040c0c7825 */ /* 0x100fe400078e0008 */
[----:B------:R-:W4:Y:S02]  /*1da0*/  LDG.E.CONSTANT R15, desc[UR10][R14.64] ;  /* 0x0000000a0e0f7981 */ /* 0x000f24000c1e9900 */
[----:B------:R-:W-:Y:S02]  /*1db0*/  IMAD.WIDE.U32 R8, R11, 0x4, R8 ;  /* 0x000000040b087825 */ /* 0x000fe400078e0008 */
[----:B------:R-:W5:Y:S04]  /*1dc0*/  LDG.E.CONSTANT R12, desc[UR10][R12.64] ;  /* 0x0000000a0c0c7981 */ /* 0x000f68000c1e9900 */
[----:B------:R-:W5:Y:S01]  /*1dd0*/  LDG.E.CONSTANT R8, desc[UR10][R8.64] ;  /* 0x0000000a08087981 */ /* 0x000f62000c1e9900 */
[----:B------:R-:W-:-:S02]  /*1de0*/  LOP3.LUT R11, R10, 0x7ffffff0, RZ, 0xc0, !PT ;  /* 0x7ffffff00a0b7812 */ /* 0x000fc400078ec0ff */
[----:B------:R-:W-:-:S04]  /*1df0*/  IADD3 R28, PT, PT, R28, 0x10, RZ ;  /* 0x000000101c1c7810 */ /* 0x000fc80007ffe0ff */
[----:B------:R-:W-:Y:S01]  /*1e00*/  ISETP.NE.AND P1, PT, R28, R11, PT ;  /* 0x0000000b1c00720c */ /* 0x000fe20003f25270 */
[----:B---3--:R-:W-:-:S04]  /*1e10*/  FFMA R32, R36, R32, R27 ;  /* 0x0000002024207223 */ /* 0x008fc8000000001b */
[----:B--2---:R-:W-:-:S04]  /*1e20*/  FFMA R35, R35, R26, R32 ;  /* 0x0000001a23237223 */ /* 0x004fc80000000020 */
[----:B----4-:R-:W-:-:S04]  /*1e30*/  FFMA R34, R34, R15, R35 ;  /* 0x0000000f22227223 */ /* 0x010fc80000000023 */
[----:B-----5:R-:W-:-:S04]  /*1e40*/  FFMA R34, R29, R12, R34 ;  /* 0x0000000c1d227223 */ /* 0x020fc80000000022 */
[----:B------:R-:W-:Y:S01]  /*1e50*/  FFMA R29, R37, R8, R34 ;  /* 0x00000008251d7223 */ /* 0x000fe20000000022 */
[----:B------:R-:W-:Y:S06]  /*1e60*/  @P1 BRA `(.L_x_28) ;  /* 0xfffffff800a41947 */ /* 0x000fec000383ffff */
[----:B------:R-:W-:-:S07]  /*1e70*/  MOV R14, R11 ;  /* 0x0000000b000e7202 */ /* 0x000fce0000000f00 */
.L_x_27:
[----:B------:R-:W-:-:S13]  /*1e80*/  ISETP.NE.AND P1, PT, R30, RZ, PT ;  /* 0x000000ff1e00720c */ /* 0x000fda0003f25270 */
[----:B------:R-:W-:Y:S05]  /*1e90*/  @!P1 BRA `(.L_x_29) ;  /* 0x00000004008c9947 */ /* 0x000fea0003800000 */
[----:B------:R-:W-:Y:S02]  /*1ea0*/  IADD3 R2, PT, PT, R30, -0x1, RZ ;  /* 0xffffffff1e027810 */ /* 0x000fe40007ffe0ff */
[----:B------:R-:W-:Y:S02]  /*1eb0*/  ISETP.NE.AND P2, PT, R31, RZ, PT ;  /* 0x000000ff1f00720c */ /* 0x000fe40003f45270 */
[----:B------:R-:W-:-:S13]  /*1ec0*/  ISETP.GE.U32.AND P1, PT, R2, 0x7, PT ;  /* 0x000000070200780c */ /* 0x000fda0003f26070 */
[----:B------:R-:W-:Y:S05]  /*1ed0*/  @!P1 BRA `(.L_x_30) ;  /* 0x0000000000b09947 */ /* 0x000fea0003800000 */
[----:B------:R-:W0:Y:S01]  /*1ee0*/  LDC R15, c[0x0][0x3fc] ;  /* 0x0000ff00ff0f7b82 */ /* 0x000e220000000800 */
[----:B------:R-:W-:-:S05]  /*1ef0*/  IMAD.WIDE.U32 R2, R14, 0x4, R22 ;  /* 0x000000040e027825 */ /* 0x000fca00078e0016 */
[----:B------:R-:W2:Y:S02]  /*1f00*/  LDG.E R28, desc[UR10][R2.64] ;  /* 0x0000000a021c7981 */ /* 0x000ea4000c1e1900 */
[----:B------:R-:W1:Y:S02]  /*1f10*/  LDC.64 R8, c[0x0][0x3a0] ;  /* 0x0000e800ff087b82 */ /* 0x000e640000000a00 */
[----:B------:R-:W3:Y:S04]  /*1f20*/  LDG.E R33, desc[UR10][R2.64+0x4] ;  /* 0x0000040a02217981 */ /* 0x000ee8000c1e1900 */
[----:B------:R-:W4:Y:S01]  /*1f30*/  LDG.E R35, desc[UR10][R2.64+0x8] ;  /* 0x0000080a02237981 */ /* 0x000f22000c1e1900 */
[----:B0-----:R-:W-:-:S05]  /*1f40*/  IMAD R10, R14, R15, R7 ;  /* 0x0000000f0e0a7224 */ /* 0x001fca00078e0207 */
[C---:B------:R-:W-:Y:S01]  /*1f50*/  IADD3 R26, PT, PT, R10.reuse, R15, RZ ;  /* 0x0000000f0a1a7210 */ /* 0x040fe20007ffe0ff */
[----:B-1----:R-:W-:-:S04]  /*1f60*/  IMAD.WIDE.U32 R10, R10, 0x4, R8 ;  /* 0x000000040a0a7825 */ /* 0x002fc800078e0008 */
[C---:B------:R-:W-:Y:S02]  /*1f70*/  IMAD.WIDE.U32 R12, R26.reuse, 0x4, R8 ;  /* 0x000000041a0c7825 */ /* 0x040fe400078e0008 */
[----:B------:R-:W2:Y:S01]  /*1f80*/  LDG.E.CONSTANT R10, desc[UR10][R10.64] ;  /* 0x0000000a0a0a7981 */ /* 0x000ea2000c1e9900 */
[----:B------:R-:W-:-:S03]  /*1f90*/  IADD3 R32, PT, PT, R26, R15, RZ ;  /* 0x0000000f1a207210 */ /* 0x000fc60007ffe0ff */
[----:B------:R-:W3:Y:S02]  /*1fa0*/  LDG.E.CONSTANT R12, desc[UR10][R12.64] ;  /* 0x0000000a0c0c7981 */ /* 0x000ee4000c1e9900 */
[----:B------:R-:W-:-:S06]  /*1fb0*/  IMAD.WIDE.U32 R26, R32, 0x4, R8 ;  /* 0x00000004201a7825 */ /* 0x000fcc00078e0008 */
[----:B------:R0:W4:Y:S01]  /*1fc0*/  LDG.E.CONSTANT R26, desc[UR10][R26.64] ;  /* 0x0000000a1a1a7981 */ /* 0x000122000c1e9900 */
[----:B------:R-:W-:-:S04]  /*1fd0*/  IADD3 R34, PT, PT, R32, R15, RZ ;  /* 0x0000000f20227210 */ /* 0x000fc80007ffe0ff */
[----:B------:R-:W-:Y:S01]  /*1fe0*/  IADD3 R36, PT, PT, R34, R15, RZ ;  /* 0x0000000f22247210 */ /* 0x000fe20007ffe0ff */
[----:B--2---:R-:W-:-:S04]  /*1ff0*/  FFMA R28, R28, R10, R29 ;  /* 0x0000000a1c1c7223 */ /* 0x004fc8000000001d */
[----:B---3--:R-:W-:Y:S01]  /*2000*/  FFMA R32, R33, R12, R28 ;  /* 0x0000000c21207223 */ /* 0x008fe2000000001c */
[--C-:B------:R-:W-:Y:S01]  /*2010*/  IMAD.WIDE.U32 R28, R34, 0x4, R8.reuse ;  /* 0x00000004221c7825 */ /* 0x100fe200078e0008 */
[CC--:B------:R-:W-:Y:S01]  /*2020*/  IADD3 R12, PT, PT, R36.reuse, R15.reuse, RZ ;  /* 0x0000000f240c7210 */ /* 0x0c0fe20007ffe0ff */
[----:B------:R-:W2:Y:S02]  /*2030*/  LDG.E R33, desc[UR10][R2.64+0xc] ;  /* 0x00000c0a02217981 */ /* 0x000ea4000c1e1900 */
[----:B------:R-:W-:Y:S01]  /*2040*/  IMAD.WIDE.U32 R10, R36, 0x4, R8 ;  /* 0x00000004240a7825 */ /* 0x000fe200078e0008 */
[CC--:B0-----:R-:W-:Y:S01]  /*2050*/  IADD3 R27, PT, PT, R12.reuse, R15.reuse, RZ ;  /* 0x0000000f0c1b7210 */ /* 0x0c1fe20007ffe0ff */
[----:B------:R-:W2:Y:S02]  /*2060*/  LDG.E.CONSTANT R28, desc[UR10][R28.64] ;  /* 0x0000000a1c1c7981 */ /* 0x000ea4000c1e9900 */
[----:B----4-:R-:W-:Y:S01]  /*2070*/  FFMA R32, R35, R26, R32 ;  /* 0x0000001a23207223 */ /* 0x010fe20000000020 */
[--C-:B------:R-:W-:Y:S01]  /*2080*/  IMAD.WIDE.U32 R12, R12, 0x4, R8.reuse ;  /* 0x000000040c0c7825 */ /* 0x100fe200078e0008 */
[C---:B------:R-:W-:Y:S01]  /*2090*/  IADD3 R37, PT, PT, R27.reuse, R15, RZ ;  /* 0x0000000f1b257210 */ /* 0x040fe20007ffe0ff */
[----:B------:R-:W3:Y:S02]  /*20a0*/  LDG.E.CONSTANT R10, desc[UR10][R10.64] ;  /* 0x0000000a0a0a7981 */ /* 0x000ee4000c1e9900 */
[----:B------:R-:W-:-:S02]  /*20b0*/  IMAD.WIDE.U32 R26, R27, 0x4, R8 ;  /* 0x000000041b1a7825 */ /* 0x000fc400078e0008 */
[----:B------:R-:W3:Y:S02]  /*20c0*/  LDG.E R35, desc[UR10][R2.64+0x10] ;  /* 0x0000100a02237981 */ /* 0x000ee4000c1e1900 */
[----:B------:R-:W-:Y:S02]  /*20d0*/  IMAD.WIDE.U32 R8, R37, 0x4, R8 ;  /* 0x0000000425087825 */ /* 0x000fe400078e0008 */
[----:B------:R-:W4:Y:S04]  /*20e0*/  LDG.E.CONSTANT R12, desc[UR10][R12.64] ;  /* 0x0000000a0c0c7981 */ /* 0x000f28000c1e9900 */
[----:B------:R-:W4:Y:S04]  /*20f0*/  LDG.E R15, desc[UR10][R2.64+0x14] ;  /* 0x0000140a020f7981 */ /* 0x000f28000c1e1900 */
[----:B------:R-:W5:Y:S04]  /*2100*/  LDG.E.CONSTANT R26, desc[UR10][R26.64] ;  /* 0x0000000a1a1a7981 */ /* 0x000f68000c1e9900 */
[----:B------:R-:W5:Y:S04]  /*2110*/  LDG.E R34, desc[UR10][R2.64+0x18] ;  /* 0x0000180a02227981 */ /* 0x000f68000c1e1900 */
[----:B------:R-:W5:Y:S04]  /*2120*/  LDG.E R36, desc[UR10][R2.64+0x1c] ;  /* 0x00001c0a02247981 */ /* 0x000f68000c1e1900 */
[----:B------:R-:W5:Y:S01]  /*2130*/  LDG.E.CONSTANT R8, desc[UR10][R8.64] ;  /* 0x0000000a08087981 */ /* 0x000f62000c1e9900 */
[----:B------:R-:W-:Y:S01]  /*2140*/  IADD3 R14, PT, PT, R14, 0x8, RZ ;  /* 0x000000080e0e7810 */ /* 0x000fe20007ffe0ff */
[----:B--2---:R-:W-:-:S04]  /*2150*/  FFMA R28, R33, R28, R32 ;  /* 0x0000001c211c7223 */ /* 0x004fc80000000020 */
[----:B---3--:R-:W-:-:S04]  /*2160*/  FFMA R10, R35, R10, R28 ;  /* 0x0000000a230a7223 */ /* 0x008fc8000000001c */
[----:B----4-:R-:W-:-:S04]  /*2170*/  FFMA R15, R15, R12, R10 ;  /* 0x0000000c0f0f7223 */ /* 0x010fc8000000000a */
[----:B-----5:R-:W-:-:S04]  /*2180*/  FFMA R15, R34, R26, R15 ;  /* 0x0000001a220f7223 */ /* 0x020fc8000000000f */
[----:B------:R-:W-:-:S07]  /*2190*/  FFMA R29, R36, R8, R15 ;  /* 0x00000008241d7223 */ /* 0x000fce000000000f */
.L_x_30:
        /* <DEDUP_REMOVED lines=9> */
[----:B------:R-:W3:Y:S01]  /*2230*/  LDG.E R34, desc[UR10][R8.64+0xc] ;  /* 0x00000c0a08227981 */ /* 0x000ee2000c1e1900 */
[----:B0-----:R-:W-:-:S05]  /*2240*/  IMAD R26, R14, R15, R7 ;  /* 0x0000000f0e1a7224 */ /* 0x001fca00078e0207 */
[C---:B------:R-:W-:Y:S01]  /*2250*/  IADD3 R10, PT, PT, R26.reuse, R15, RZ ;  /* 0x0000000f1a0a7210 */ /* 0x040fe20007ffe0ff */
[----:B-1----:R-:W-:-:S03]  /*2260*/  IMAD.WIDE.U32 R26, R26, 0x4, R2 ;  /* 0x000000041a1a7825 */ /* 0x002fc600078e0002 */
[C---:B------:R-:W-:Y:S01]  /*2270*/  IADD3 R32, PT, PT, R10.reuse, R15, RZ ;  /* 0x0000000f0a207210 */ /* 0x040fe20007ffe0ff */
[----:B------:R-:W-:-:S03]  /*2280*/  IMAD.WIDE.U32 R10, R10, 0x4, R2 ;  /* 0x000000040a0a7825 */ /* 0x000fc600078e0002 */
[C---:B------:R-:W-:Y:S01]  /*2290*/  IADD3 R33, PT, PT, R32.reuse, R15, RZ ;  /* 0x0000000f20217210 */ /* 0x040fe20007ffe0ff */
[----:B------:R-:W2:Y:S01]  /*22a0*/  LDG.E.CONSTANT R26, desc[UR10][R26.64] ;  /* 0x0000000a1a1a7981 */ /* 0x000ea2000c1e9900 */
[----:B------:R-:W-:-:S03]  /*22b0*/  IMAD.WIDE.U32 R12, R32, 0x4, R2 ;  /* 0x00000004200c7825 */ /* 0x000fc600078e0002 */
[----:B------:R-:W4:Y:S01]  /*22c0*/  LDG.E.CONSTANT R10, desc[UR10][R10.64] ;  /* 0x0000000a0a0a7981 */ /* 0x000f22000c1e9900 */
[----:B------:R-:W-:-:S03]  /*22d0*/  IMAD.WIDE.U32 R2, R33, 0x4, R2 ;  /* 0x0000000421027825 */ /* 0x000fc600078e0002 */
[----:B------:R-:W4:Y:S04]  /*22e0*/  LDG.E R15, desc[UR10][R8.64+0x4] ;  /* 0x0000040a080f7981 */ /* 0x000f28000c1e1900 */
[----:B------:R-:W5:Y:S04]  /*22f0*/  LDG.E.CONSTANT R12, desc[UR10][R12.64] ;  /* 0x0000000a0c0c7981 */ /* 0x000f68000c1e9900 */
[----:B------:R-:W5:Y:S04]  /*2300*/  LDG.E R32, desc[UR10][R8.64+0x8] ;  /* 0x0000080a08207981 */ /* 0x000f68000c1e1900 */
[----:B------:R-:W3:Y:S01]  /*2310*/  LDG.E.CONSTANT R2, desc[UR10][R2.64] ;  /* 0x0000000a02027981 */ /* 0x000ee2000c1e9900 */
[----:B------:R-:W-:Y:S01]  /*2320*/  IADD3 R14, PT, PT, R14, 0x4, RZ ;  /* 0x000000040e0e7810 */ /* 0x000fe20007ffe0ff */
[----:B--2---:R-:W-:-:S04]  /*2330*/  FFMA R26, R28, R26, R29 ;  /* 0x0000001a1c1a7223 */ /* 0x004fc8000000001d */
[----:B----4-:R-:W-:-:S04]  /*2340*/  FFMA R15, R15, R10, R26 ;  /* 0x0000000a0f0f7223 */ /* 0x010fc8000000001a */
[----:B-----5:R-:W-:-:S04]  /*2350*/  FFMA R15, R32, R12, R15 ;  /* 0x0000000c200f7223 */ /* 0x020fc8000000000f */
[----:B---3--:R-:W-:-:S07]  /*2360*/  FFMA R29, R34, R2, R15 ;  /* 0x00000002221d7223 */ /* 0x008fce000000000f */
.L_x_31:
[----:B------:R-:W-:Y:S05]  /*2370*/  @!P2 BRA `(.L_x_29) ;  /* 0x000000000054a947 */ /* 0x000fea0003800000 */
[----:B------:R-:W0:Y:S08]  /*2380*/  LDC R12, c[0x0][0x3fc] ;  /* 0x0000ff00ff0c7b82 */ /* 0x000e300000000800 */
[----:B------:R-:W1:Y:S01]  /*2390*/  LDC.64 R2, c[0x0][0x3a0] ;  /* 0x0000e800ff027b82 */ /* 0x000e620000000a00 */
[C---:B0-----:R-:W-:Y:S02]  /*23a0*/  IMAD R11, R14.reuse, R12, R7 ;  /* 0x0000000c0e0b7224 */ /* 0x041fe400078e0207 */
[----:B------:R-:W-:-:S05]  /*23b0*/  IMAD.WIDE.U32 R14, R14, 0x4, R22 ;  /* 0x000000040e0e7825 */ /* 0x000fca00078e0016 */
[----:B------:R-:W2:Y:S01]  /*23c0*/  LDG.E R10, desc[UR10][R14.64] ;  /* 0x0000000a0e0a7981 */ /* 0x000ea2000c1e1900 */
[----:B-1----:R-:W-:-:S06]  /*23d0*/  IMAD.WIDE.U32 R8, R11, 0x4, R2 ;  /* 0x000000040b087825 */ /* 0x002fcc00078e0002 */
[----:B------:R-:W2:Y:S01]  /*23e0*/  LDG.E.CONSTANT R8, desc[UR10][R8.64] ;  /* 0x0000000a08087981 */ /* 0x000ea2000c1e9900 */
[----:B------:R-:W-:Y:S01]  /*23f0*/  ISETP.NE.AND P1, PT, R0, 0x1, PT ;  /* 0x000000010000780c */ /* 0x000fe20003f25270 */
[----:B--2---:R-:W-:-:S12]  /*2400*/  FFMA R29, R10, R8, R29 ;  /* 0x000000080a1d7223 */ /* 0x004fd8000000001d */
[----:B------:R-:W-:Y:S05]  /*2410*/  @!P1 BRA `(.L_x_29) ;  /* 0x00000000002c9947 */ /* 0x000fea0003800000 */
[----:B------:R-:W-:Y:S01]  /*2420*/  ISETP.NE.AND P1, PT, R0, 0x2, PT ;  /* 0x000000020000780c */ /* 0x000fe20003f25270 */
[----:B------:R-:W2:Y:S01]  /*2430*/  LDG.E R10, desc[UR10][R14.64+0x4] ;  /* 0x0000040a0e0a7981 */ /* 0x000ea2000c1e1900 */
[----:B------:R-:W-:-:S11]  /*2440*/  IADD3 R9, PT, PT, R11, R12, RZ ;  /* 0x0000000c0b097210 */ /* 0x000fd60007ffe0ff */
[C---:B------:R-:W-:Y:S01]  /*2450*/  @P1 IADD3 R11, PT, PT, R9.reuse, R12, RZ ;  /* 0x0000000c090b1210 */ /* 0x040fe20007ffe0ff */
[--C-:B------:R-:W-:Y:S01]  /*2460*/  IMAD.WIDE.U32 R8, R9, 0x4, R2.reuse ;  /* 0x0000000409087825 */ /* 0x100fe200078e0002 */
[----:B------:R-:W3:Y:S03]  /*2470*/  @P1 LDG.E R12, desc[UR10][R14.64+0x8] ;  /* 0x0000080a0e0c1981 */ /* 0x000ee6000c1e1900 */
[----:B------:R-:W-:Y:S02]  /*2480*/  @P1 IMAD.WIDE.U32 R2, R11, 0x4, R2 ;  /* 0x000000040b021825 */ /* 0x000fe400078e0002 */
[----:B------:R-:W2:Y:S04]  /*2490*/  LDG.E.CONSTANT R8, desc[UR10][R8.64] ;  /* 0x0000000a08087981 */ /* 0x000ea8000c1e9900 */
[----:B------:R-:W3:Y:S01]  /*24a0*/  @P1 LDG.E.CONSTANT R2, desc[UR10][R2.64] ;  /* 0x0000000a02021981 */ /* 0x000ee2000c1e9900 */
[----:B--2---:R-:W-:-:S04]  /*24b0*/  FFMA R29, R10, R8, R29 ;  /* 0x000000080a1d7223 */ /* 0x004fc8000000001d */
[----:B---3--:R-:W-:-:S07]  /*24c0*/  @P1 FFMA R29, R12, R2, R29 ;  /* 0x000000020c1d1223 */ /* 0x008fce000000001d */
.L_x_29:
[----:B------:R-:W0:Y:S01]  /*24d0*/  LDC.64 R2, c[0x0][0x3a8] ;  /* 0x0000ea00ff027b82 */ /* 0x000e220000000a00 */
[----:B------:R-:W1:Y:S01]  /*24e0*/  LDCU UR5, c[0x0][0x3fc] ;  /* 0x00007f80ff0577ac */ /* 0x000e620008000800 */
[----:B0-----:R-:W-:-:S06]  /*24f0*/  IMAD.WIDE.U32 R2, R7, 0x4, R2 ;  /* 0x0000000407027825 */ /* 0x001fcc00078e0002 */
[----:B------:R-:W2:Y:S01]  /*2500*/  LDG.E.CONSTANT R2, desc[UR10][R2.64] ;  /* 0x0000000a02027981 */ /* 0x000ea2000c1e9900 */
[----:B------:R-:W-:-:S04]  /*2510*/  IMAD.WIDE.U32 R8, R7, 0x4, R18 ;  /* 0x0000000407087825 */ /* 0x000fc800078e0012 */
[C---:B------:R-:W-:Y:S01]  /*2520*/  IMAD.WIDE.U32 R10, R7.reuse, 0x4, R16 ;  /* 0x00000004070a7825 */ /* 0x040fe200078e0010 */
[----:B------:R-:W-:-:S04]  /*2530*/  IADD3 R7, PT, PT, R7, 0x1, RZ ;  /* 0x0000000107077810 */ /* 0x000fc80007ffe0ff */
[----:B-1----:R-:W-:Y:S01]  /*2540*/  ISETP.NE.AND P1, PT, R7, UR5, PT ;  /* 0x0000000507007c0c */ /* 0x002fe2000bf25270 */
[----:B--2---:R-:W-:-:S05]  /*2550*/  FADD R29, R2, R29 ;  /* 0x0000001d021d7221 */ /* 0x004fca0000000000 */
[----:B------:R-:W-:Y:S01]  /*2560*/  FMNMX R13, RZ, R29, !PT ;  /* 0x0000001dff0d7209 */ /* 0x000fe20007800000 */
[----:B------:R3:W-:Y:S04]  /*2570*/  STG.E desc[UR10][R8.64], R29 ;  /* 0x0000001d08007986 */ /* 0x0007e8000c10190a */
[----:B------:R3:W-:Y:S02]  /*2580*/  STG.E desc[UR10][R10.64], R13 ;  /* 0x0000000d0a007986 */ /* 0x0007e4000c10190a */
[----:B------:R-:W-:Y:S05]  /*2590*/  @!P1 BRA `(.L_x_25) ;  /* 0x0000000400f49947 */ /* 0x000fea0003800000 */
[----:B------:R-:W-:Y:S05]  /*25a0*/  BRA `(.L_x_32) ;  /* 0xfffffff000c47947 */ /* 0x000fea000383ffff */
.L_x_26:
[----:B------:R-:W-:Y:S02]  /*25b0*/  UIADD3 UR4, UPT, UPT, UR5, -0x1, URZ ;  /* 0xffffffff05047890 */ /* 0x000fe4000fffe0ff */
[----:B------:R-:W-:Y:S02]  /*25c0*/  ULOP3.LUT UR6, UR5, 0x7, URZ, 0xc0, !UPT ;  /* 0x0000000705067892 */ /* 0x000fe4000f8ec0ff */
[----:B------:R-:W-:Y:S02]  /*25d0*/  UISETP.GE.U32.AND UP0, UPT, UR4, 0x7, UPT ;  /* 0x000000070400788c */ /* 0x000fe4000bf06070 */
[----:B------:R-:W-:Y:S01]  /*25e0*/  UISETP.NE.AND UP1, UPT, UR6, URZ, UPT ;  /* 0x000000ff0600728c */ /* 0x000fe2000bf25270 */
[----:B------:R-:W-:-:S06]  /*25f0*/  UMOV UR4, URZ ;  /* 0x000000ff00047c82 */ /* 0x000fcc0008000000 */
[----:B------:R-:W-:Y:S05]  /*2600*/  BRA.U !UP0, `(.L_x_33) ;  /* 0x0000000108c47547 */ /* 0x000fea000b800000 */
[----:B------:R-:W0:Y:S01]  /*2610*/  LDC.64 R2, c[0x0][0x3a8] ;  /* 0x0000ea00ff027b82 */ /* 0x000e220000000a00 */
[----:B------:R-:W-:Y:S01]  /*2620*/  HFMA2 R7, -RZ, RZ, 0, 0 ;  /* 0x00000000ff077431 */ /* 0x000fe200000001ff */
[----:B------:R-:W-:-:S12]  /*2630*/  ULOP3.LUT UR4, UR5, 0x7ffffff8, URZ, 0xc0, !UPT ;  /* 0x7ffffff805047892 */ /* 0x000fd8000f8ec0ff */
.L_x_34:
        /* <DEDUP_REMOVED lines=32> */
[----:B------:R-:W-:-:S02]  /*2840*/  ISETP.NE.AND P0, PT, R7, UR4, PT ;  /* 0x0000000407007c0c */ /* 0x000fc4000bf05270 */
        /* <DEDUP_REMOVED lines=13> */
.L_x_33:
[----:B------:R-:W-:Y:S05]  /*2920*/  BRA.U !UP1, `(.L_x_25) ;  /* 0x0000000509107547 */ /* 0x000fea000b800000 */
[----:B------:R-:W-:Y:S02]  /*2930*/  UISETP.GE.U32.AND UP0, UPT, UR6, 0x4, UPT ;  /* 0x000000040600788c */ /* 0x000fe4000bf06070 */
[----:B------:R-:W-:-:S04]  /*2940*/  ULOP3.LUT UR8, UR5, 0x3, URZ, 0xc0, !UPT ;  /* 0x0000000305087892 */ /* 0x000fc8000f8ec0ff */
[----:B------:R-:W-:-:S03]  /*2950*/  UISETP.NE.AND UP1, UPT, UR8, URZ, UPT ;  /* 0x000000ff0800728c */ /* 0x000fc6000bf25270 */
[----:B------:R-:W-:Y:S08]  /*2960*/  BRA.U !UP0, `(.L_x_35) ;  /* 0x0000000108707547 */ /* 0x000ff0000b800000 */
[----:B------:R-:W0:Y:S02]  /*2970*/  LDCU.64 UR6, c[0x0][0x3a8] ;  /* 0x00007500ff0677ac */ /* 0x000e240008000a00 */
[----:B0-----:R-:W-:-:S06]  /*2980*/  UIMAD.WIDE.U32 UR6, UR4, 0x4, UR6 ;  /* 0x00000004040678a5 */ /* 0x001fcc000f8e0006 */
[----:B-1----:R-:W-:Y:S02]  /*2990*/  MOV R10, UR6 ;  /* 0x00000006000a7c02 */ /* 0x002fe40008000f00 */
[----:B------:R-:W-:-:S05]  /*29a0*/  MOV R11, UR7 ;  /* 0x00000007000b7c02 */ /* 0x000fca0008000f00 */
[----:B------:R-:W2:Y:S04]  /*29b0*/  LDG.E.CONSTANT R0, desc[UR10][R10.64] ;  /* 0x0000000a0a007981 */ /* 0x000ea8000c1e9900 */
[----:B------:R-:W3:Y:S04]  /*29c0*/  LDG.E.CONSTANT R12, desc[UR10][R10.64+0x4] ;  /* 0x0000040a0a0c7981 */ /* 0x000ee8000c1e9900 */
[----:B------:R-:W4:Y:S04]  /*29d0*/  LDG.E.CONSTANT R14, desc[UR10][R10.64+0x8] ;  /* 0x0000080a0a0e7981 */ /* 0x000f28000c1e9900 */
[----:B------:R-:W5:Y:S01]  /*29e0*/  LDG.E.CONSTANT R26, desc[UR10][R10.64+0xc] ;  /* 0x00000c0a0a1a7981 */ /* 0x000f62000c1e9900 */
[----:B------:R-:W-:Y:S01]  /*29f0*/  MOV R9, UR4 ;  /* 0x0000000400097c02 */ /* 0x000fe20008000f00 */
[----:B------:R-:W-:-:S04]  /*2a00*/  UIADD3 UR4, UPT, UPT, UR4, 0x4, URZ ;  /* 0x0000000404047890 */ /* 0x000fc8000fffe0ff */
[----:B------:R-:W-:-:S04]  /*2a10*/  IMAD.WIDE.U32 R2, R9, 0x4, R18 ;  /* 0x0000000409027825 */ /* 0x000fc800078e0012 */
[----:B------:R-:W-:-:S04]  /*2a20*/  IMAD.WIDE.U32 R8, R9, 0x4, R16 ;  /* 0x0000000409087825 */ /* 0x000fc800078e0010 */
        /* <DEDUP_REMOVED lines=16> */
.L_x_35:
[----:B------:R-:W-:Y:S05]  /*2b30*/  BRA.U !UP1, `(.L_x_25) ;  /* 0x00000001098c7547 */ /* 0x000fea000b800000 */
[----:B------:R-:W-:Y:S01]  /*2b40*/  UISETP.NE.AND UP0, UPT, UR8, 0x1, UPT ;  /* 0x000000010800788c */ /* 0x000fe2000bf05270 */
[----:B01----:R-:W-:Y:S01]  /*2b50*/  MOV R9, UR4 ;  /* 0x0000000400097c02 */ /* 0x003fe20008000f00 */
[----:B------:R-:W-:-:S04]  /*2b60*/  ULOP3.LUT UR6, UR5, 0x1, URZ, 0xc0, !UPT ;  /* 0x0000000105067892 */ /* 0x000fc8000f8ec0ff */
[----:B------:R-:W-:Y:S01]  /*2b70*/  UISETP.NE.U32.AND UP1, UPT, UR6, 0x1, UPT ;  /* 0x000000010600788c */ /* 0x000fe2000bf25070 */
[----:B------:R-:W-:-:S05]  /*2b80*/  PLOP3.LUT P0, PT, PT, PT, UP0, 0x80, 0x8 ;  /* 0x000000000008781c */ /* 0x000fca0003f0f008 */
[----:B------:R-:W-:Y:S01]  /*2b90*/  PLOP3.LUT P1, PT, PT, PT, UP1, 0x80, 0x8 ;  /* 0x000000000008781c */ /* 0x000fe20003f2f018 */
[----:B------:R-:W0:Y:S04]  /*2ba0*/  @UP0 LDCU.64 UR6, c[0x0][0x3a8] ;  /* 0x00007500ff0607ac */ /* 0x000e280008000a00 */
[----:B------:R-:W1:Y:S01]  /*2bb0*/  @!UP1 LDCU.64 UR8, c[0x0][0x3a8] ;  /* 0x00007500ff0897ac */ /* 0x000e620008000a00 */
[----:B0-----:R-:W-:Y:S02]  /*2bc0*/  @UP0 UIMAD.WIDE.U32 UR6, UR4, 0x4, UR6 ;  /* 0x00000004040608a5 */ /* 0x001fe4000f8e0006 */
[----:B------:R-:W-:-:S04]  /*2bd0*/  @UP0 UIADD3 UR4, UPT, UPT, UR4, 0x2, URZ ;  /* 0x0000000204040890 */ /* 0x000fc8000fffe0ff */
[----:B------:R-:W-:Y:S02]  /*2be0*/  MOV R12, UR6 ;  /* 0x00000006000c7c02 */ /* 0x000fe40008000f00 */
[----:B------:R-:W-:Y:S01]  /*2bf0*/  MOV R13, UR7 ;  /* 0x00000007000d7c02 */ /* 0x000fe20008000f00 */
[----:B-1----:R-:W-:-:S04]  /*2c00*/  @!UP1 UIMAD.WIDE.U32 UR6, UR4, 0x4, UR8 ;  /* 0x00000004040698a5 */ /* 0x002fc8000f8e0008 */
[----:B------:R-:W2:Y:S02]  /*2c10*/  @P0 LDG.E.CONSTANT R0, desc[UR10][R12.64] ;  /* 0x0000000a0c000981 */ /* 0x000ea4000c1e9900 */
[----:B------:R-:W-:Y:S02]  /*2c20*/  MOV R14, UR6 ;  /* 0x00000006000e7c02 */ /* 0x000fe40008000f00 */
[----:B------:R-:W-:Y:S01]  /*2c30*/  MOV R15, UR7 ;  /* 0x00000007000f7c02 */ /* 0x000fe20008000f00 */
[----:B------:R0:W3:Y:S04]  /*2c40*/  @P0 LDG.E.CONSTANT R7, desc[UR10][R12.64+0x4] ;  /* 0x0000040a0c070981 */ /* 0x0000e8000c1e9900 */
[----:B------:R-:W4:Y:S01]  /*2c50*/  @!P1 LDG.E.CONSTANT R14, desc[UR10][R14.64] ;  /* 0x0000000a0e0e9981 */ /* 0x000f22000c1e9900 */
[----:B------:R-:W-:Y:S01]  /*2c60*/  MOV R35, UR4 ;  /* 0x0000000400237c02 */ /* 0x000fe20008000f00 */
[----:B------:R-:W-:-:S04]  /*2c70*/  @P0 IMAD.WIDE.U32 R2, R9, 0x4, R18 ;  /* 0x0000000409020825 */ /* 0x000fc800078e0012 */
[----:B------:R-:W-:-:S04]  /*2c80*/  @P0 IMAD.WIDE.U32 R8, R9, 0x4, R16 ;  /* 0x0000000409080825 */ /* 0x000fc800078e0010 */
[----:B------:R-:W-:-:S04]  /*2c90*/  @!P1 IMAD.WIDE.U32 R10, R35, 0x4, R18 ;  /* 0x00000004230a9825 */ /* 0x000fc800078e0012 */
[----:B0-----:R-:W-:-:S04]  /*2ca0*/  @!P1 IMAD.WIDE.U32 R12, R35, 0x4, R16 ;  /* 0x00000004230c9825 */ /* 0x001fc800078e0010 */
[----:B--2---:R-:W-:Y:S01]  /*2cb0*/  @P0 FADD R27, RZ, R0 ;  /* 0x00000000ff1b0221 */ /* 0x004fe20000000000 */
[----:B---3--:R-:W-:-:S04]  /*2cc0*/  @P0 FADD R31, RZ, R7 ;  /* 0x00000007ff1f0221 */ /* 0x008fc80000000000 */
[----:B------:R-:W-:Y:S01]  /*2cd0*/  @P0 FMNMX R29, RZ, R27, !PT ;  /* 0x0000001bff1d0209 */ /* 0x000fe20007800000 */
[----:B------:R2:W-:Y:S01]  /*2ce0*/  @P0 STG.E desc[UR10][R2.64], R27 ;  /* 0x0000001b02000986 */ /* 0x0005e2000c10190a */
[----:B----4-:R-:W-:Y:S01]  /*2cf0*/  @!P1 FADD R7, RZ, R14 ;  /* 0x0000000eff079221 */ /* 0x010fe20000000000 */
[----:B------:R-:W-:Y:S02]  /*2d00*/  @P0 FMNMX R33, RZ, R31, !PT ;  /* 0x0000001fff210209 */ /* 0x000fe40007800000 */
[----:B------:R2:W-:Y:S02]  /*2d10*/  @P0 STG.E desc[UR10][R8.64], R29 ;  /* 0x0000001d08000986 */ /* 0x0005e4000c10190a */
[----:B------:R-:W-:Y:S02]  /*2d20*/  @!P1 FMNMX R15, RZ, R7, !PT ;  /* 0x00000007ff0f9209 */ /* 0x000fe40007800000 */
[----:B------:R2:W-:Y:S04]  /*2d30*/  @P0 STG.E desc[UR10][R2.64+0x4], R31 ;  /* 0x0000041f02000986 */ /* 0x0005e8000c10190a */
[----:B------:R2:W-:Y:S04]  /*2d40*/  @P0 STG.E desc[UR10][R8.64+0x4], R33 ;  /* 0x0000042108000986 */ /* 0x0005e8000c10190a */
[----:B------:R2:W-:Y:S04]  /*2d50*/  @!P1 STG.E desc[UR10][R10.64], R7 ;  /* 0x000000070a009986 */ /* 0x0005e8000c10190a */
[----:B------:R2:W-:Y:S02]  /*2d60*/  @!P1 STG.E desc[UR10][R12.64], R15 ;  /* 0x0000000f0c009986 */ /* 0x0005e4000c10190a */
.L_x_25:
[----:B------:R-:W4:Y:S01]  /*2d70*/  LDCU UR6, c[0x0][0x400] ;  /* 0x00008000ff0677ac */ /* 0x000f220008000800 */
[----:B0123--:R-:W-:Y:S02]  /*2d80*/  MOV R11, UR5 ;  /* 0x00000005000b7c02 */ /* 0x00ffe40008000f00 */
[----:B------:R-:W-:-:S03]  /*2d90*/  MOV R0, 0xff7fffff ;  /* 0xff7fffff00007802 */ /* 0x000fc60000000f00 */
[----:B------:R-:W-:-:S04]  /*2da0*/  IMAD.WIDE R14, R11, 0x4, R16 ;  /* 0x000000040b0e7825 */ /* 0x000fc800078e0210 */
[----:B------:R-:W-:Y:S01]  /*2db0*/  IMAD.WIDE R10, R11, 0x4, R14 ;  /* 0x000000040b0a7825 */ /* 0x000fe200078e020e */
[----:B----4-:R-:W-:-:S09]  /*2dc0*/  UISETP.GE.AND UP0, UPT, UR6, 0x1, UPT ;  /* 0x000000010600788c */ /* 0x010fd2000bf06270 */
[----:B------:R-:W-:Y:S05]  /*2dd0*/  BRA.U !UP0, `(.L_x_36) ;  /* 0x00000019085c7547 */ /* 0x000fea000b800000 */
[----:B------:R-:W-:-:S09]  /*2de0*/  UISETP.GE.AND UP1, UPT, UR5, 0x1, UPT ;  /* 0x000000010500788c */ /* 0x000fd2000bf26270 */
[----:B------:R-:W-:Y:S05]  /*2df0*/  BRA.U !UP1, `(.L_x_37) ;  /* 0x0000000d09607547 */ /* 0x000fea000b800000 */
[----:B------:R-:W-:Y:S01]  /*2e00*/  HFMA2 R2, -RZ, RZ, 0, 0 ;  /* 0x00000000ff027431 */ /* 0x000fe200000001ff */
[----:B------:R-:W-:Y:S01]  /*2e10*/  UIADD3 UR6, UPT, UPT, UR5, -0x1, URZ ;  /* 0xffffffff05067890 */ /* 0x000fe2000fffe0ff */
[----:B------:R-:W-:Y:S01]  /*2e20*/  MOV R0, 0xff7fffff ;  /* 0xff7fffff00007802 */ /* 0x000fe20000000f00 */
[----:B------:R-:W-:Y:S02]  /*2e30*/  ULOP3.LUT UR4, UR5, 0xf, URZ, 0xc0, !UPT ;  /* 0x0000000f05047892 */ /* 0x000fe4000f8ec0ff */
[----:B------:R-:W-:Y:S02]  /*2e40*/  ULOP3.LUT UR5, UR5, 0x7, URZ, 0xc0, !UPT ;  /* 0x0000000705057892 */ /* 0x000fe4000f8ec0ff */
[----:B------:R-:W-:-:S11]  /*2e50*/  UISETP.GE.U32.AND UP1, UPT, UR6, 0xf, UPT ;  /* 0x0000000f0600788c */ /* 0x000fd6000bf26070 */
.L_x_43:
[----:B--2---:R-:W-:Y:S02]  /*2e60*/  MOV R7, RZ ;  /* 0x000000ff00077202 */ /* 0x004fe40000000f00 */
[----:B------:R-:W-:Y:S01]  /*2e70*/  MOV R3, RZ ;  /* 0x000000ff00037202 */ /* 0x000fe20000000f00 */
[----:B------:R-:W-:Y:S06]  /*2e80*/  BRA.U !UP1, `(.L_x_38) ;  /* 0x00000005096c7547 */ /* 0x000fec000b800000 */
[----:B------:R-:W-:Y:S01]  /*2e90*/  HFMA2 R3, -RZ, RZ, 0, 0 ;  /* 0x00000000ff037431 */ /* 0x000fe200000001ff */
[----:B------:R-:W-:Y:S01]  /*2ea0*/  MOV R7, RZ ;  /* 0x000000ff00077202 */ /* 0x000fe20000000f00 */
[----:B------:R-:W0:Y:S06]  /*2eb0*/  LDCU UR6, c[0x0][0x400] ;  /* 0x00008000ff0677ac */ /* 0x000e2c0008000800 */
.L_x_39:
[----:B------:R-:W1:Y:S01]  /*2ec0*/  LDC.64 R12, c[0x0][0x3b0] ;  /* 0x0000ec00ff0c7b82 */ /* 0x000e620000000a00 */
[C---:B0-----:R-:W-:Y:S02]  /*2ed0*/  IMAD R29, R3.reuse, UR6, R2 ;  /* 0x00000006031d7c24 */ /* 0x041fe4000f8e0202 */
[----:B------:R-:W-:-:S03]  /*2ee0*/  IMAD.WIDE.U32 R8, R3, 0x4, R16 ;  /* 0x0000000403087825 */ /* 0x000fc600078e0010 */
[----:B------:R-:W-:Y:S02]  /*2ef0*/  IADD3 R27, PT, PT, R29, UR6, RZ ;  /* 0x000000061d1b7c10 */ /* 0x000fe4000fffe0ff */
[----:B------:R-:W2:Y:S02]  /*2f00*/  LDG.E R34, desc[UR10][R8.64] ;  /* 0x0000000a08227981 */ /* 0x000ea4000c1e1900 */
[----:B------:R-:W-:Y:S02]  /*2f10*/  IADD3 R33, PT, PT, R27, UR6, RZ ;  /* 0x000000061b217c10 */ /* 0x000fe4000fffe0ff */
[----:B------:R-:W3:Y:S04]  /*2f20*/  LDG.E R32, desc[UR10][R8.64+0x4] ;  /* 0x0000040a08207981 */ /* 0x000ee8000c1e1900 */
[----:B------:R-:W4:Y:S01]  /*2f30*/  LDG.E R37, desc[UR10][R8.64+0x8] ;  /* 0x0000080a08257981 */ /* 0x000f22000c1e1900 */
[----:B-1----:R-:W-:-:S04]  /*2f40*/  IMAD.WIDE.U32 R28, R29, 0x4, R12 ;  /* 0x000000041d1c7825 */ /* 0x002fc800078e000c */
[--C-:B------:R-:W-:Y:S02]  /*2f50*/  IMAD.WIDE.U32 R26, R27, 0x4, R12.reuse ;  /* 0x000000041b1a7825 */ /* 0x100fe400078e000c */
[----:B------:R-:W2:Y:S04]  /*2f60*/  LDG.E.CONSTANT R28, desc[UR10][R28.64] ;  /* 0x0000000a1c1c7981 */ /* 0x000ea8000c1e9900 */
[----:B------:R-:W3:Y:S01]  /*2f70*/  LDG.E.CONSTANT R26, desc[UR10][R26.64] ;  /* 0x0000000a1a1a7981 */ /* 0x000ee2000c1e9900 */
[----:B------:R-:W-:-:S06]  /*2f80*/  IMAD.WIDE.U32 R30, R33, 0x4, R12 ;  /* 0x00000004211e7825 */ /* 0x000fcc00078e000c */
[----:B------:R-:W4:Y:S01]  /*2f90*/  LDG.E.CONSTANT R30, desc[UR10][R30.64] ;  /* 0x0000000a1e1e7981 */ /* 0x000f22000c1e9900 */
[----:B------:R-:W-:-:S04]  /*2fa0*/  IADD3 R33, PT, PT, R33, UR6, RZ ;  /* 0x0000000621217c10 */ /* 0x000fc8000fffe0ff */
[C---:B------:R-:W-:Y:S01]  /*2fb0*/  IADD3 R36, PT, PT, R33.reuse, UR6, RZ ;  /* 0x0000000621247c10 */ /* 0x040fe2000fffe0ff */
[----:B--2---:R-:W-:Y:S01]  /*2fc0*/  FFMA R7, R34, R28, R7 ;  /* 0x0000001c22077223 */ /* 0x004fe20000000007 */
[----:B------:R-:W-:Y:S02]  /*2fd0*/  IMAD.WIDE.U32 R34, R33, 0x4, R12 ;  /* 0x0000000421227825 */ /* 0x000fe400078e000c */
[----:B------:R-:W-:Y:S02]  /*2fe0*/  IADD3 R33, PT, PT, R36, UR6, RZ ;  /* 0x0000000624217c10 */ /* 0x000fe4000fffe0ff */
[----:B---3--:R-:W-:Y:S01]  /*2ff0*/  FFMA R32, R32, R26, R7 ;  /* 0x0000001a20207223 */ /* 0x008fe20000000007 */
[--C-:B------:R-:W-:Y:S01]  /*3000*/  IMAD.WIDE.U32 R26, R36, 0x4, R12.reuse ;  /* 0x00000004241a7825 */ /* 0x100fe200078e000c */
[----:B------:R-:W2:Y:S03]  /*3010*/  LDG.E R7, desc[UR10][R8.64+0xc] ;  /* 0x00000c0a08077981 */ /* 0x000ea6000c1e1900 */
[C---:B------:R-:W-:Y:S01]  /*3020*/  IMAD.WIDE.U32 R28, R33.reuse, 0x4, R12 ;  /* 0x00000004211c7825 */ /* 0x040fe200078e000c */
[----:B------:R-:W2:Y:S01]  /*3030*/  LDG.E.CONSTANT R34, desc[UR10][R34.64] ;  /* 0x0000000a22227981 */ /* 0x000ea2000c1e9900 */
[----:B------:R-:W-:-:S02]  /*3040*/  IADD3 R33, PT, PT, R33, UR6, RZ ;  /* 0x0000000621217c10 */ /* 0x000fc4000fffe0ff */
[----:B----4-:R-:W-:Y:S01]  /*3050*/  FFMA R32, R37, R30, R32 ;  /* 0x0000001e25207223 */ /* 0x010fe20000000020 */
[----:B------:R0:W3:Y:S04]  /*3060*/  LDG.E.CONSTANT R26, desc[UR10][R26.64] ;  /* 0x0000000a1a1a7981 */ /* 0x0000e8000c1e9900 */
[----:B------:R-:W3:Y:S01]  /*3070*/  LDG.E R36, desc[UR10][R8.64+0x10] ;  /* 0x0000100a08247981 */ /* 0x000ee2000c1e1900 */
[----:B------:R-:W-:-:S03]  /*3080*/  IMAD.WIDE.U32 R30, R33, 0x4, R12 ;  /* 0x00000004211e7825 */ /* 0x000fc600078e000c */
[----:B------:R-:W4:Y:S04]  /*3090*/  LDG.E.CONSTANT R28, desc[UR10][R28.64] ;  /* 0x0000000a1c1c7981 */ /* 0x000f28000c1e9900 */
[----:B------:R-:W4:Y:S04]  /*30a0*/  LDG.E R37, desc[UR10][R8.64+0x14] ;  /* 0x0000140a08257981 */ /* 0x000f28000c1e1900 */
[----:B------:R-:W5:Y:S04]  /*30b0*/  LDG.E.CONSTANT R30, desc[UR10][R30.64] ;  /* 0x0000000a1e1e7981 */ /* 0x000f68000c1e9900 */
[----:B------:R-:W5:Y:S01]  /*30c0*/  LDG.E R35, desc[UR10][R8.64+0x18] ;  /* 0x0000180a08237981 */ /* 0x000f62000c1e1900 */
[----:B--2---:R-:W-:Y:S01]  /*30d0*/  FFMA R7, R7, R34, R32 ;  /* 0x0000002207077223 */ /* 0x004fe20000000020 */
[----:B------:R-:W-:-:S04]  /*30e0*/  IADD3 R34, PT, PT, R33, UR6, RZ ;  /* 0x0000000621227c10 */ /* 0x000fc8000fffe0ff */
[C---:B0-----:R-:W-:Y:S01]  /*30f0*/  IADD3 R27, PT, PT, R34.reuse, UR6, RZ ;  /* 0x00000006221b7c10 */ /* 0x041fe2000fffe0ff */
[----:B------:R-:W-:-:S04]  /*3100*/  IMAD.WIDE.U32 R32, R34, 0x4, R12 ;  /* 0x0000000422207825 */ /* 0x000fc800078e000c */
[----:B---3--:R-:W-:Y:S01]  /*3110*/  FFMA R36, R36, R26, R7 ;  /* 0x0000001a24247223 */ /* 0x008fe20000000007 */
[----:B------:R-:W2:Y:S04]  /*3120*/  LDG.E R34, desc[UR10][R8.64+0x1c] ;  /* 0x00001c0a08227981 */ /* 0x000ea8000c1e1900 */
[----:B------:R0:W2:Y:S01]  /*3130*/  LDG.E.CONSTANT R32, desc[UR10][R32.64] ;  /* 0x0000000a20207981 */ /* 0x0000a2000c1e9900 */
[----:B----4-:R-:W-:Y:S01]  /*3140*/  FFMA R28, R37, R28, R36 ;  /* 0x0000001c251c7223 */ /* 0x010fe20000000024 */
[C---:B------:R-:W-:Y:S01]  /*3150*/  IADD3 R37, PT, PT, R27.reuse, UR6, RZ ;  /* 0x000000061b257c10 */ /* 0x040fe2000fffe0ff */
[----:B------:R-:W-:Y:S01]  /*3160*/  IMAD.WIDE.U32 R26, R27, 0x4, R12 ;  /* 0x000000041b1a7825 */ /* 0x000fe200078e000c */
[----:B------:R-:W3:Y:S03]  /*3170*/  LDG.E R36, desc[UR10][R8.64+0x20] ;  /* 0x0000200a08247981 */ /* 0x000ee6000c1e1900 */
[----:B-----5:R-:W-:Y:S01]  /*3180*/  FFMA R7, R35, R30, R28 ;  /* 0x0000001e23077223 */ /* 0x020fe2000000001c */
[C---:B------:R-:W-:Y:S01]  /*3190*/  IMAD.WIDE.U32 R28, R37.reuse, 0x4, R12 ;  /* 0x00000004251c7825 */ /* 0x040fe200078e000c */
[----:B------:R-:W3:Y:S01]  /*31a0*/  LDG.E.CONSTANT R27, desc[UR10][R26.64] ;  /* 0x0000000a1a1b7981 */ /* 0x000ee2000c1e9900 */
[----:B------:R-:W-:-:S03]  /*31b0*/  IADD3 R37, PT, PT, R37, UR6, RZ ;  /* 0x0000000625257c10 */ /* 0x000fc6000fffe0ff */
[----:B------:R-:W4:Y:S04]  /*31c0*/  LDG.E R35, desc[UR10][R8.64+0x28] ;  /* 0x0000280a08237981 */ /* 0x000f28000c1e1900 */
[----:B------:R-:W5:Y:S01]  /*31d0*/  LDG.E.CONSTANT R29, desc[UR10][R28.64] ;  /* 0x0000000a1c1d7981 */ /* 0x000f62000c1e9900 */
[----:B------:R-:W-:-:S03]  /*31e0*/  IMAD.WIDE.U32 R30, R37, 0x4, R12 ;  /* 0x00000004251e7825 */ /* 0x000fc600078e000c */
[----:B------:R-:W5:Y:S04]  /*31f0*/  LDG.E R26, desc[UR10][R8.64+0x24] ;  /* 0x0000240a081a7981 */ /* 0x000f68000c1e1900 */
[----:B------:R-:W4:Y:S01]  /*3200*/  LDG.E.CONSTANT R30, desc[UR10][R30.64] ;  /* 0x0000000a1e1e7981 */ /* 0x000f22000c1e9900 */
[----:B0-----:R-:W-:-:S04]  /*3210*/  IADD3 R33, PT, PT, R37, UR6, RZ ;  /* 0x0000000625217c10 */ /* 0x001fc8000fffe0ff */
[C---:B------:R-:W-:Y:S01]  /*3220*/  IADD3 R37, PT, PT, R33.reuse, UR6, RZ ;  /* 0x0000000621257c10 */ /* 0x040fe2000fffe0ff */
[----:B------:R-:W4:Y:S01]  /*3230*/  LDG.E R31, desc[UR10][R8.64+0x34] ;  /* 0x0000340a081f7981 */ /* 0x000f22000c1e1900 */
[----:B--2---:R-:W-:Y:S01]  /*3240*/  FFMA R7, R34, R32, R7 ;  /* 0x0000002022077223 */ /* 0x004fe20000000007 */
[----:B------:R-:W-:-:S06]  /*3250*/  IMAD.WIDE.U32 R32, R33, 0x4, R12 ;  /* 0x0000000421207825 */ /* 0x000fcc00078e000c */
[----:B------:R-:W2:Y:S01]  /*3260*/  LDG.E.CONSTANT R32, desc[UR10][R32.64] ;  /* 0x0000000a20207981 */ /* 0x000ea2000c1e9900 */
[----:B---3--:R-:W-:-:S03]  /*3270*/  FFMA R7, R36, R27, R7 ;  /* 0x0000001b24077223 */ /* 0x008fc60000000007 */
[----:B------:R-:W2:Y:S01]  /*3280*/  LDG.E R36, desc[UR10][R8.64+0x2c] ;  /* 0x00002c0a08247981 */ /* 0x000ea2000c1e1900 */
[----:B-----5:R-:W-:Y:S01]  /*3290*/  FFMA R34, R26, R29, R7 ;  /* 0x0000001d1a227223 */ /* 0x020fe20000000007 */
[C---:B------:R-:W-:Y:S01]  /*32a0*/  IMAD.WIDE.U32 R26, R37.reuse, 0x4, R12 ;  /* 0x00000004251a7825 */ /* 0x040fe200078e000c */
[----:B------:R-:W-:-:S03]  /*32b0*/  IADD3 R29, PT, PT, R37, UR6, RZ ;  /* 0x00000006251d7c10 */ /* 0x000fc6000fffe0ff */
[----:B----4-:R-:W-:Y:S01]  /*32c0*/  FFMA R35, R35, R30, R34 ;  /* 0x0000001e23237223 */ /* 0x010fe20000000022 */
[----:B------:R-:W3:Y:S04]  /*32d0*/  LDG.E R37, desc[UR10][R8.64+0x3c] ;  /* 0x00003c0a08257981 */ /* 0x000ee8000c1e1900 */
[----:B------:R0:W4:Y:S04]  /*32e0*/  LDG.E.CONSTANT R7, desc[UR10][R26.64] ;  /* 0x0000000a1a077981 */ /* 0x000128000c1e9900 */
[----:B------:R-:W4:Y:S04]  /*32f0*/  LDG.E R34, desc[UR10][R8.64+0x30] ;  /* 0x0000300a08227981 */ /* 0x000f28000c1e1900 */
[----:B------:R1:W5:Y:S01]  /*3300*/  LDG.E R30, desc[UR10][R8.64+0x38] ;  /* 0x0000380a081e7981 */ /* 0x000362000c1e1900 */
[C---:B0-----:R-:W-:Y:S01]  /*3310*/  IADD3 R27, PT, PT, R29.reuse, UR6, RZ ;  /* 0x000000061d1b7c10 */ /* 0x041fe2000fffe0ff */
[----:B------:R-:W-:-:S03]  /*3320*/  IMAD.WIDE.U32 R28, R29, 0x4, R12 ;  /* 0x000000041d1c7825 */ /* 0x000fc600078e000c */
[C---:B------:R-:W-:Y:S01]  /*3330*/  IADD3 R33, PT, PT, R27.reuse, UR6, RZ ;  /* 0x000000061b217c10 */ /* 0x040fe2000fffe0ff */
[--C-:B------:R-:W-:Y:S02]  /*3340*/  IMAD.WIDE.U32 R26, R27, 0x4, R12.reuse ;  /* 0x000000041b1a7825 */ /* 0x100fe400078e000c */
[----:B------:R-:W3:Y:S02]  /*3350*/  LDG.E.CONSTANT R28, desc[UR10][R28.64] ;  /* 0x0000000a1c1c7981 */ /* 0x000ee4000c1e9900 */
[----:B------:R-:W-:Y:S02]  /*3360*/  IMAD.WIDE.U32 R12, R33, 0x4, R12 ;  /* 0x00000004210c7825 */ /* 0x000fe400078e000c */
[----:B------:R-:W5:Y:S01]  /*3370*/  LDG.E.CONSTANT R27, desc[UR10][R26.64] ;  /* 0x0000000a1a1b7981 */ /* 0x000f62000c1e9900 */
[----:B------:R-:W1:Y:S03]  /*3380*/  LDC R33, c[0x0][0x3fc] ;  /* 0x0000ff00ff217b82 */ /* 0x000e660000000800 */
[----:B------:R-:W5:Y:S01]  /*3390*/  LDG.E.CONSTANT R12, desc[UR10][R12.64] ;  /* 0x0000000a0c0c7981 */ /* 0x000f62000c1e9900 */
[----:B------:R-:W-:-:S02]  /*33a0*/  IADD3 R3, PT, PT, R3, 0x10, RZ ;  /* 0x0000001003037810 */ /* 0x000fc40007ffe0ff */
[----:B-1----:R-:W-:-:S04]  /*33b0*/  LOP3.LUT R8, R33, 0x7ffffff0, RZ, 0xc0, !PT ;  /* 0x7ffffff021087812 */ /* 0x002fc800078ec0ff */
[----:B------:R-:W-:Y:S01]  /*33c0*/  ISETP.NE.AND P0, PT, R3, R8, PT ;  /* 0x000000080300720c */ /* 0x000fe20003f05270 */
[----:B--2---:R-:W-:-:S04]  /*33d0*/  FFMA R35, R36, R32, R35 ;  /* 0x0000002024237223 */ /* 0x004fc80000000023 */
[----:B----4-:R-:W-:-:S04]  /*33e0*/  FFMA R34, R34, R7, R35 ;  /* 0x0000000722227223 */ /* 0x010fc80000000023 */
[----:B---3--:R-:W-:-:S04]  /*33f0*/  FFMA R31, R31, R28, R34 ;  /* 0x0000001c1f1f7223 */ /* 0x008fc80000000022 */
[----:B-----5:R-:W-:-:S04]  /*3400*/  FFMA R30, R30, R27, R31 ;  /* 0x0000001b1e1e7223 */ /* 0x020fc8000000001f */
[----:B------:R-:W-:Y:S01]  /*3410*/  FFMA R7, R37, R12, R30 ;  /* 0x0000000c25077223 */ /* 0x000fe2000000001e */
[----:B------:R-:W-:Y:S06]  /*3420*/  @P0 BRA `(.L_x_39) ;  /* 0xfffffff800a40947 */ /* 0x000fec000383ffff */
[----:B------:R-:W-:-:S07]  /*3430*/  MOV R3, R8 ;  /* 0x0000000800037202 */ /* 0x000fce0000000f00 */
.L_x_38:
[----:B------:R-:W-:-:S09]  /*3440*/  UISETP.NE.AND UP2, UPT, UR4, URZ, UPT ;  /* 0x000000ff0400728c */ /* 0x000fd2000bf45270 */
[----:B------:R-:W-:Y:S05]  /*3450*/  BRA.U !UP2, `(.L_x_40) ;  /* 0x000000050a947547 */ /* 0x000fea000b800000 */
[----:B------:R-:W-:Y:S02]  /*3460*/  UIADD3 UR6, UPT, UPT, UR4, -0x1, URZ ;  /* 0xffffffff04067890 */ /* 0x000fe4000fffe0ff */
[----:B------:R-:W-:Y:S02]  /*3470*/  UISETP.NE.AND UP3, UPT, UR5, URZ, UPT ;  /* 0x000000ff0500728c */ /* 0x000fe4000bf65270 */
[----:B------:R-:W-:-:S09]  /*3480*/  UISETP.GE.U32.AND UP2, UPT, UR6, 0x7, UPT ;  /* 0x000000070600788c */ /* 0x000fd2000bf46070 */
[----:B------:R-:W-:Y:S05]  /*3490*/  BRA.U !UP2, `(.L_x_41) ;  /* 0x000000010ab07547 */ /* 0x000fea000b800000 */
[----:B------:R-:W0:Y:S01]  /*34a0*/  LDCU UR6, c[0x0][0x400] ;  /* 0x00008000ff0677ac */ /* 0x000e220008000800 */
[----:B------:R-:W1:Y:S01]  /*34b0*/  LDC.64 R12, c[0x0][0x3b0] ;  /* 0x0000ec00ff0c7b82 */ /* 0x000e620000000a00 */
[----:B------:R-:W-:-:S05]  /*34c0*/  IMAD.WIDE.U32 R30, R3, 0x4, R16 ;  /* 0x00000004031e7825 */ /* 0x000fca00078e0010 */
[----:B------:R-:W2:Y:S04]  /*34d0*/  LDG.E R32, desc[UR10][R30.64] ;  /* 0x0000000a1e207981 */ /* 0x000ea8000c1e1900 */
[----:B------:R-:W3:Y:S04]  /*34e0*/  LDG.E R35, desc[UR10][R30.64+0x4] ;  /* 0x0000040a1e237981 */ /* 0x000ee8000c1e1900 */
[----:B------:R-:W4:Y:S01]  /*34f0*/  LDG.E R37, desc[UR10][R30.64+0x8] ;  /* 0x0000080a1e257981 */ /* 0x000f22000c1e1900 */
[----:B0-----:R-:W-:-:S05]  /*3500*/  IMAD R9, R3, UR6, R2 ;  /* 0x0000000603097c24 */ /* 0x001fca000f8e0202 */
[C---:B------:R-:W-:Y:S01]  /*3510*/  IADD3 R27, PT, PT, R9.reuse, UR6, RZ ;  /* 0x00000006091b7c10 */ /* 0x040fe2000fffe0ff */
[----:B-1----:R-:W-:-:S03]  /*3520*/  IMAD.WIDE.U32 R8, R9, 0x4, R12 ;  /* 0x0000000409087825 */ /* 0x002fc600078e000c */
[C---:B------:R-:W-:Y:S01]  /*3530*/  IADD3 R33, PT, PT, R27.reuse, UR6, RZ ;  /* 0x000000061b217c10 */ /* 0x040fe2000fffe0ff */
[--C-:B------:R-:W-:Y:S02]  /*3540*/  IMAD.WIDE.U32 R26, R27, 0x4, R12.reuse ;  /* 0x000000041b1a7825 */ /* 0x100fe400078e000c */
[----:B------:R-:W2:Y:S02]  /*3550*/  LDG.E.CONSTANT R8, desc[UR10][R8.64] ;  /* 0x0000000a08087981 */ /* 0x000ea4000c1e9900 */
[C---:B------:R-:W-:Y:S02]  /*3560*/  IMAD.WIDE.U32 R28, R33.reuse, 0x4, R12 ;  /* 0x00000004211c7825 */ /* 0x040fe400078e000c */
[----:B------:R-:W3:Y:S04]  /*3570*/  LDG.E.CONSTANT R26, desc[UR10][R26.64] ;  /* 0x0000000a1a1a7981 */ /* 0x000ee8000c1e9900 */
[----:B------:R-:W4:Y:S01]  /*3580*/  LDG.E.CONSTANT R28, desc[UR10][R28.64] ;  /* 0x0000000a1c1c7981 */ /* 0x000f22000c1e9900 */
[----:B------:R-:W-:-:S03]  /*3590*/  IADD3 R34, PT, PT, R33, UR6, RZ ;  /* 0x0000000621227c10 */ /* 0x000fc6000fffe0ff */
[----:B------:R-:W5:Y:S04]  /*35a0*/  LDG.E R33, desc[UR10][R30.64+0x10] ;  /* 0x0000100a1e217981 */ /* 0x000f68000c1e1900 */
[----:B------:R-:W5:Y:S01]  /*35b0*/  LDG.E R9, desc[UR10][R30.64+0x18] ;  /* 0x0000180a1e097981 */ /* 0x000f62000c1e1900 */
[----:B--2---:R-:W-:-:S03]  /*35c0*/  FFMA R32, R32, R8, R7 ;  /* 0x0000000820207223 */ /* 0x004fc60000000007 */
[----:B------:R-:W2:Y:S01]  /*35d0*/  LDG.E R7, desc[UR10][R30.64+0x1c] ;  /* 0x00001c0a1e077981 */ /* 0x000ea2000c1e1900 */
[----:B---3--:R-:W-:-:S03]  /*35e0*/  FFMA R32, R35, R26, R32 ;  /* 0x0000001a23207223 */ /* 0x008fc60000000020 */
[----:B------:R-:W3:Y:S01]  /*35f0*/  LDG.E R35, desc[UR10][R30.64+0xc] ;  /* 0x00000c0a1e237981 */ /* 0x000ee2000c1e1900 */
[----:B----4-:R-:W-:Y:S01]  /*3600*/  FFMA R8, R37, R28, R32 ;  /* 0x0000001c25087223 */ /* 0x010fe20000000020 */
[C---:B------:R-:W-:Y:S01]  /*3610*/  IADD3 R37, PT, PT, R34.reuse, UR6, RZ ;  /* 0x0000000622257c10 */ /* 0x040fe2000fffe0ff */
[--C-:B------:R-:W-:Y:S01]  /*3620*/  IMAD.WIDE.U32 R26, R34, 0x4, R12.reuse ;  /* 0x00000004221a7825 */ /* 0x100fe200078e000c */
[----:B------:R0:W4:Y:S02]  /*3630*/  LDG.E R32, desc[UR10][R30.64+0x14] ;  /* 0x0000140a1e207981 */ /* 0x000124000c1e1900 */
[C---:B------:R-:W-:Y:S01]  /*3640*/  IADD3 R34, PT, PT, R37.reuse, UR6, RZ ;  /* 0x0000000625227c10 */ /* 0x040fe2000fffe0ff */
[--C-:B------:R-:W-:Y:S02]  /*3650*/  IMAD.WIDE.U32 R28, R37, 0x4, R12.reuse ;  /* 0x00000004251c7825 */ /* 0x100fe400078e000c */
[----:B------:R1:W3:Y:S02]  /*3660*/  LDG.E.CONSTANT R26, desc[UR10][R26.64] ;  /* 0x0000000a1a1a7981 */ /* 0x0002e4000c1e9900 */
[C-C-:B------:R-:W-:Y:S01]  /*3670*/  IMAD.WIDE.U32 R36, R34.reuse, 0x4, R12.reuse ;  /* 0x0000000422247825 */ /* 0x140fe200078e000c */
[----:B------:R-:W-:Y:S01]  /*3680*/  IADD3 R34, PT, PT, R34, UR6, RZ ;  /* 0x0000000622227c10 */ /* 0x000fe2000fffe0ff */
[----:B------:R-:W5:Y:S04]  /*3690*/  LDG.E.CONSTANT R28, desc[UR10][R28.64] ;  /* 0x0000000a1c1c7981 */ /* 0x000f68000c1e9900 */
[C---:B0-----:R-:W-:Y:S01]  /*36a0*/  IMAD.WIDE.U32 R30, R34.reuse, 0x4, R12 ;  /* 0x00000004221e7825 */ /* 0x041fe200078e000c */
[----:B------:R-:W4:Y:S01]  /*36b0*/  LDG.E.CONSTANT R37, desc[UR10][R36.64] ;  /* 0x0000000a24257981 */ /* 0x000f22000c1e9900 */
[----:B-1----:R-:W-:-:S04]  /*36c0*/  IADD3 R27, PT, PT, R34, UR6, RZ ;  /* 0x00000006221b7c10 */ /* 0x002fc8000fffe0ff */
[----:B------:R-:W2:Y:S01]  /*36d0*/  LDG.E.CONSTANT R30, desc[UR10][R30.64] ;  /* 0x0000000a1e1e7981 */ /* 0x000ea2000c1e9900 */
[----:B------:R-:W-:-:S06]  /*36e0*/  IMAD.WIDE.U32 R12, R27, 0x4, R12 ;  /* 0x000000041b0c7825 */ /* 0x000fcc00078e000c */
[----:B------:R-:W2:Y:S01]  /*36f0*/  LDG.E.CONSTANT R12, desc[UR10][R12.64] ;  /* 0x0000000a0c0c7981 */ /* 0x000ea2000c1e9900 */
[----:B------:R-:W-:Y:S01]  /*3700*/  IADD3 R3, PT, PT, R3, 0x8, RZ ;  /* 0x0000000803037810 */ /* 0x000fe20007ffe0ff */
[----:B---3--:R-:W-:-:S04]  /*3710*/  FFMA R8, R35, R26, R8 ;  /* 0x0000001a23087223 */ /* 0x008fc80000000008 */
[----:B-----5:R-:W-:-:S04]  /*3720*/  FFMA R33, R33, R28, R8 ;  /* 0x0000001c21217223 */ /* 0x020fc80000000008 */
[----:B----4-:R-:W-:-:S04]  /*3730*/  FFMA R32, R32, R37, R33 ;  /* 0x0000002520207223 */ /* 0x010fc80000000021 */
[----:B--2---:R-:W-:-:S04]  /*3740*/  FFMA R32, R9, R30, R32 ;  /* 0x0000001e09207223 */ /* 0x004fc80000000020 */
[----:B------:R-:W-:-:S07]  /*3750*/  FFMA R7, R7, R12, R32 ;  /* 0x0000000c07077223 */ /* 0x000fce0000000020 */
.L_x_41:
[----:B------:R-:W-:Y:S05]  /*3760*/  BRA.U !UP3, `(.L_x_40) ;  /* 0x000000010bd07547 */ /* 0x000fea000b800000 */
[----:B------:R-:W0:Y:S01]  /*3770*/  LDC R32, c[0x0][0x3fc] ;  /* 0x0000ff00ff207b82 */ /* 0x000e220000000800 */
[----:B------:R-:W-:-:S04]  /*3780*/  UIADD3 UR6, UPT, UPT, UR5, -0x1, URZ ;  /* 0xffffffff05067890 */ /* 0x000fc8000fffe0ff */
[----:B------:R-:W-:Y:S01]  /*3790*/  UISETP.GE.U32.AND UP2, UPT, UR6, 0x3, UPT ;  /* 0x000000030600788c */ /* 0x000fe2000bf46070 */
[----:B0-----:R-:W-:-:S08]  /*37a0*/  LOP3.LUT P0, RZ, R32, 0x3, RZ, 0xc0, !PT ;  /* 0x0000000320ff7812 */ /* 0x001fd0000780c0ff */
[----:B------:R-:W-:Y:S05]  /*37b0*/  BRA.U !UP2, `(.L_x_42) ;  /* 0x000000010a607547 */ /* 0x000fea000b800000 */
[----:B------:R-:W0:Y:S01]  /*37c0*/  LDCU UR6, c[0x0][0x400] ;  /* 0x00008000ff0677ac */ /* 0x000e220008000800 */
[----:B------:R-:W1:Y:S01]  /*37d0*/  LDC.64 R12, c[0x0][0x3b0] ;  /* 0x0000ec00ff0c7b82 */ /* 0x000e620000000a00 */
[----:B------:R-:W-:-:S05]  /*37e0*/  IMAD.WIDE.U32 R8, R3, 0x4, R16 ;  /* 0x0000000403087825 */ /* 0x000fca00078e0010 */
[----:B------:R-:W2:Y:S04]  /*37f0*/  LDG.E R34, desc[UR10][R8.64] ;  /* 0x0000000a08227981 */ /* 0x000ea8000c1e1900 */
[----:B------:R-:W3:Y:S01]  /*3800*/  LDG.E R36, desc[UR10][R8.64+0x8] ;  /* 0x0000080a08247981 */ /* 0x000ee2000c1e1900 */
[----:B0-----:R-:W-:-:S05]  /*3810*/  IMAD R29, R3, UR6, R2 ;  /* 0x00000006031d7c24 */ /* 0x001fca000f8e0202 */
[C---:B------:R-:W-:Y:S01]  /*3820*/  IADD3 R27, PT, PT, R29.reuse, UR6, RZ ;  /* 0x000000061d1b7c10 */ /* 0x040fe2000fffe0ff */
[----:B-1----:R-:W-:-:S03]  /*3830*/  IMAD.WIDE.U32 R28, R29, 0x4, R12 ;  /* 0x000000041d1c7825 */ /* 0x002fc600078e000c */
[C---:B------:R-:W-:Y:S01]  /*3840*/  IADD3 R33, PT, PT, R27.reuse, UR6, RZ ;  /* 0x000000061b217c10 */ /* 0x040fe2000fffe0ff */
[--C-:B------:R-:W-:Y:S02]  /*3850*/  IMAD.WIDE.U32 R26, R27, 0x4, R12.reuse ;  /* 0x000000041b1a7825 */ /* 0x100fe400078e000c */
[----:B------:R-:W2:Y:S01]  /*3860*/  LDG.E.CONSTANT R28, desc[UR10][R28.64] ;  /* 0x0000000a1c1c7981 */ /* 0x000ea2000c1e9900 */
[C---:B------:R-:W-:Y:S01]  /*3870*/  IADD3 R35, PT, PT, R33.reuse, UR6, RZ ;  /* 0x0000000621237c10 */ /* 0x040fe2000fffe0ff */
[--C-:B------:R-:W-:Y:S02]  /*3880*/  IMAD.WIDE.U32 R30, R33, 0x4, R12.reuse ;  /* 0x00000004211e7825 */ /* 0x100fe400078e000c */
[----:B------:R-:W4:Y:S02]  /*3890*/  LDG.E.CONSTANT R26, desc[UR10][R26.64] ;  /* 0x0000000a1a1a7981 */ /* 0x000f24000c1e9900 */
[----:B------:R-:W-:Y:S02]  /*38a0*/  IMAD.WIDE.U32 R12, R35, 0x4, R12 ;  /* 0x00000004230c7825 */ /* 0x000fe400078e000c */
[----:B------:R-:W4:Y:S04]  /*38b0*/  LDG.E R33, desc[UR10][R8.64+0x4] ;  /* 0x0000040a08217981 */ /* 0x000f28000c1e1900 */
[----:B------:R-:W3:Y:S04]  /*38c0*/  LDG.E.CONSTANT R30, desc[UR10][R30.64] ;  /* 0x0000000a1e1e7981 */ /* 0x000ee8000c1e9900 */
[----:B------:R-:W5:Y:S04]  /*38d0*/  LDG.E R35, desc[UR10][R8.64+0xc] ;  /* 0x00000c0a08237981 */ /* 0x000f68000c1e1900 */
[----:B------:R-:W5:Y:S01]  /*38e0*/  LDG.E.CONSTANT R12, desc[UR10][R12.64] ;  /* 0x0000000a0c0c7981 */ /* 0x000f62000c1e9900 */
[----:B------:R-:W-:Y:S01]  /*38f0*/  IADD3 R3, PT, PT, R3, 0x4, RZ ;  /* 0x0000000403037810 */ /* 0x000fe20007ffe0ff */
[----:B--2---:R-:W-:-:S04]  /*3900*/  FFMA R28, R34, R28, R7 ;  /* 0x0000001c221c7223 */ /* 0x004fc80000000007 */
[----:B----4-:R-:W-:-:S04]  /*3910*/  FFMA R33, R33, R26, R28 ;  /* 0x0000001a21217223 */ /* 0x010fc8000000001c */
[----:B---3--:R-:W-:-:S04]  /*3920*/  FFMA R33, R36, R30, R33 ;  /* 0x0000001e24217223 */ /* 0x008fc80000000021 */
[----:B-----5:R-:W-:-:S07]  /*3930*/  FFMA R7, R35, R12, R33 ;  /* 0x0000000c23077223 */ /* 0x020fce0000000021 */
.L_x_42:
[----:B------:R-:W-:Y:S05]  /*3940*/  @!P0 BRA `(.L_x_40) ;  /* 0x0000000000588947 */ /* 0x000fea0003800000 */
[----:B------:R-:W0:Y:S01]  /*3950*/  LDC R30, c[0x0][0x400] ;  /* 0x00010000ff1e7b82 */ /* 0x000e220000000800 */
[----:B------:R-:W-:-:S05]  /*3960*/  IMAD.WIDE.U32 R12, R3, 0x4, R16 ;  /* 0x00000004030c7825 */ /* 0x000fca00078e0010 */
[----:B------:R-:W2:Y:S02]  /*3970*/  LDG.E R28, desc[UR10][R12.64] ;  /* 0x0000000a0c1c7981 */ /* 0x000ea4000c1e1900 */
[----:B------:R-:W1:Y:S01]  /*3980*/  LDC.64 R8, c[0x0][0x3b0] ;  /* 0x0000ec00ff087b82 */ /* 0x000e620000000a00 */
[----:B0-----:R-:W-:-:S04]  /*3990*/  IMAD R29, R3, R30, R2 ;  /* 0x0000001e031d7224 */ /* 0x001fc800078e0202 */
[----:B-1----:R-:W-:-:S06]  /*39a0*/  IMAD.WIDE.U32 R26, R29, 0x4, R8 ;  /* 0x000000041d1a7825 */ /* 0x002fcc00078e0008 */
[----:B------:R-:W2:Y:S01]  /*39b0*/  LDG.E.CONSTANT R26, desc[UR10][R26.64] ;  /* 0x0000000a1a1a7981 */ /* 0x000ea2000c1e9900 */
[----:B------:R-:W-:-:S04]  /*39c0*/  LOP3.LUT R32, R32, 0x3, RZ, 0xc0, !PT ;  /* 0x0000000320207812 */ /* 0x000fc800078ec0ff */
        /* <DEDUP_REMOVED lines=14> */
.L_x_40:
[----:B------:R-:W0:Y:S01]  /*3ab0*/  LDC.64 R8, c[0x0][0x3b8] ;  /* 0x0000ee00ff087b82 */ /* 0x000e220000000a00 */
[----:B------:R-:W1:Y:S01]  /*3ac0*/  LDCU UR6, c[0x0][0x400] ;  /* 0x00008000ff0677ac */ /* 0x000e620008000800 */
[----:B0-----:R-:W-:-:S06]  /*3ad0*/  IMAD.WIDE.U32 R8, R2, 0x4, R8 ;  /* 0x0000000402087825 */ /* 0x001fcc00078e0008 */
[----:B------:R-:W2:Y:S01]  /*3ae0*/  LDG.E.CONSTANT R8, desc[UR10][R8.64] ;  /* 0x0000000a08087981 */ /* 0x000ea2000c1e9900 */
[C---:B------:R-:W-:Y:S01]  /*3af0*/  IMAD.WIDE.U32 R12, R2.reuse, 0x4, R10 ;  /* 0x00000004020c7825 */ /* 0x040fe200078e000a */
[----:B------:R-:W-:-:S04]  /*3b00*/  IADD3 R2, PT, PT, R2, 0x1, RZ ;  /* 0x0000000102027810 */ /* 0x000fc80007ffe0ff */
[----:B-1----:R-:W-:Y:S01]  /*3b10*/  ISETP.NE.AND P1, PT, R2, UR6, PT ;  /* 0x0000000602007c0c */ /* 0x002fe2000bf25270 */
[----:B--2---:R-:W-:-:S05]  /*3b20*/  FADD R7, R8, R7 ;  /* 0x0000000708077221 */ /* 0x004fca0000000000 */
[----:B------:R2:W-:Y:S01]  /*3b30*/  STG.E desc[UR10][R12.64], R7 ;  /* 0x000000070c007986 */ /* 0x0005e2000c10190a */
[----:B------:R-:W-:-:S04]  /*3b40*/  FSETP.GT.AND P0, PT, R7, R0, PT ;  /* 0x000000000700720b */ /* 0x000fc80003f04000 */
[----:B------:R-:W-:Y:S02]  /*3b50*/  FSEL R0, R7, R0, P0 ;  /* 0x0000000007007208 */ /* 0x000fe40000000000 */
[----:B------:R-:W-:Y:S07]  /*3b60*/  @!P1 BRA `(.L_x_36) ;  /* 0x0000000800f89947 */ /* 0x000fee0003800000 */
[----:B------:R-:W-:Y:S05]  /*3b70*/  BRA `(.L_x_43) ;  /* 0xfffffff000b87947 */ /* 0x000fea000383ffff */
.L_x_37:
[----:B------:R-:W-:Y:S01]  /*3b80*/  UIADD3 UR4, UPT, UPT, UR6, -0x1, URZ ;  /* 0xffffffff06047890 */ /* 0x000fe2000fffe0ff */
[----:B------:R-:W-:Y:S01]  /*3b90*/  HFMA2 R13, -RZ, RZ, 0, 0 ;  /* 0x00000000ff0d7431 */ /* 0x000fe200000001ff */
[----:B------:R-:W-:Y:S01]  /*3ba0*/  ULOP3.LUT UR5, UR6, 0xf, URZ, 0xc0, !UPT ;  /* 0x0000000f06057892 */ /* 0x000fe2000f8ec0ff */
[----:B------:R-:W-:Y:S01]  /*3bb0*/  MOV R0, 0xff7fffff ;  /* 0xff7fffff00007802 */ /* 0x000fe20000000f00 */
[----:B------:R-:W-:Y:S02]  /*3bc0*/  UISETP.GE.U32.AND UP1, UPT, UR4, 0xf, UPT ;  /* 0x0000000f0400788c */ /* 0x000fe4000bf26070 */
[----:B------:R-:W-:-:S07]  /*3bd0*/  UISETP.NE.AND UP2, UPT, UR5, URZ, UPT ;  /* 0x000000ff0500728c */ /* 0x000fce000bf45270 */
[----:B------:R-:W-:Y:S05]  /*3be0*/  BRA.U !UP1, `(.L_x_44) ;  /* 0x0000000509687547 */ /* 0x000fea000b800000 */
[----:B------:R-:W-:Y:S01]  /*3bf0*/  ULOP3.LUT UR4, UR6, 0x7ffffff0, URZ, 0xc0, !UPT ;  /* 0x7ffffff006047892 */ /* 0x000fe2000f8ec0ff */
[----:B------:R-:W-:Y:S02]  /*3c00*/  MOV R0, 0xff7fffff ;  /* 0xff7fffff00007802 */ /* 0x000fe40000000f00 */
[----:B------:R-:W-:-:S03]  /*3c10*/  MOV R26, RZ ;  /* 0x000000ff001a7202 */ /* 0x000fc60000000f00 */
[----:B------:R-:W-:-:S07]  /*3c20*/  MOV R13, UR4 ;  /* 0x00000004000d7c02 */ /* 0x000fce0008000f00 */
.L_x_45:
[----:B------:R-:W0:Y:S02]  /*3c30*/  LDC.64 R2, c[0x0][0x3b8] ;  /* 0x0000ee00ff027b82 */ /* 0x000e240000000a00 */
[----:B0-----:R-:W-:-:S05]  /*3c40*/  IMAD.WIDE.U32 R2, R26, 0x4, R2 ;  /* 0x000000041a027825 */ /* 0x001fca00078e0002 */
[----:B------:R-:W2:Y:S04]  /*3c50*/  LDG.E.CONSTANT R9, desc[UR10][R2.64] ;  /* 0x0000000a02097981 */ /* 0x000ea8000c1e9900 */
[----:B------:R-:W3:Y:S04]  /*3c60*/  LDG.E.CONSTANT R35, desc[UR10][R2.64+0x4] ;  /* 0x0000040a02237981 */ /* 0x000ee8000c1e9900 */
[----:B------:R-:W4:Y:S04]  /*3c70*/  LDG.E.CONSTANT R30, desc[UR10][R2.64+0x8] ;  /* 0x0000080a021e7981 */ /* 0x000f28000c1e9900 */
[----:B------:R-:W5:Y:S04]  /*3c80*/  LDG.E.CONSTANT R31, desc[UR10][R2.64+0xc] ;  /* 0x00000c0a021f7981 */ /* 0x000f68000c1e9900 */
[----:B------:R-:W5:Y:S04]  /*3c90*/  LDG.E.CONSTANT R29, desc[UR10][R2.64+0x10] ;  /* 0x0000100a021d7981 */ /* 0x000f68000c1e9900 */
[----:B------:R-:W5:Y:S04]  /*3ca0*/  LDG.E.CONSTANT R7, desc[UR10][R2.64+0x14] ;  /* 0x0000140a02077981 */ /* 0x000f68000c1e9900 */
[----:B------:R-:W5:Y:S04]  /*3cb0*/  LDG.E.CONSTANT R27, desc[UR10][R2.64+0x18] ;  /* 0x0000180a021b7981 */ /* 0x000f68000c1e9900 */
[----:B------:R-:W5:Y:S04]  /*3cc0*/  LDG.E.CONSTANT R12, desc[UR10][R2.64+0x1c] ;  /* 0x00001c0a020c7981 */ /* 0x000f68000c1e9900 */
[----:B------:R-:W5:Y:S01]  /*3cd0*/  LDG.E.CONSTANT R28, desc[UR10][R2.64+0x20] ;  /* 0x0000200a021c7981 */ /* 0x000f62000c1e9900 */
[----:B--2---:R-:W-:Y:S01]  /*3ce0*/  FADD R33, RZ, R9 ;  /* 0x00000009ff217221 */ /* 0x004fe20000000000 */
[----:B------:R-:W-:-:S04]  /*3cf0*/  FSETP.GT.AND P0, PT, R9, R0, PT ;  /* 0x000000000900720b */ /* 0x000fc80003f04000 */
[----:B------:R-:W-:Y:S02]  /*3d00*/  FSEL R8, R33, R0, P0 ;  /* 0x0000000021087208 */ /* 0x000fe40000000000 */
[----:B------:R-:W2:Y:S02]  /*3d10*/  LDG.E.CONSTANT R0, desc[UR10][R2.64+0x24] ;  /* 0x0000240a02007981 */ /* 0x000ea4000c1e9900 */
[----:B---3--:R-:W-:Y:S01]  /*3d20*/  FSETP.GT.AND P0, PT, R35, R8, PT ;  /* 0x000000082300720b */ /* 0x008fe20003f04000 */
[----:B------:R-:W-:Y:S01]  /*3d30*/  FADD R35, RZ, R35 ;  /* 0x00000023ff237221 */ /* 0x000fe20000000000 */
[----:B----4-:R-:W-:-:S04]  /*3d40*/  FADD R37, RZ, R30 ;  /* 0x0000001eff257221 */ /* 0x010fc80000000000 */
[----:B------:R-:W-:-:S04]  /*3d50*/  FSEL R32, R35, R8, P0 ;  /* 0x0000000823207208 */ /* 0x000fc80000000000 */
[-C--:B------:R-:W-:Y:S02]  /*3d60*/  FSETP.GT.AND P0, PT, R30, R32.reuse, PT ;  /* 0x000000201e00720b */ /* 0x080fe40003f04000 */
[----:B------:R-:W3:Y:S02]  /*3d70*/  LDG.E.CONSTANT R30, desc[UR10][R2.64+0x28] ;  /* 0x0000280a021e7981 */ /* 0x000ee4000c1e9900 */
[----:B------:R-:W-:Y:S01]  /*3d80*/  FSEL R32, R37, R32, P0 ;  /* 0x0000002025207208 */ /* 0x000fe20000000000 */
[----:B-----5:R-:W-:-:S03]  /*3d90*/  FADD R36, RZ, R31 ;  /* 0x0000001fff247221 */ /* 0x020fc60000000000 */
[-C--:B------:R-:W-:Y:S02]  /*3da0*/  FSETP.GT.AND P0, PT, R31, R32.reuse, PT ;  /* 0x000000201f00720b */ /* 0x080fe40003f04000 */
[----:B------:R-:W4:Y:S02]  /*3db0*/  LDG.E.CONSTANT R31, desc[UR10][R2.64+0x2c] ;  /* 0x00002c0a021f7981 */ /* 0x000f24000c1e9900 */
[----:B------:R-:W-:Y:S01]  /*3dc0*/  FSEL R34, R36, R32, P0 ;  /* 0x0000002024227208 */ /* 0x000fe20000000000 */
[----:B------:R-:W-:Y:S01]  /*3dd0*/  IMAD.WIDE.U32 R8, R26, 0x4, R10 ;  /* 0x000000041a087825 */ /* 0x000fe200078e000a */
[----:B------:R-:W5:Y:S02]  /*3de0*/  LDG.E.CONSTANT R32, desc[UR10][R2.64+0x30] ;  /* 0x0000300a02207981 */ /* 0x000f64000c1e9900 */
[-C--:B------:R-:W-:Y:S01]  /*3df0*/  FSETP.GT.AND P0, PT, R29, R34.reuse, PT ;  /* 0x000000221d00720b */ /* 0x080fe20003f04000 */
[----:B------:R-:W-:Y:S01]  /*3e00*/  FADD R29, RZ, R29 ;  /* 0x0000001dff1d7221 */ /* 0x000fe20000000000 */
[----:B------:R0:W-:Y:S04]  /*3e10*/  STG.E desc[UR10][R8.64+0x4], R35 ;  /* 0x0000042308007986 */ /* 0x0001e8000c10190a */
[----:B------:R1:W-:Y:S04]  /*3e20*/  STG.E desc[UR10][R8.64], R33 ;  /* 0x0000002108007986 */ /* 0x0003e8000c10190a */
[----:B------:R1:W-:Y:S01]  /*3e30*/  STG.E desc[UR10][R8.64+0x10], R29 ;  /* 0x0000101d08007986 */ /* 0x0003e2000c10190a */
[----:B0-----:R-:W-:-:S03]  /*3e40*/  FSEL R35, R29, R34, P0 ;  /* 0x000000221d237208 */ /* 0x001fc60000000000 */
[----:B------:R-:W5:Y:S04]  /*3e50*/  LDG.E.CONSTANT R34, desc[UR10][R2.64+0x3c] ;  /* 0x00003c0a02227981 */ /* 0x000f68000c1e9900 */
[----:B-1----:R-:W5:Y:S04]  /*3e60*/  LDG.E.CONSTANT R33, desc[UR10][R2.64+0x34] ;  /* 0x0000340a02217981 */ /* 0x002f68000c1e9900 */
[----:B------:R0:W5:Y:S01]  /*3e70*/  LDG.E.CONSTANT R29, desc[UR10][R2.64+0x38] ;  /* 0x0000380a021d7981 */ /* 0x000162000c1e9900 */
[----:B------:R-:W-:Y:S01]  /*3e80*/  FSETP.GT.AND P0, PT, R7, R35, PT ;  /* 0x000000230700720b */ /* 0x000fe20003f04000 */
[----:B------:R-:W-:-:S05]  /*3e90*/  FADD R7, RZ, R7 ;  /* 0x00000007ff077221 */ /* 0x000fca0000000000 */
[----:B------:R-:W-:-:S04]  /*3ea0*/  FSEL R35, R7, R35, P0 ;  /* 0x0000002307237208 */ /* 0x000fc80000000000 */
[----:B------:R-:W-:Y:S01]  /*3eb0*/  FSETP.GT.AND P0, PT, R27, R35, PT ;  /* 0x000000231b00720b */ /* 0x000fe20003f04000 */
[----:B------:R-:W-:Y:S01]  /*3ec0*/  FADD R27, RZ, R27 ;  /* 0x0000001bff1b7221 */ /* 0x000fe20000000000 */
[----:B------:R1:W-:Y:S01]  /*3ed0*/  STG.E desc[UR10][R8.64+0xc], R36 ;  /* 0x00000c2408007986 */ /* 0x0003e2000c10190a */
[----:B0-----:R-:W-:-:S03]  /*3ee0*/  FADD R3, RZ, R28 ;  /* 0x0000001cff037221 */ /* 0x001fc60000000000 */
[----:B-1----:R-:W-:Y:S01]  /*3ef0*/  FSEL R36, R27, R35, P0 ;  /* 0x000000231b247208 */ /* 0x002fe20000000000 */
[----:B------:R-:W-:-:S03]  /*3f00*/  FADD R35, RZ, R12 ;  /* 0x0000000cff237221 */ /* 0x000fc60000000000 */
[----:B------:R-:W-:-:S04]  /*3f10*/  FSETP.GT.AND P0, PT, R12, R36, PT ;  /* 0x000000240c00720b */ /* 0x000fc80003f04000 */
[----:B------:R-:W-:-:S04]  /*3f20*/  FSEL R36, R35, R36, P0 ;  /* 0x0000002423247208 */ /* 0x000fc80000000000 */
[-C--:B------:R-:W-:Y:S01]  /*3f30*/  FSETP.GT.AND P0, PT, R28, R36.reuse, PT ;  /* 0x000000241c00720b */ /* 0x080fe20003f04000 */
[----:B------:R2:W-:Y:S03]  /*3f40*/  STG.E desc[UR10][R8.64+0x8], R37 ;  /* 0x0000082508007986 */ /* 0x0005e6000c10190a */
[----:B------:R-:W-:Y:S01]  /*3f50*/  FSEL R36, R3, R36, P0 ;  /* 0x0000002403247208 */ /* 0x000fe20000000000 */
[----:B------:R0:W-:Y:S04]  /*3f60*/  STG.E desc[UR10][R8.64+0x14], R7 ;  /* 0x0000140708007986 */ /* 0x0001e8000c10190a */
[----:B------:R1:W-:Y:S01]  /*3f70*/  STG.E desc[UR10][R8.64+0x18], R27 ;  /* 0x0000181b08007986 */ /* 0x0003e2000c10190a */
[----:B------:R-:W-:-:S03]  /*3f80*/  IADD3 R26, PT, PT, R26, 0x10, RZ ;  /* 0x000000101a1a7810 */ /* 0x000fc60007ffe0ff */
[----:B------:R-:W-:Y:S01]  /*3f90*/  STG.E desc[UR10][R8.64+0x1c], R35 ;  /* 0x00001c2308007986 */ /* 0x000fe2000c10190a */
[----:B------:R-:W-:-:S03]  /*3fa0*/  ISETP.NE.AND P1, PT, R26, R13, PT ;  /* 0x0000000d1a00720c */ /* 0x000fc60003f25270 */
[----:B------:R1:W-:Y:S01]  /*3fb0*/  STG.E desc[UR10][R8.64+0x20], R3 ;  /* 0x0000200308007986 */ /* 0x0003e2000c10190a */
[----:B--2---:R-:W-:Y:S01]  /*3fc0*/  FADD R37, RZ, R0 ;  /* 0x00000000ff257221 */ /* 0x004fe20000000000 */
[----:B------:R-:W-:-:S04]  /*3fd0*/  FSETP.GT.AND P0, PT, R0, R36, PT ;  /* 0x000000240000720b */ /* 0x000fc80003f04000 */
[----:B------:R-:W-:-:S04]  /*3fe0*/  FSEL R36, R37, R36, P0 ;  /* 0x0000002425247208 */ /* 0x000fc80000000000 */
[----:B---3--:R-:W-:Y:S01]  /*3ff0*/  FSETP.GT.AND P0, PT, R30, R36, PT ;  /* 0x000000241e00720b */ /* 0x008fe20003f04000 */
[----:B------:R-:W-:-:S05]  /*4000*/  FADD R30, RZ, R30 ;  /* 0x0000001eff1e7221 */ /* 0x000fca0000000000 */
[----:B------:R-:W-:-:S04]  /*4010*/  FSEL R36, R30, R36, P0 ;  /* 0x000000241e247208 */ /* 0x000fc80000000000 */
[----:B----4-:R-:W-:Y:S01]  /*4020*/  FSETP.GT.AND P0, PT, R31, R36, PT ;  /* 0x000000241f00720b */ /* 0x010fe20003f04000 */
[----:B------:R-:W-:-:S05]  /*4030*/  FADD R31, RZ, R31 ;  /* 0x0000001fff1f7221 */ /* 0x000fca0000000000 */
[----:B------:R-:W-:-:S04]  /*4040*/  FSEL R36, R31, R36, P0 ;  /* 0x000000241f247208 */ /* 0x000fc80000000000 */
[-C--:B-----5:R-:W-:Y:S01]  /*4050*/  FSETP.GT.AND P0, PT, R32, R36.reuse, PT ;  /* 0x000000242000720b */ /* 0x0a0fe20003f04000 */
[----:B------:R-:W-:Y:S01]  /*4060*/  FADD R32, RZ, R32 ;  /* 0x00000020ff207221 */ /* 0x000fe20000000000 */
[----:B------:R2:W-:Y:S04]  /*4070*/  STG.E desc[UR10][R8.64+0x24], R37 ;  /* 0x0000242508007986 */ /* 0x0005e8000c10190a */
[----:B------:R-:W-:Y:S01]  /*4080*/  FSEL R36, R32, R36, P0 ;  /* 0x0000002420247208 */ /* 0x000fe20000000000 */
[----:B------:R-:W-:Y:S01]  /*4090*/  FADD R2, RZ, R34 ;  /* 0x00000022ff027221 */ /* 0x000fe20000000000 */
[----:B0-----:R-:W-:Y:S01]  /*40a0*/  FADD R7, RZ, R33 ;  /* 0x00000021ff077221 */ /* 0x001fe20000000000 */
[----:B-1----:R-:W-:Y:S01]  /*40b0*/  FADD R27, RZ, R29 ;  /* 0x0000001dff1b7221 */ /* 0x002fe20000000000 */
[----:B------:R2:W-:Y:S01]  /*40c0*/  STG.E desc[UR10][R8.64+0x28], R30 ;  /* 0x0000281e08007986 */ /* 0x0005e2000c10190a */
[----:B------:R-:W-:-:S03]  /*40d0*/  FSETP.GT.AND P0, PT, R33, R36, PT ;  /* 0x000000242100720b */ /* 0x000fc60003f04000 */
[----:B------:R2:W-:Y:S04]  /*40e0*/  STG.E desc[UR10][R8.64+0x2c], R31 ;  /* 0x00002c1f08007986 */ /* 0x0005e8000c10190a */
[----:B------:R2:W-:Y:S04]  /*40f0*/  STG.E desc[UR10][R8.64+0x30], R32 ;  /* 0x0000302008007986 */ /* 0x0005e8000c10190a */
[----:B------:R2:W-:Y:S04]  /*4100*/  STG.E desc[UR10][R8.64+0x34], R7 ;  /* 0x0000340708007986 */ /* 0x0005e8000c10190a */
[----:B------:R2:W-:Y:S04]  /*4110*/  STG.E desc[UR10][R8.64+0x38], R27 ;  /* 0x0000381b08007986 */ /* 0x0005e8000c10190a */
[----:B------:R2:W-:Y:S01]  /*4120*/  STG.E desc[UR10][R8.64+0x3c], R2 ;  /* 0x00003c0208007986 */ /* 0x0005e2000c10190a */
[----:B------:R-:W-:-:S04]  /*4130*/  FSEL R36, R7, R36, P0 ;  /* 0x0000002407247208 */ /* 0x000fc80000000000 */
[----:B------:R-:W-:-:S04]  /*4140*/  FSETP.GT.AND P0, PT, R29, R36, PT ;  /* 0x000000241d00720b */ /* 0x000fc80003f04000 */
[----:B------:R-:W-:-:S04]  /*4150*/  FSEL R3, R27, R36, P0 ;  /* 0x000000241b037208 */ /* 0x000fc80000000000 */
[----:B------:R-:W-:-:S04]  /*4160*/  FSETP.GT.AND P0, PT, R34, R3, PT ;  /* 0x000000032200720b */ /* 0x000fc80003f04000 */
[----:B------:R-:W-:Y:S01]  /*4170*/  FSEL R0, R2, R3, P0 ;  /* 0x0000000302007208 */ /* 0x000fe20000000000 */
[----:B--2---:R-:W-:Y:S08]  /*4180*/  @P1 BRA `(.L_x_45) ;  /* 0xfffffff800a81947 */ /* 0x004ff0000383ffff */
.L_x_44:
[----:B------:R-:W-:Y:S05]  /*4190*/  BRA.U !UP2, `(.L_x_36) ;  /* 0x000000050a6c7547 */ /* 0x000fea000b800000 */
[----:B------:R-:W-:Y:S02]  /*41a0*/  UISETP.GE.U32.AND UP1, UPT, UR5, 0x8, UPT ;  /* 0x000000080500788c */ /* 0x000fe4000bf26070 */
[----:B------:R-:W-:-:S04]  /*41b0*/  ULOP3.LUT UR4, UR6, 0x7, URZ, 0xc0, !UPT ;  /* 0x0000000706047892 */ /* 0x000fc8000f8ec0ff */
[----:B------:R-:W-:-:S03]  /*41c0*/  UISETP.NE.AND UP2, UPT, UR4, URZ, UPT ;  /* 0x000000ff0400728c */ /* 0x000fc6000bf45270 */
[----:B------:R-:W-:Y:S08]  /*41d0*/  BRA.U !UP1, `(.L_x_46) ;  /* 0x0000000109b07547 */ /* 0x000ff0000b800000 */
        /* <DEDUP_REMOVED lines=9> */
[----:B------:R0:W5:Y:S02]  /*4270*/  LDG.E.CONSTANT R12, desc[UR10][R2.64+0x1c] ;  /* 0x00001c0a020c7981 */ /* 0x000164000c1e9900 */
[C---:B0-----:R-:W-:Y:S01]  /*4280*/  IMAD.WIDE.U32 R2, R13.reuse, 0x4, R10 ;  /* 0x000000040d027825 */ /* 0x041fe200078e000a */
[----:B------:R-:W-:-:S03]  /*4290*/  IADD3 R13, PT, PT, R13, 0x8, RZ ;  /* 0x000000080d0d7810 */ /* 0x000fc60007ffe0ff */
[----:B--2---:R-:W-:Y:S01]  /*42a0*/  FADD R27, RZ, R29 ;  /* 0x0000001dff1b7221 */ /* 0x004fe20000000000 */
[----:B------:R-:W-:Y:S01]  /*42b0*/  FSETP.GT.AND P0, PT, R29, R0, PT ;  /* 0x000000001d00720b */ /* 0x000fe20003f04000 */
[----:B---3--:R-:W-:-:S03]  /*42c0*/  FADD R29, RZ, R31 ;  /* 0x0000001fff1d7221 */ /* 0x008fc60000000000 */
[----:B------:R-:W-:Y:S01]  /*42d0*/  FSEL R0, R27, R0, P0 ;  /* 0x000000001b007208 */ /* 0x000fe20000000000 */
[----:B------:R0:W-:Y:S03]  /*42e0*/  STG.E desc[UR10][R2.64], R27 ;  /* 0x0000001b02007986 */ /* 0x0001e6000c10190a */
[-C--:B------:R-:W-:Y:S01]  /*42f0*/  FSETP.GT.AND P0, PT, R31, R0.reuse, PT ;  /* 0x000000001f00720b */ /* 0x080fe20003f04000 */
[----:B----4-:R-:W-:Y:S01]  /*4300*/  FADD R31, RZ, R33 ;  /* 0x00000021ff1f7221 */ /* 0x010fe20000000000 */
[----:B------:R0:W-:Y:S02]  /*4310*/  STG.E desc[UR10][R2.64+0x4], R29 ;  /* 0x0000041d02007986 */ /* 0x0001e4000c10190a */
[----:B------:R-:W-:Y:S02]  /*4320*/  FSEL R0, R29, R0, P0 ;  /* 0x000000001d007208 */ /* 0x000fe40000000000 */
[----:B------:R0:W-:Y:S02]  /*4330*/  STG.E desc[UR10][R2.64+0x8], R31 ;  /* 0x0000081f02007986 */ /* 0x0001e4000c10190a */
[----:B------:R-:W-:Y:S01]  /*4340*/  FSETP.GT.AND P0, PT, R33, R0, PT ;  /* 0x000000002100720b */ /* 0x000fe20003f04000 */
[----:B-----5:R-:W-:-:S03]  /*4350*/  FADD R33, RZ, R35 ;  /* 0x00000023ff217221 */ /* 0x020fc60000000000 */
[----:B------:R-:W-:Y:S02]  /*4360*/  FSEL R0, R31, R0, P0 ;  /* 0x000000001f007208 */ /* 0x000fe40000000000 */
[----:B------:R0:W-:Y:S01]  /*4370*/  STG.E desc[UR10][R2.64+0xc], R33 ;  /* 0x00000c2102007986 */ /* 0x0001e2000c10190a */
[----:B------:R-:W-:Y:S01]  /*4380*/  FADD R26, RZ, R8 ;  /* 0x00000008ff1a7221 */ /* 0x000fe20000000000 */
[-C--:B------:R-:W-:Y:S01]  /*4390*/  FSETP.GT.AND P0, PT, R35, R0.reuse, PT ;  /* 0x000000002300720b */ /* 0x080fe20003f04000 */
[----:B------:R-:W-:Y:S01]  /*43a0*/  FADD R35, RZ, R7 ;  /* 0x00000007ff237221 */ /* 0x000fe20000000000 */
[----:B------:R-:W-:Y:S02]  /*43b0*/  FADD R28, RZ, R12 ;  /* 0x0000000cff1c7221 */ /* 0x000fe40000000000 */
[----:B------:R-:W-:Y:S01]  /*43c0*/  FSEL R0, R33, R0, P0 ;  /* 0x0000000021007208 */ /* 0x000fe20000000000 */
[----:B------:R0:W-:Y:S03]  /*43d0*/  STG.E desc[UR10][R2.64+0x18], R26 ;  /* 0x0000181a02007986 */ /* 0x0001e6000c10190a */
[-C--:B------:R-:W-:Y:S01]  /*43e0*/  FSETP.GT.AND P0, PT, R7, R0.reuse, PT ;  /* 0x000000000700720b */ /* 0x080fe20003f04000 */
[----:B------:R-:W-:Y:S01]  /*43f0*/  FADD R7, RZ, R9 ;  /* 0x00000009ff077221 */ /* 0x000fe20000000000 */
[----:B------:R0:W-:Y:S02]  /*4400*/  STG.E desc[UR10][R2.64+0x10], R35 ;  /* 0x0000102302007986 */ /* 0x0001e4000c10190a */
[----:B------:R-:W-:-:S02]  /*4410*/  FSEL R0, R35, R0, P0 ;  /* 0x0000000023007208 */ /* 0x000fc40000000000 */
[----:B------:R0:W-:Y:S02]  /*4420*/  STG.E desc[UR10][R2.64+0x14], R7 ;  /* 0x0000140702007986 */ /* 0x0001e4000c10190a */
[-C--:B------:R-:W-:Y:S02]  /*4430*/  FSETP.GT.AND P0, PT, R9, R0.reuse, PT ;  /* 0x000000000900720b */ /* 0x080fe40003f04000 */
[----:B------:R0:W-:Y:S02]  /*4440*/  STG.E desc[UR10][R2.64+0x1c], R28 ;  /* 0x00001c1c02007986 */ /* 0x0001e4000c10190a */
[----:B------:R-:W-:-:S04]  /*4450*/  FSEL R9, R7, R0, P0 ;  /* 0x0000000007097208 */ /* 0x000fc80000000000 */
[----:B------:R-:W-:-:S04]  /*4460*/  FSETP.GT.AND P0, PT, R8, R9, PT ;  /* 0x000000090800720b */ /* 0x000fc80003f04000 */
[----:B------:R-:W-:-:S04]  /*4470*/  FSEL R9, R26, R9, P0 ;  /* 0x000000091a097208 */ /* 0x000fc80000000000 */
[----:B------:R-:W-:-:S04]  /*4480*/  FSETP.GT.AND P0, PT, R12, R9, PT ;  /* 0x000000090c00720b */ /* 0x000fc80003f04000 */
[----:B0-----:R-:W-:-:S09]  /*4490*/  FSEL R0, R28, R9, P0 ;  /* 0x000000091c007208 */ /* 0x001fd20000000000 */
.L_x_46:
        /* <DEDUP_REMOVED lines=10> */
[----:B------:R-:W5:Y:S01]  /*4540*/  LDG.E.CONSTANT R33, desc[UR10][R8.64+0xc] ;  /* 0x00000c0a08217981 */ /* 0x000f62000c1e9900 */
[----:B--2---:R-:W-:Y:S01]  /*4550*/  FADD R7, RZ, R3 ;  /* 0x00000003ff077221 */ /* 0x004fe20000000000 */
[----:B------:R-:W-:Y:S01]  /*4560*/  FSETP.GT.AND P0, PT, R3, R0, PT ;  /* 0x000000000300720b */ /* 0x000fe20003f04000 */
[C---:B------:R-:W-:Y:S01]  /*4570*/  IMAD.WIDE.U32 R2, R13.reuse, 0x4, R10 ;  /* 0x000000040d027825 */ /* 0x040fe200078e000a */
[----:B------:R-:W-:-:S03]  /*4580*/  IADD3 R13, PT, PT, R13, 0x4, RZ ;  /* 0x000000040d0d7810 */ /* 0x000fc60007ffe0ff */
[----:B---3--:R-:W-:Y:S01]  /*4590*/  FADD R29, RZ, R27 ;  /* 0x0000001bff1d7221 */ /* 0x008fe20000000000 */
[----:B------:R-:W-:Y:S01]  /*45a0*/  FSEL R0, R7, R0, P0 ;  /* 0x0000000007007208 */ /* 0x000fe20000000000 */
[----:B------:R0:W-:Y:S03]  /*45b0*/  STG.E desc[UR10][R2.64], R7 ;  /* 0x0000000702007986 */ /* 0x0001e6000c10190a */
[-C--:B------:R-:W-:Y:S01]  /*45c0*/  FSETP.GT.AND P0, PT, R27, R0.reuse, PT ;  /* 0x000000001b00720b */ /* 0x080fe20003f04000 */
[----:B----4-:R-:W-:Y:S01]  /*45d0*/  FADD R27, RZ, R31 ;  /* 0x0000001fff1b7221 */ /* 0x010fe20000000000 */
[----:B------:R0:W-:Y:S01]  /*45e0*/  STG.E desc[UR10][R2.64+0x4], R29 ;  /* 0x0000041d02007986 */ /* 0x0001e2000c10190a */
[----:B-----5:R-:W-:Y:S01]  /*45f0*/  FADD R35, RZ, R33 ;  /* 0x00000021ff237221 */ /* 0x020fe20000000000 */
[----:B------:R-:W-:Y:S02]  /*4600*/  FSEL R0, R29, R0, P0 ;  /* 0x000000001d007208 */ /* 0x000fe40000000000 */
[----:B------:R0:W-:Y:S02]  /*4610*/  STG.E desc[UR10][R2.64+0x8], R27 ;  /* 0x0000081b02007986 */ /* 0x0001e4000c10190a */
[----:B------:R-:W-:-:S02]  /*4620*/  FSETP.GT.AND P0, PT, R31, R0, PT ;  /* 0x000000001f00720b */ /* 0x000fc40003f04000 */
[----:B------:R0:W-:Y:S02]  /*4630*/  STG.E desc[UR10][R2.64+0xc], R35 ;  /* 0x00000c2302007986 */ /* 0x0001e4000c10190a */
[----:B------:R-:W-:-:S04]  /*4640*/  FSEL R0, R27, R0, P0 ;  /* 0x000000001b007208 */ /* 0x000fc80000000000 */
[----:B------:R-:W-:-:S04]  /*4650*/  FSETP.GT.AND P0, PT, R33, R0, PT ;  /* 0x000000002100720b */ /* 0x000fc80003f04000 */
[----:B------:R-:W-:-:S09]  /*4660*/  FSEL R0, R35, R0, P0 ;  /* 0x0000000023007208 */ /* 0x000fd20000000000 */
.L_x_47:
[----:B------:R-:W-:Y:S05]  /*4670*/  BRA.U !UP2, `(.L_x_36) ;  /* 0x000000010a347547 */ /* 0x000fea000b800000 */
[----:B------:R-:W-:-:S05]  /*4680*/  UMOV UR4, URZ ;  /* 0x000000ff00047c82 */ /* 0x000fca0008000000 */
.L_x_48:
[----:B0-----:R-:W0:Y:S02]  /*4690*/  LDC.64 R2, c[0x0][0x3b8] ;  /* 0x0000ee00ff027b82 */ /* 0x001e240000000a00 */
[----:B0-----:R-:W-:-:S06]  /*46a0*/  IMAD.WIDE.U32 R2, R13, 0x4, R2 ;  /* 0x000000040d027825 */ /* 0x001fcc00078e0002 */
[----:B------:R-:W2:Y:S01]  /*46b0*/  LDG.E.CONSTANT R3, desc[UR10][R2.64] ;  /* 0x0000000a02037981 */ /* 0x000ea2000c1e9900 */
[C---:B-1----:R-:W-:Y:S01]  /*46c0*/  IMAD.WIDE.U32 R8, R13.reuse, 0x4, R10 ;  /* 0x000000040d087825 */ /* 0x042fe200078e000a */
[----:B------:R-:W-:Y:S01]  /*46d0*/  UIADD3 UR4, UPT, UPT, UR4, 0x1, URZ ;  /* 0x0000000104047890 */ /* 0x000fe2000fffe0ff */
[----:B------:R-:W-:-:S03]  /*46e0*/  IADD3 R13, PT, PT, R13, 0x1, RZ ;  /* 0x000000010d0d7810 */ /* 0x000fc60007ffe0ff */
[----:B------:R-:W-:Y:S01]  /*46f0*/  UISETP.NE.AND UP1, UPT, UR4, UR5, UPT ;  /* 0x000000050400728c */ /* 0x000fe2000bf25270 */
[----:B--2---:R-:W-:Y:S01]  /*4700*/  FADD R7, RZ, R3 ;  /* 0x00000003ff077221 */ /* 0x004fe20000000000 */
[----:B------:R-:W-:-:S04]  /*4710*/  FSETP.GT.AND P0, PT, R3, R0, PT ;  /* 0x000000000300720b */ /* 0x000fc80003f04000 */
[----:B------:R1:W-:Y:S01]  /*4720*/  STG.E desc[UR10][R8.64], R7 ;  /* 0x0000000708007986 */ /* 0x0003e2000c10190a */
[----:B------:R-:W-:Y:S02]  /*4730*/  FSEL R0, R7, R0, P0 ;  /* 0x0000000007007208 */ /* 0x000fe40000000000 */
[----:B------:R-:W-:Y:S06]  /*4740*/  BRA.U UP1, `(.L_x_48) ;  /* 0xfffffffd01d07547 */ /* 0x000fec000b83ffff */
.L_x_36:
[----:B--2---:R-:W-:Y:S01]  /*4750*/  MOV R13, UR6 ;  /* 0x00000006000d7c02 */ /* 0x004fe20008000f00 */
[----:B------:R-:W-:Y:S01]  /*4760*/  HFMA2 R28, -RZ, RZ, 0, 0 ;  /* 0x00000000ff1c7431 */ /* 0x000fe200000001ff */
[----:B------:R-:W-:-:S03]  /*4770*/  UIADD3 UR7, UPT, UPT, UR6, -0x1, URZ ;  /* 0xffffffff06077890 */ /* 0x000fc6000fffe0ff */
[----:B------:R-:W-:Y:S01]  /*4780*/  IMAD.WIDE R12, R13, 0x4, R10 ;  /* 0x000000040d0c7825 */ /* 0x000fe200078e020a */
[----:B------:R-:W-:Y:S08]  /*4790*/  BRA.U !UP0, `(.L_x_49) ;  /* 0x0000000d08787547 */ /* 0x000ff0000b800000 */
[----:B------:R-:W-:Y:S01]  /*47a0*/  UISETP.GE.U32.AND UP1, UPT, UR7, 0x7, UPT ;  /* 0x000000070700788c */ /* 0x000fe2000bf26070 */
[----:B------:R-:W-:Y:S01]  /*47b0*/  MOV R28, RZ ;  /* 0x000000ff001c7202 */ /* 0x000fe20000000f00 */
[----:B------:R-:W-:Y:S01]  /*47c0*/  ULOP3.LUT UR5, UR6, 0x7, URZ, 0xc0, !UPT ;  /* 0x0000000706057892 */ /* 0x000fe2000f8ec0ff */
[----:B01----:R-:W-:-:S03]  /*47d0*/  MOV R7, RZ ;  /* 0x000000ff00077202 */ /* 0x003fc60000000f00 */
[----:B------:R-:W-:-:S03]  /*47e0*/  UISETP.NE.AND UP2, UPT, UR5, URZ, UPT ;  /* 0x000000ff0500728c */ /* 0x000fc6000bf45270 */
[----:B------:R-:W-:Y:S08]  /*47f0*/  BRA.U !UP1, `(.L_x_50) ;  /* 0x0000000509ac7547 */ /* 0x000ff0000b800000 */
[----:B------:R-:W-:Y:S01]  /*4800*/  ULOP3.LUT UR4, UR6, 0x7ffffff8, URZ, 0xc0, !UPT ;  /* 0x7ffffff806047892 */ /* 0x000fe2000f8ec0ff */
[----:B------:R-:W-:Y:S01]  /*4810*/  HFMA2 R27, -RZ, RZ, 0, 0 ;  /* 0x00000000ff1b7431 */ /* 0x000fe200000001ff */
[----:B------:R-:W-:-:S04]  /*4820*/  MOV R28, RZ ;  /* 0x000000ff001c7202 */ /* 0x000fc80000000f00 */
[----:B------:R-:W-:-:S07]  /*4830*/  MOV R7, UR4 ;  /* 0x0000000400077c02 */ /* 0x000fce0008000f00 */
.L_x_51:
[----:B------:R-:W-:-:S05]  /*4840*/  IMAD.WIDE.U32 R2, R27, 0x4, R10 ;  /* 0x000000041b027825 */ /* 0x000fca00078e000a */
[----:B-1----:R-:W2:Y:S01]  /*4850*/  LDG.E R9, desc[UR10][R2.64] ;  /* 0x0000000a02097981 */ /* 0x002ea2000c1e1900 */
[----:B------:R-:W-:Y:S02]  /*4860*/  MOV R26, 0x3bbb989d ;  /* 0x3bbb989d001a7802 */ /* 0x000fe40000000f00 */
[----:B------:R-:W-:Y:S01]  /*4870*/  MOV R30, 0x437c0000 ;  /* 0x437c0000001e7802 */ /* 0x000fe20000000f00 */
[----:B--2---:R-:W-:-:S04]  /*4880*/  FADD R9, R9, -R0 ;  /* 0x8000000009097221 */ /* 0x004fc80000000000 */
[----:B------:R-:W-:-:S04]  /*4890*/  FFMA.SAT R29, R9, R26, 0.5 ;  /* 0x3f000000091d7423 */ /* 0x000fc8000000201a */
[----:B------:R-:W-:-:S04]  /*48a0*/  FFMA.RM R29, R29, R30, 12582913 ;  /* 0x4b4000011d1d7423 */ /* 0x000fc8000000401e */
[C---:B------:R-:W-:Y:S01]  /*48b0*/  FADD R8, R29.reuse, -12583039 ;  /* 0xcb40007f1d087421 */ /* 0x040fe20000000000 */
[----:B------:R-:W-:-:S03]  /*48c0*/  SHF.L.U32 R33, R29, 0x17, RZ ;  /* 0x000000171d217819 */ /* 0x000fc600000006ff */
[----:B------:R-:W-:-:S04]  /*48d0*/  FFMA R8, R9, 1.4426950216293334961, -R8 ;  /* 0x3fb8aa3b09087823 */ /* 0x000fc80000000808 */
[----:B------:R-:W-:Y:S01]  /*48e0*/  FFMA R31, R9, 1.925963033500011079e-08, R8 ;  /* 0x32a57060091f7823 */ /* 0x000fe20000000008 */
[----:B------:R-:W-:-:S03]  /*48f0*/  IMAD.WIDE.U32 R8, R27, 0x4, R12 ;  /* 0x000000041b087825 */ /* 0x000fc600078e000c */
[----:B------:R-:W0:Y:S02]  /*4900*/  MUFU.EX2 R32, R31 ;  /* 0x0000001f00207308 */ /* 0x000e240000000800 */
[----:B0-----:R-:W-:-:S05]  /*4910*/  FMUL R33, R33, R32 ;  /* 0x0000002021217220 */ /* 0x001fca0000400000 */
[----:B------:R0:W-:Y:S04]  /*4920*/  STG.E desc[UR10][R8.64], R33 ;  /* 0x0000002108007986 */ /* 0x0001e8000c10190a */
[----:B------:R-:W2:Y:S02]  /*4930*/  LDG.E R29, desc[UR10][R2.64+0x4] ;  /* 0x0000040a021d7981 */ /* 0x000ea4000c1e1900 */
[----:B--2---:R-:W-:-:S04]  /*4940*/  FADD R29, R29, -R0 ;  /* 0x800000001d1d7221 */ /* 0x004fc80000000000 */
[----:B------:R-:W-:-:S04]  /*4950*/  FFMA.SAT R35, R29, R26, 0.5 ;  /* 0x3f0000001d237423 */ /* 0x000fc8000000201a */
[----:B------:R-:W-:-:S04]  /*4960*/  FFMA.RM R35, R35, R30, 12582913 ;  /* 0x4b40000123237423 */ /* 0x000fc8000000401e */
[C---:B------:R-:W-:Y:S01]  /*4970*/  FADD R32, R35.reuse, -12583039 ;  /* 0xcb40007f23207421 */ /* 0x040fe20000000000 */
[----:B------:R-:W-:-:S03]  /*4980*/  SHF.L.U32 R31, R35, 0x17, RZ ;  /* 0x00000017231f7819 */ /* 0x000fc600000006ff */
[----:B------:R-:W-:-:S04]  /*4990*/  FFMA R32, R29, 1.4426950216293334961, -R32 ;  /* 0x3fb8aa3b1d207823 */ /* 0x000fc80000000820 */
[----:B------:R-:W-:-:S06]  /*49a0*/  FFMA R32, R29, 1.925963033500011079e-08, R32 ;  /* 0x32a570601d207823 */ /* 0x000fcc0000000020 */
[----:B------:R-:W1:Y:S02]  /*49b0*/  MUFU.EX2 R32, R32 ;  /* 0x0000002000207308 */ /* 0x000e640000000800 */
[----:B-1----:R-:W-:-:S05]  /*49c0*/  FMUL R31, R31, R32 ;  /* 0x000000201f1f7220 */ /* 0x002fca0000400000 */
[----:B------:R1:W-:Y:S04]  /*49d0*/  STG.E desc[UR10][R8.64+0x4], R31 ;  /* 0x0000041f08007986 */ /* 0x0003e8000c10190a */
[----:B------:R-:W2:Y:S02]  /*49e0*/  LDG.E R29, desc[UR10][R2.64+0x8] ;  /* 0x0000080a021d7981 */ /* 0x000ea4000c1e1900 */
[----:B--2---:R-:W-:-:S04]  /*49f0*/  FADD R29, R29, -R0 ;  /* 0x800000001d1d7221 */ /* 0x004fc80000000000 */
[----:B------:R-:W-:-:S04]  /*4a00*/  FFMA.SAT R35, R29, R26, 0.5 ;  /* 0x3f0000001d237423 */ /* 0x000fc8000000201a */
[----:B------:R-:W-:-:S04]  /*4a10*/  FFMA.RM R35, R35, R30, 12582913 ;  /* 0x4b40000123237423 */ /* 0x000fc8000000401e */
[----:B------:R-:W-:-:S04]  /*4a20*/  FADD R34, R35, -12583039 ;  /* 0xcb40007f23227421 */ /* 0x000fc80000000000 */
[----:B------:R-:W-:-:S04]  /*4a30*/  FFMA R34, R29, 1.4426950216293334961, -R34 ;  /* 0x3fb8aa3b1d227823 */ /* 0x000fc80000000822 */
[----:B------:R-:W-:Y:S01]  /*4a40*/  FFMA R34, R29, 1.925963033500011079e-08, R34 ;  /* 0x32a570601d227823 */ /* 0x000fe20000000022 */
[----:B------:R-:W-:-:S05]  /*4a50*/  SHF.L.U32 R29, R35, 0x17, RZ ;  /* 0x00000017231d7819 */ /* 0x000fca00000006ff */
[----:B------:R-:W2:Y:S02]  /*4a60*/  MUFU.EX2 R34, R34 ;  /* 0x0000002200227308 */ /* 0x000ea40000000800 */
[----:B--2---:R-:W-:-:S05]  /*4a70*/  FMUL R29, R29, R34 ;  /* 0x000000221d1d7220 */ /* 0x004fca0000400000 */
[----:B------:R2:W-:Y:S04]  /*4a80*/  STG.E desc[UR10][R8.64+0x8], R29 ;  /* 0x0000081d08007986 */ /* 0x0005e8000c10190a */
[----:B------:R-:W3:Y:S01]  /*4a90*/  LDG.E R35, desc[UR10][R2.64+0xc] ;  /* 0x00000c0a02237981 */ /* 0x000ee2000c1e1900 */
[----:B------:R-:W-:Y:S01]  /*4aa0*/  FADD R28, R33, R28 ;  /* 0x0000001c211c7221 */ /* 0x000fe20000000000 */
[----:B---3--:R-:W-:-:S04]  /*4ab0*/  FADD R35, R35, -R0 ;  /* 0x8000000023237221 */ /* 0x008fc80000000000 */
[----:B------:R-:W-:-:S04]  /*4ac0*/  FFMA.SAT R37, R35, R26, 0.5 ;  /* 0x3f00000023257423 */ /* 0x000fc8000000201a */
[----:B------:R-:W-:-:S04]  /*4ad0*/  FFMA.RM R32, R37, R30, 12582913 ;  /* 0x4b40000125207423 */ /* 0x000fc8000000401e */
[C---:B------:R-:W-:Y:S01]  /*4ae0*/  FADD R36, R32.reuse, -12583039 ;  /* 0xcb40007f20247421 */ /* 0x040fe20000000000 */
[----:B0-----:R-:W-:-:S03]  /*4af0*/  SHF.L.U32 R33, R32, 0x17, RZ ;  /* 0x0000001720217819 */ /* 0x001fc600000006ff */
[----:B------:R-:W-:-:S04]  /*4b00*/  FFMA R36, R35, 1.4426950216293334961, -R36 ;  /* 0x3fb8aa3b23247823 */ /* 0x000fc80000000824 */
[----:B------:R-:W-:-:S06]  /*4b10*/  FFMA R36, R35, 1.925963033500011079e-08, R36 ;  /* 0x32a5706023247823 */ /* 0x000fcc0000000024 */
[----:B------:R-:W0:Y:S02]  /*4b20*/  MUFU.EX2 R36, R36 ;  /* 0x0000002400247308 */ /* 0x000e240000000800 */
[----:B0-----:R-:W-:-:S05]  /*4b30*/  FMUL R33, R33, R36 ;  /* 0x0000002421217220 */ /* 0x001fca0000400000 */
[----:B------:R0:W-:Y:S04]  /*4b40*/  STG.E desc[UR10][R8.64+0xc], R33 ;  /* 0x00000c2108007986 */ /* 0x0001e8000c10190a */
[----:B------:R-:W3:Y:S01]  /*4b50*/  LDG.E R35, desc[UR10][R2.64+0x10] ;  /* 0x0000100a02237981 */ /* 0x000ee2000c1e1900 */
[----:B------:R-:W-:Y:S01]  /*4b60*/  FADD R28, R28, R31 ;  /* 0x0000001f1c1c7221 */ /* 0x000fe20000000000 */
[----:B---3--:R-:W-:-:S04]  /*4b70*/  FADD R35, R35, -R0 ;  /* 0x8000000023237221 */ /* 0x008fc80000000000 */
[----:B------:R-:W-:-:S04]  /*4b80*/  FFMA.SAT R37, R35, R26, 0.5 ;  /* 0x3f00000023257423 */ /* 0x000fc8000000201a */
[----:B------:R-:W-:-:S04]  /*4b90*/  FFMA.RM R32, R37, R30, 12582913 ;  /* 0x4b40000125207423 */ /* 0x000fc8000000401e */
[C---:B------:R-:W-:Y:S01]  /*4ba0*/  FADD R34, R32.reuse, -12583039 ;  /* 0xcb40007f20227421 */ /* 0x040fe20000000000 */
[----:B-1----:R-:W-:-:S03]  /*4bb0*/  SHF.L.U32 R31, R32, 0x17, RZ ;  /* 0x00000017201f7819 */ /* 0x002fc600000006ff */
[----:B------:R-:W-:-:S04]  /*4bc0*/  FFMA R34, R35, 1.4426950216293334961, -R34 ;  /* 0x3fb8aa3b23227823 */ /* 0x000fc80000000822 */
[----:B------:R-:W-:-:S06]  /*4bd0*/  FFMA R34, R35, 1.925963033500011079e-08, R34 ;  /* 0x32a5706023227823 */ /* 0x000fcc0000000022 */
[----:B------:R-:W1:Y:S02]  /*4be0*/  MUFU.EX2 R34, R34 ;  /* 0x0000002200227308 */ /* 0x000e640000000800 */
[----:B-1----:R-:W-:-:S05]  /*4bf0*/  FMUL R31, R31, R34 ;  /* 0x000000221f1f7220 */ /* 0x002fca0000400000 */
[----:B------:R1:W-:Y:S04]  /*4c00*/  STG.E desc[UR10][R8.64+0x10], R31 ;  /* 0x0000101f08007986 */ /* 0x0003e8000c10190a */
[----:B------:R-:W3:Y:S01]  /*4c10*/  LDG.E R35, desc[UR10][R2.64+0x14] ;  /* 0x0000140a02237981 */ /* 0x000ee2000c1e1900 */
[----:B------:R-:W-:Y:S01]  /*4c20*/  FADD R28, R28, R29 ;  /* 0x0000001d1c1c7221 */ /* 0x000fe20000000000 */
[----:B---3--:R-:W-:-:S04]  /*4c30*/  FADD R35, R35, -R0 ;  /* 0x8000000023237221 */ /* 0x008fc80000000000 */
[----:B------:R-:W-:-:S04]  /*4c40*/  FFMA.SAT R37, R35, R26, 0.5 ;  /* 0x3f00000023257423 */ /* 0x000fc8000000201a */
[----:B------:R-:W-:-:S04]  /*4c50*/  FFMA.RM R32, R37, R30, 12582913 ;  /* 0x4b40000125207423 */ /* 0x000fc8000000401e */
[C---:B------:R-:W-:Y:S01]  /*4c60*/  FADD R36, R32.reuse, -12583039 ;  /* 0xcb40007f20247421 */ /* 0x040fe20000000000 */
[----:B--2---:R-:W-:-:S03]  /*4c70*/  SHF.L.U32 R29, R32, 0x17, RZ ;  /* 0x00000017201d7819 */ /* 0x004fc600000006ff */
[----:B------:R-:W-:-:S04]  /*4c80*/  FFMA R36, R35, 1.4426950216293334961, -R36 ;  /* 0x3fb8aa3b23247823 */ /* 0x000fc80000000824 */
[----:B------:R-:W-:-:S06]  /*4c90*/  FFMA R36, R35, 1.925963033500011079e-08, R36 ;  /* 0x32a5706023247823 */ /* 0x000fcc0000000024 */
[----:B------:R-:W2:Y:S02]  /*4ca0*/  MUFU.EX2 R36, R36 ;  /* 0x0000002400247308 */ /* 0x000ea40000000800 */
[----:B--2---:R-:W-:-:S05]  /*4cb0*/  FMUL R29, R29, R36 ;  /* 0x000000241d1d7220 */ /* 0x004fca0000400000 */
[----:B------:R1:W-:Y:S04]  /*4cc0*/  STG.E desc[UR10][R8.64+0x14], R29 ;  /* 0x0000141d08007986 */ /* 0x0003e8000c10190a */
[----:B------:R-:W2:Y:S01]  /*4cd0*/  LDG.E R35, desc[UR10][R2.64+0x18] ;  /* 0x0000180a02237981 */ /* 0x000ea2000c1e1900 */
[----:B------:R-:W-:Y:S01]  /*4ce0*/  FADD R28, R28, R33 ;  /* 0x000000211c1c7221 */ /* 0x000fe20000000000 */
[----:B--2---:R-:W-:-:S04]  /*4cf0*/  FADD R35, R35, -R0 ;  /* 0x8000000023237221 */ /* 0x004fc80000000000 */
        /* <DEDUP_REMOVED lines=9> */
[----:B------:R-:W2:Y:S01]  /*4d90*/  LDG.E R3, desc[UR10][R2.64+0x1c] ;  /* 0x00001c0a02037981 */ /* 0x000ea2000c1e1900 */
[----:B------:R-:W-:Y:S01]  /*4da0*/  IADD3 R27, PT, PT, R27, 0x8, RZ ;  /* 0x000000081b1b7810 */ /* 0x000fe20007ffe0ff */
[----:B------:R-:W-:-:S03]  /*4db0*/  FADD R28, R28, R31 ;  /* 0x0000001f1c1c7221 */ /* 0x000fc60000000000 */
[----:B------:R-:W-:Y:S01]  /*4dc0*/  ISETP.NE.AND P0, PT, R27, R7, PT ;  /* 0x000000071b00720c */ /* 0x000fe20003f05270 */
[----:B------:R-:W-:-:S04]  /*4dd0*/  FADD R28, R28, R29 ;  /* 0x0000001d1c1c7221 */ /* 0x000fc80000000000 */
[----:B------:R-:W-:Y:S01]  /*4de0*/  FADD R28, R28, R33 ;  /* 0x000000211c1c7221 */ /* 0x000fe20000000000 */
[----:B--2---:R-:W-:-:S04]  /*4df0*/  FADD R35, R3, -R0 ;  /* 0x8000000003237221 */ /* 0x004fc80000000000 */
[----:B------:R-:W-:-:S04]  /*4e00*/  FFMA.SAT R37, R35, R26, 0.5 ;  /* 0x3f00000023257423 */ /* 0x000fc8000000201a */
[----:B------:R-:W-:-:S04]  /*4e10*/  FFMA.RM R37, R37, R30, 12582913 ;  /* 0x4b40000125257423 */ /* 0x000fc8000000401e */
[C---:B------:R-:W-:Y:S01]  /*4e20*/  FADD R26, R37.reuse, -12583039 ;  /* 0xcb40007f251a7421 */ /* 0x040fe20000000000 */
[----:B------:R-:W-:-:S03]  /*4e30*/  SHF.L.U32 R37, R37, 0x17, RZ ;  /* 0x0000001725257819 */ /* 0x000fc600000006ff */
[----:B------:R-:W-:-:S04]  /*4e40*/  FFMA R26, R35, 1.4426950216293334961, -R26 ;  /* 0x3fb8aa3b231a7823 */ /* 0x000fc8000000081a */
[----:B------:R-:W-:-:S06]  /*4e50*/  FFMA R26, R35, 1.925963033500011079e-08, R26 ;  /* 0x32a57060231a7823 */ /* 0x000fcc000000001a */
[----:B------:R-:W0:Y:S02]  /*4e60*/  MUFU.EX2 R26, R26 ;  /* 0x0000001a001a7308 */ /* 0x000e240000000800 */
[----:B0-----:R-:W-:-:S04]  /*4e70*/  FMUL R37, R37, R26 ;  /* 0x0000001a25257220 */ /* 0x001fc80000400000 */
[----:B------:R-:W-:Y:S01]  /*4e80*/  FADD R28, R28, R37 ;  /* 0x000000251c1c7221 */ /* 0x000fe20000000000 */
[----:B------:R1:W-:Y:S01]  /*4e90*/  STG.E desc[UR10][R8.64+0x1c], R37 ;  /* 0x00001c2508007986 */ /* 0x0003e2000c10190a */
[----:B------:R-:W-:Y:S05]  /*4ea0*/  @P0 BRA `(.L_x_51) ;  /* 0xfffffff800640947 */ /* 0x000fea000383ffff */
.L_x_50:
[----:B------:R-:W-:Y:S05]  /*4eb0*/  BRA.U !UP2, `(.L_x_49) ;  /* 0x000000050ab07547 */ /* 0x000fea000b800000 */
[----:B------:R-:W-:Y:S02]  /*4ec0*/  UISETP.GE.U32.AND UP1, UPT, UR5, 0x4, UPT ;  /* 0x000000040500788c */ /* 0x000fe4000bf26070 */
[----:B------:R-:W-:-:S04]  /*4ed0*/  ULOP3.LUT UR8, UR6, 0x3, URZ, 0xc0, !UPT ;  /* 0x0000000306087892 */ /* 0x000fc8000f8ec0ff */
[----:B------:R-:W-:-:S03]  /*4ee0*/  UISETP.NE.AND UP2, UPT, UR8, URZ, UPT ;  /* 0x000000ff0800728c */ /* 0x000fc6000bf45270 */
[----:B------:R-:W-:Y:S08]  /*4ef0*/  BRA.U !UP1, `(.L_x_52) ;  /* 0x0000000109d47547 */ /* 0x000ff0000b800000 */
[----:B-1----:R-:W-:-:S05]  /*4f00*/  IMAD.WIDE.U32 R8, R7, 0x4, R10 ;  /* 0x0000000407087825 */ /* 0x002fca00078e000a */
[----:B------:R-:W2:Y:S01]  /*4f10*/  LDG.E R3, desc[UR10][R8.64] ;  /* 0x0000000a08037981 */ /* 0x000ea2000c1e1900 */
[----:B------:R-:W-:Y:S01]  /*4f20*/  HFMA2 R27, -RZ, RZ, 3.7421875, 0 ;  /* 0x437c0000ff1b7431 */ /* 0x000fe200000001ff */
        /* <DEDUP_REMOVED lines=8> */
[----:B------:R-:W-:-:S05]  /*4fb0*/  IMAD.WIDE.U32 R2, R7, 0x4, R12 ;  /* 0x0000000407027825 */ /* 0x000fca00078e000c */
[----:B------:R-:W0:Y:S02]  /*4fc0*/  MUFU.EX2 R30, R30 ;  /* 0x0000001e001e7308 */ /* 0x000e240000000800 */
[----:B0-----:R-:W-:-:S05]  /*4fd0*/  FMUL R29, R29, R30 ;  /* 0x0000001e1d1d7220 */ /* 0x001fca0000400000 */
        /* <DEDUP_REMOVED lines=23> */
[----:B------:R-:W2:Y:S01]  /*5150*/  LDG.E R9, desc[UR10][R8.64+0xc] ;  /* 0x00000c0a08097981 */ /* 0x000ea2000c1e1900 */
[----:B------:R-:W-:Y:S01]  /*5160*/  FADD R28, R28, R29 ;  /* 0x0000001d1c1c7221 */ /* 0x000fe20000000000 */
[----:B------:R-:W-:-:S03]  /*5170*/  IADD3 R7, PT, PT, R7, 0x4, RZ ;  /* 0x0000000407077810 */ /* 0x000fc60007ffe0ff */
        /* <DEDUP_REMOVED lines=8> */
[----:B------:R-:W-:-:S04]  /*5200*/  FFMA R30, R35, 1.925963033500011079e-08, R30 ;  /* 0x32a57060231e7823 */ /* 0x000fc8000000001e */
[----:B------:R-:W1:Y:S02]  /*5210*/  MUFU.EX2 R27, R30 ;  /* 0x0000001e001b7308 */ /* 0x000e640000000800 */
[----:B-1----:R-:W-:-:S04]  /*5220*/  FMUL R27, R26, R27 ;  /* 0x0000001b1a1b7220 */ /* 0x002fc80000400000 */
[----:B------:R-:W-:Y:S01]  /*5230*/  FADD R28, R28, R27 ;  /* 0x0000001b1c1c7221 */ /* 0x000fe20000000000 */
[----:B------:R0:W-:Y:S06]  /*5240*/  STG.E desc[UR10][R2.64+0xc], R27 ;  /* 0x00000c1b02007986 */ /* 0x0001ec000c10190a */
.L_x_52:
[----:B------:R-:W-:Y:S05]  /*5250*/  BRA.U !UP2, `(.L_x_49) ;  /* 0x000000010ac87547 */ /* 0x000fea000b800000 */
[----:B------:R-:W-:Y:S02]  /*5260*/  UISETP.NE.AND UP1, UPT, UR8, 0x1, UPT ;  /* 0x000000010800788c */ /* 0x000fe4000bf25270 */
[----:B------:R-:W-:-:S04]  /*5270*/  ULOP3.LUT UR4, UR6, 0x1, URZ, 0xc0, !UPT ;  /* 0x0000000106047892 */ /* 0x000fc8000f8ec0ff */
[----:B------:R-:W-:-:S03]  /*5280*/  UISETP.NE.U32.AND UP2, UPT, UR4, 0x1, UPT ;  /* 0x000000010400788c */ /* 0x000fc6000bf45070 */
[----:B------:R-:W-:Y:S08]  /*5290*/  BRA.U !UP1, `(.L_x_53) ;  /* 0x0000000109747547 */ /* 0x000ff0000b800000 */
[----:B-1----:R-:W-:-:S05]  /*52a0*/  IMAD.WIDE.U32 R8, R7, 0x4, R10 ;  /* 0x0000000407087825 */ /* 0x002fca00078e000a */
[----:B0-----:R-:W2:Y:S01]  /*52b0*/  LDG.E R3, desc[UR10][R8.64] ;  /* 0x0000000a08037981 */ /* 0x001ea2000c1e1900 */
        /* <DEDUP_REMOVED lines=13> */
[----:B------:R-:W3:Y:S01]  /*5390*/  LDG.E R9, desc[UR10][R8.64+0x4] ;  /* 0x0000040a08097981 */ /* 0x000ee2000c1e1900 */
[----:B------:R-:W-:Y:S01]  /*53a0*/  FADD R28, R28, R29 ;  /* 0x0000001d1c1c7221 */ /* 0x000fe20000000000 */
[----:B------:R-:W-:Y:S01]  /*53b0*/  IADD3 R7, PT, PT, R7, 0x2, RZ ;  /* 0x0000000207077810 */ /* 0x000fe20007ffe0ff */
[----:B---3--:R-:W-:-:S04]  /*53c0*/  FADD R31, R9, -R0 ;  /* 0x80000000091f7221 */ /* 0x008fc80000000000 */
[----:B------:R-:W-:-:S04]  /*53d0*/  FFMA.SAT R26, R31, R26, 0.5 ;  /* 0x3f0000001f1a7423 */ /* 0x000fc8000000201a */
[----:B------:R-:W-:-:S04]  /*53e0*/  FFMA.RM R26, R26, R27, 12582913 ;  /* 0x4b4000011a1a7423 */ /* 0x000fc8000000401b */
[C---:B------:R-:W-:Y:S01]  /*53f0*/  FADD R32, R26.reuse, -12583039 ;  /* 0xcb40007f1a207421 */ /* 0x040fe20000000000 */
[----:B------:R-:W-:-:S03]  /*5400*/  SHF.L.U32 R26, R26, 0x17, RZ ;  /* 0x000000171a1a7819 */ /* 0x000fc600000006ff */
[----:B------:R-:W-:-:S04]  /*5410*/  FFMA R32, R31, 1.4426950216293334961, -R32 ;  /* 0x3fb8aa3b1f207823 */ /* 0x000fc80000000820 */
[----:B------:R-:W-:-:S04]  /*5420*/  FFMA R32, R31, 1.925963033500011079e-08, R32 ;  /* 0x32a570601f207823 */ /* 0x000fc80000000020 */
[----:B------:R-:W0:Y:S02]  /*5430*/  MUFU.EX2 R27, R32 ;  /* 0x00000020001b7308 */ /* 0x000e240000000800 */
[----:B0-----:R-:W-:-:S04]  /*5440*/  FMUL R27, R26, R27 ;  /* 0x0000001b1a1b7220 */ /* 0x001fc80000400000 */
[----:B------:R-:W-:Y:S01]  /*5450*/  FADD R28, R28, R27 ;  /* 0x0000001b1c1c7221 */ /* 0x000fe20000000000 */
[----:B------:R2:W-:Y:S06]  /*5460*/  STG.E desc[UR10][R2.64+0x4], R27 ;  /* 0x0000041b02007986 */ /* 0x0005ec000c10190a */
.L_x_53:
[----:B------:R-:W-:Y:S05]  /*5470*/  BRA.U UP2, `(.L_x_49) ;  /* 0x0000000102407547 */ /* 0x000fea000b800000 */
[----:B------:R-:W-:-:S06]  /*5480*/  IMAD.WIDE.U32 R10, R7, 0x4, R10 ;  /* 0x00000004070a7825 */ /* 0x000fcc00078e000a */
[----:B------:R-:W3:Y:S01]  /*5490*/  LDG.E R11, desc[UR10][R10.64] ;  /* 0x0000000a0a0b7981 */ /* 0x000ee2000c1e1900 */
[----:B-1----:R-:W-:Y:S01]  /*54a0*/  HFMA2 R9, -RZ, RZ, 3.7421875, 0 ;  /* 0x437c0000ff097431 */ /* 0x002fe200000001ff */
[----:B0-2---:R-:W-:Y:S01]  /*54b0*/  MOV R3, 0x3bbb989d ;  /* 0x3bbb989d00037802 */ /* 0x005fe20000000f00 */
[----:B---3--:R-:W-:-:S04]  /*54c0*/  FADD R0, R11, -R0 ;  /* 0x800000000b007221 */ /* 0x008fc80000000000 */
        /* <DEDUP_REMOVED lines=8> */
[----:B0-----:R-:W-:-:S04]  /*5550*/  FMUL R9, R8, R9 ;  /* 0x0000000908097220 */ /* 0x001fc80000400000 */
[----:B------:R-:W-:Y:S01]  /*5560*/  FADD R28, R28, R9 ;  /* 0x000000091c1c7221 */ /* 0x000fe20000000000 */
[----:B------:R3:W-:Y:S06]  /*5570*/  STG.E desc[UR10][R2.64], R9 ;  /* 0x0000000902007986 */ /* 0x0007ec000c10190a */
.L_x_49:
[----:B------:R-:W-:-:S05]  /*5580*/  MOV R11, UR6 ;  /* 0x00000006000b7c02 */ /* 0x000fca0008000f00 */
[----:B------:R-:W-:Y:S01]  /*5590*/  IMAD.WIDE R10, R11, 0x4, R12 ;  /* 0x000000040b0a7825 */ /* 0x000fe200078e020c */
[----:B------:R-:W-:Y:S06]  /*55a0*/  BRA.U !UP0, `(.L_x_54) ;  /* 0x00000041080c7547 */ /* 0x000fec000b800000 */
[----:B------:R-:W-:Y:S01]  /*55b0*/  UISETP.GE.U32.AND UP0, UPT, UR7, 0xf, UPT ;  /* 0x0000000f0700788c */ /* 0x000fe2000bf06070 */
[----:B01----:R-:W-:Y:S01]  /*55c0*/  MOV R7, RZ ;  /* 0x000000ff00077202 */ /* 0x003fe20000000f00 */
[----:B------:R-:W-:-:S07]  /*55d0*/  ULOP3.LUT UR8, UR6, 0xf, URZ, 0xc0, !UPT ;  /* 0x0000000f06087892 */ /* 0x000fce000f8ec0ff */
[----:B------:R-:W-:Y:S05]  /*55e0*/  BRA.U !UP0, `(.L_x_55) ;  /* 0x0000001108387547 */ /* 0x000fea000b800000 */
[----:B------:R-:W-:Y:S01]  /*55f0*/  ULOP3.LUT UR6, UR6, 0x7ffffff0, URZ, 0xc0, !UPT ;  /* 0x7ffffff006067892 */ /* 0x000fe2000f8ec0ff */
[----:B------:R-:W-:-:S05]  /*5600*/  HFMA2 R31, -RZ, RZ, 0, 0 ;  /* 0x00000000ff1f7431 */ /* 0x000fca00000001ff */
[----:B------:R-:W-:-:S07]  /*5610*/  MOV R7, UR6 ;  /* 0x0000000600077c02 */ /* 0x000fce0008000f00 */
.L_x_88:
[----:B--2---:R-:W-:-:S05]  /*5620*/  IMAD.WIDE.U32 R26, R31, 0x4, R12 ;  /* 0x000000041f1a7825 */ /* 0x004fca00078e000c */
[----:B---3--:R-:W2:Y:S01]  /*5630*/  LDG.E R3, desc[UR10][R26.64] ;  /* 0x0000000a1a037981 */ /* 0x008ea2000c1e1900 */
[----:B------:R-:W0:Y:S01]  /*5640*/  MUFU.RCP R9, R28 ;  /* 0x0000001c00097308 */ /* 0x000e220000001000 */
[----:B------:R-:W-:Y:S01]  /*5650*/  BSSY.RECONVERGENT B2, `(.L_x_56) ;  /* 0x000000b000027945 */ /* 0x000fe20003800200 */
[----:B0-----:R-:W-:-:S04]  /*5660*/  FFMA R0, R9, -R28, 1 ;  /* 0x3f80000009007423 */ /* 0x001fc8000000081c */
[----:B------:R-:W-:Y:S02]  /*5670*/  FFMA R0, R9, R0, R9 ;  /* 0x0000000009007223 */ /* 0x000fe40000000009 */
[----:B--2---:R-:W0:Y:S02]  /*5680*/  FCHK P0, R3, R28 ;  /* 0x0000001c03007302 */ /* 0x004e240000000000 */
[----:B------:R-:W-:-:S04]  /*5690*/  FFMA R9, R3, R0, RZ ;  /* 0x0000000003097223 */ /* 0x000fc800000000ff */
[----:B------:R-:W-:-:S04]  /*56a0*/  FFMA R2, R9, -R28, R3 ;  /* 0x8000001c09027223 */ /* 0x000fc80000000003 */
[----:B------:R-:W-:Y:S01]  /*56b0*/  FFMA R9, R0, R2, R9 ;  /* 0x0000000200097223 */ /* 0x000fe20000000009 */
[----:B0-----:R-:W-:Y:S06]  /*56c0*/  @!P0 BRA `(.L_x_57) ;  /* 0x00000000000c8947 */ /* 0x001fec0003800000 */
[----:B------:R-:W-:Y:S02]  /*56d0*/  MOV R0, R28 ;  /* 0x0000001c00007202 */ /* 0x000fe40000000f00 */
[----:B------:R-:W-:-:S07]  /*56e0*/  MOV R2, 0x5700 ;  /* 0x0000570000027802 */ /* 0x000fce0000000f00 */
[----:B------:R-:W-:Y:S05]  /*56f0*/  CALL.REL.NOINC `($__internal_1_$__cuda_sm3x_div_rn_noftz_f32_slowpath) ;  /* 0x0000008400d87944 */ /* 0x000fea0003c00000 */
.L_x_57:
[----:B------:R-:W-:Y:S05]  /*5700*/  BSYNC.RECONVERGENT B2 ;  /* 0x0000000000027941 */ /* 0x000fea0003800200 */
.L_x_56:
[----:B------:R-:W2:Y:S01]  /*5710*/  LDG.E R8, desc[UR10][R26.64+0x4] ;  /* 0x0000040a1a087981 */ /* 0x000ea2000c1e1900 */
[----:B------:R-:W0:Y:S01]  /*5720*/  MUFU.RCP R3, R28 ;  /* 0x0000001c00037308 */ /* 0x000e220000001000 */
[----:B------:R-:W-:Y:S02]  /*5730*/  BSSY.RECONVERGENT B2, `(.L_x_58) ;  /* 0x000000e000027945 */ /* 0x000fe40003800200 */
[----:B------:R1:W-:Y:S01]  /*5740*/  STG.E desc[UR10][R26.64], R9 ;  /* 0x000000091a007986 */ /* 0x0003e2000c10190a */
[----:B0-----:R-:W-:-:S04]  /*5750*/  FFMA R0, R3, -R28, 1 ;  /* 0x3f80000003007423 */ /* 0x001fc8000000081c */
[----:B------:R-:W-:Y:S01]  /*5760*/  FFMA R0, R3, R0, R3 ;  /* 0x0000000003007223 */ /* 0x000fe20000000003 */
[----:B--2---:R-:W0:Y:S03]  /*5770*/  FCHK P0, R8, R28 ;  /* 0x0000001c08007302 */ /* 0x004e260000000000 */
[----:B------:R-:W-:-:S04]  /*5780*/  FFMA R3, R0, R8, RZ ;  /* 0x0000000800037223 */ /* 0x000fc800000000ff */
[----:B------:R-:W-:-:S04]  /*5790*/  FFMA R2, R3, -R28, R8 ;  /* 0x8000001c03027223 */ /* 0x000fc80000000008 */
[----:B------:R-:W-:Y:S01]  /*57a0*/  FFMA R3, R0, R2, R3 ;  /* 0x0000000200037223 */ /* 0x000fe20000000003 */
[----:B01----:R-:W-:Y:S06]  /*57b0*/  @!P0 BRA `(.L_x_59) ;  /* 0x0000000000148947 */ /* 0x003fec0003800000 */
[----:B------:R-:W-:Y:S02]  /*57c0*/  MOV R3, R8 ;  /* 0x0000000800037202 */ /* 0x000fe40000000f00 */
[----:B------:R-:W-:Y:S02]  /*57d0*/  MOV R0, R28 ;  /* 0x0000001c00007202 */ /* 0x000fe40000000f00 */
[----:B------:R-:W-:-:S07]  /*57e0*/  MOV R2, 0x5800 ;  /* 0x0000580000027802 */ /* 0x000fce0000000f00 */
[----:B------:R-:W-:Y:S05]  /*57f0*/  CALL.REL.NOINC `($__internal_1_$__cuda_sm3x_div_rn_noftz_f32_slowpath) ;  /* 0x0000008400987944 */ /* 0x000fea0003c00000 */
[----:B------:R-:W-:-:S07]  /*5800*/  MOV R3, R9 ;  /* 0x0000000900037202 */ /* 0x000fce0000000f00 */
.L_x_59:
[----:B------:R-:W-:Y:S05]  /*5810*/  BSYNC.RECONVERGENT B2 ;  /* 0x0000000000027941 */ /* 0x000fea0003800200 */
.L_x_58:
        /* <DEDUP_REMOVED lines=15> */
.L_x_61:
[----:B------:R-:W-:Y:S05]  /*5910*/  BSYNC.RECONVERGENT B2 ;  /* 0x0000000000027941 */ /* 0x000fea0003800200 */
.L_x_60:
        /* <DEDUP_REMOVED lines=16> */
.L_x_63:
[----:B------:R-:W-:Y:S05]  /*5a20*/  BSYNC.RECONVERGENT B2 ;  /* 0x0000000000027941 */ /* 0x000fea0003800200 */
.L_x_62:
        /* <DEDUP_REMOVED lines=15> */
.L_x_65:
[----:B------:R-:W-:Y:S05]  /*5b20*/  BSYNC.RECONVERGENT B2 ;  /* 0x0000000000027941 */ /* 0x000fea0003800200 */
.L_x_64:
        /* <DEDUP_REMOVED lines=16> */
.L_x_67:
[----:B------:R-:W-:Y:S05]  /*5c30*/  BSYNC.RECONVERGENT B2 ;  /* 0x0000000000027941 */ /* 0x000fea0003800200 */
.L_x_66:
        /* <DEDUP_REMOVED lines=15> */
.L_x_69:
[----:B------:R-:W-:Y:S05]  /*5d30*/  BSYNC.RECONVERGENT B2 ;  /* 0x0000000000027941 */ /* 0x000fea0003800200 */
.L_x_68:
        /* <DEDUP_REMOVED lines=16> */
.L_x_71:
[----:B------:R-:W-:Y:S05]  /*5e40*/  BSYNC.RECONVERGENT B2 ;  /* 0x0000000000027941 */ /* 0x000fea0003800200 */
.L_x_70:
        /* <DEDUP_REMOVED lines=15> */
.L_x_73:
[----:B------:R-:W-:Y:S05]  /*5f40*/  BSYNC.RECONVERGENT B2 ;  /* 0x0000000000027941 */ /* 0x000fea0003800200 */
.L_x_72:
        /* <DEDUP_REMOVED lines=16> */
.L_x_75:
[----:B------:R-:W-:Y:S05]  /*6050*/  BSYNC.RECONVERGENT B2 ;  /* 0x0000000000027941 */ /* 0x000fea0003800200 */
.L_x_74:
        /* <DEDUP_REMOVED lines=15> */
.L_x_77:
[----:B------:R-:W-:Y:S05]  /*6150*/  BSYNC.RECONVERGENT B2 ;  /* 0x0000000000027941 */ /* 0x000fea0003800200 */
.L_x_76:
        /* <DEDUP_REMOVED lines=16> */
.L_x_79:
[----:B------:R-:W-:Y:S05]  /*6260*/  BSYNC.RECONVERGENT B2 ;  /* 0x0000000000027941 */ /* 0x000fea0003800200 */
.L_x_78:
        /* <DEDUP_REMOVED lines=15> */
.L_x_81:
[----:B------:R-:W-:Y:S05]  /*6360*/  BSYNC.RECONVERGENT B2 ;  /* 0x0000000000027941 */ /* 0x000fea0003800200 */
.L_x_80:
        /* <DEDUP_REMOVED lines=16> */
.L_x_83:
[----:B------:R-:W-:Y:S05]  /*6470*/  BSYNC.RECONVERGENT B2 ;  /* 0x0000000000027941 */ /* 0x000fea0003800200 */
.L_x_82:
        /* <DEDUP_REMOVED lines=15> */
.L_x_85:
[----:B------:R-:W-:Y:S05]  /*6570*/  BSYNC.RECONVERGENT B2 ;  /* 0x0000000000027941 */ /* 0x000fea0003800200 */
.L_x_84:
        /* <DEDUP_REMOVED lines=16> */
.L_x_87:
[----:B------:R-:W-:Y:S05]  /*6680*/  BSYNC.RECONVERGENT B2 ;  /* 0x0000000000027941 */ /* 0x000fea0003800200 */
.L_x_86:
[----:B------:R0:W-:Y:S01]  /*6690*/  STG.E desc[UR10][R26.64+0x3c], R3 ;  /* 0x00003c031a007986 */ /* 0x0001e2000c10190a */
[----:B------:R-:W-:-:S04]  /*66a0*/  IADD3 R31, PT, PT, R31, 0x10, RZ ;  /* 0x000000101f1f7810 */ /* 0x000fc80007ffe0ff */
[----:B------:R-:W-:-:S13]  /*66b0*/  ISETP.NE.AND P0, PT, R31, R7, PT ;  /* 0x000000071f00720c */ /* 0x000fda0003f05270 */
[----:B0-----:R-:W-:Y:S05]  /*66c0*/  @P0 BRA `(.L_x_88) ;  /* 0xffffffec00d40947 */ /* 0x001fea000383ffff */
.L_x_55:
[----:B------:R-:W-:-:S09]  /*66d0*/  UISETP.NE.AND UP1, UPT, UR8, URZ, UPT ;  /* 0x000000ff0800728c */ /* 0x000fd2000bf25270 */
[----:B------:R-:W-:Y:S05]  /*66e0*/  BRA.U !UP1, `(.L_x_89) ;  /* 0x0000000d09b47547 */ /* 0x000fea000b800000 */
[----:B------:R-:W0:Y:S01]  /*66f0*/  LDCU UR4, c[0x0][0x400] ;  /* 0x00008000ff0477ac */ /* 0x000e220008000800 */
[----:B------:R-:W-:Y:S02]  /*6700*/  UISETP.GE.U32.AND UP2, UPT, UR8, 0x8, UPT ;  /* 0x000000080800788c */ /* 0x000fe4000bf46070 */
[----:B0-----:R-:W-:-:S07]  /*6710*/  ULOP3.LUT UR4, UR4, 0x7, URZ, 0xc0, !UPT ;  /* 0x0000000704047892 */ /* 0x001fce000f8ec0ff */
[----:B------:R-:W-:Y:S05]  /*6720*/  BRA.U !UP2, `(.L_x_90) ;  /* 0x000000090a187547 */ /* 0x000fea000b800000 */
[----:B--2---:R-:W-:-:S05]  /*6730*/  IMAD.WIDE.U32 R26, R7, 0x4, R12 ;  /* 0x00000004071a7825 */ /* 0x004fca00078e000c */
[----:B------:R-:W2:Y:S01]  /*6740*/  LDG.E R8, desc[UR10][R26.64] ;  /* 0x0000000a1a087981 */ /* 0x000ea2000c1e1900 */
[----:B---3--:R-:W0:Y:S01]  /*6750*/  MUFU.RCP R3, R28 ;  /* 0x0000001c00037308 */ /* 0x008e220000001000 */
        /* <DEDUP_REMOVED lines=9> */
[----:B------:R-:W-:Y:S02]  /*67f0*/  MOV R0, R28 ;  /* 0x0000001c00007202 */ /* 0x000fe40000000f00 */
[----:B------:R-:W-:-:S07]  /*6800*/  MOV R2, 0x6820 ;  /* 0x0000682000027802 */ /* 0x000fce0000000f00 */
[----:B------:R-:W-:Y:S05]  /*6810*/  CALL.REL.NOINC `($__internal_1_$__cuda_sm3x_div_rn_noftz_f32_slowpath) ;  /* 0x0000007400907944 */ /* 0x000fea0003c00000 */
[----:B------:R-:W-:-:S07]  /*6820*/  MOV R3, R9 ;  /* 0x0000000900037202 */ /* 0x000fce0000000f00 */
.L_x_92:
[----:B------:R-:W-:Y:S05]  /*6830*/  BSYNC.RECONVERGENT B2 ;  /* 0x0000000000027941 */ /* 0x000fea0003800200 */
.L_x_91:
        /* <DEDUP_REMOVED lines=15> */
.L_x_94:
[----:B------:R-:W-:Y:S05]  /*6930*/  BSYNC.RECONVERGENT B2 ;  /* 0x0000000000027941 */ /* 0x000fea0003800200 */
.L_x_93:
        /* <DEDUP_REMOVED lines=16> */
.L_x_96:
[----:B------:R-:W-:Y:S05]  /*6a40*/  BSYNC.RECONVERGENT B2 ;  /* 0x0000000000027941 */ /* 0x000fea0003800200 */
.L_x_95:
        /* <DEDUP_REMOVED lines=15> */
.L_x_98:
[----:B------:R-:W-:Y:S05]  /*6b40*/  BSYNC.RECONVERGENT B2 ;  /* 0x0000000000027941 */ /* 0x000fea0003800200 */
.L_x_97:
        /* <DEDUP_REMOVED lines=16> */
.L_x_100:
[----:B------:R-:W-:Y:S05]  /*6c50*/  BSYNC.RECONVERGENT B2 ;  /* 0x0000000000027941 */ /* 0x000fea0003800200 */
.L_x_99:
        /* <DEDUP_REMOVED lines=15> */
.L_x_102:
[----:B------:R-:W-:Y:S05]  /*6d50*/  BSYNC.RECONVERGENT B2 ;  /* 0x0000000000027941 */ /* 0x000fea0003800200 */
.L_x_101:
        /* <DEDUP_REMOVED lines=16> */
.L_x_104:
[----:B------:R-:W-:Y:S05]  /*6e60*/  BSYNC.RECONVERGENT B2 ;  /* 0x0000000000027941 */ /* 0x000fea0003800200 */
.L_x_103:
        /* <DEDUP_REMOVED lines=15> */
.L_x_106:
[----:B------:R-:W-:Y:S05]  /*6f60*/  BSYNC.RECONVERGENT B2 ;  /* 0x0000000000027941 */ /* 0x000fea0003800200 */
.L_x_105:
[----:B------:R0:W-:Y:S01]  /*6f70*/  STG.E desc[UR10][R26.64+0x1c], R9 ;  /* 0x00001c091a007986 */ /* 0x0001e2000c10190a */
[----:B------:R-:W-:-:S07]  /*6f80*/  IADD3 R7, PT, PT, R7, 0x8, RZ ;  /* 0x0000000807077810 */ /* 0x000fce0007ffe0ff */
.L_x_90:
[----:B------:R-:W-:-:S09]  /*6f90*/  UISETP.NE.AND UP2, UPT, UR4, URZ, UPT ;  /* 0x000000ff0400728c */ /* 0x000fd2000bf45270 */
[----:B------:R-:W-:Y:S05]  /*6fa0*/  BRA.U !UP2, `(.L_x_89) ;  /* 0x000000050a847547 */ /* 0x000fea000b800000 */
[----:B------:R-:W1:Y:S01]  /*6fb0*/  LDCU UR5, c[0x0][0x400] ;  /* 0x00008000ff0577ac */ /* 0x000e620008000800 */
[----:B------:R-:W-:Y:S02]  /*6fc0*/  UISETP.GE.U32.AND UP2, UPT, UR4, 0x4, UPT ;  /* 0x000000040400788c */ /* 0x000fe4000bf46070 */
[----:B-1----:R-:W-:-:S07]  /*6fd0*/  ULOP3.LUT UR5, UR5, 0x3, URZ, 0xc0, !UPT ;  /* 0x0000000305057892 */ /* 0x002fce000f8ec0ff */
[----:B------:R-:W-:Y:S05]  /*6fe0*/  BRA.U !UP2, `(.L_x_107) ;  /* 0x000000050a107547 */ /* 0x000fea000b800000 */
[----:B0-2---:R-:W-:-:S05]  /*6ff0*/  IMAD.WIDE.U32 R26, R7, 0x4, R12 ;  /* 0x00000004071a7825 */ /* 0x005fca00078e000c */
        /* <DEDUP_REMOVED lines=15> */
.L_x_109:
[----:B------:R-:W-:Y:S05]  /*70f0*/  BSYNC.RECONVERGENT B2 ;  /* 0x0000000000027941 */ /* 0x000fea0003800200 */
.L_x_108:
        /* <DEDUP_REMOVED lines=15> */
.L_x_111:
[----:B------:R-:W-:Y:S05]  /*71f0*/  BSYNC.RECONVERGENT B2 ;  /* 0x0000000000027941 */ /* 0x000fea0003800200 */
.L_x_110:
        /* <DEDUP_REMOVED lines=16> */
.L_x_113:
[----:B------:R-:W-:Y:S05]  /*7300*/  BSYNC.RECONVERGENT B2 ;  /* 0x0000000000027941 */ /* 0x000fea0003800200 */
.L_x_112:
        /* <DEDUP_REMOVED lines=15> */
.L_x_115:
[----:B------:R-:W-:Y:S05]  /*7400*/  BSYNC.RECONVERGENT B2 ;  /* 0x0000000000027941 */ /* 0x000fea0003800200 */
.L_x_114:
[----:B------:R1:W-:Y:S01]  /*7410*/  STG.E desc[UR10][R26.64+0xc], R9 ;  /* 0x00000c091a007986 */ /* 0x0003e2000c10190a */
[----:B------:R-:W-:-:S07]  /*7420*/  IADD3 R7, PT, PT, R7, 0x4, RZ ;  /* 0x0000000407077810 */ /* 0x000fce0007ffe0ff */
.L_x_107:
[----:B------:R-:W-:-:S09]  /*7430*/  UISETP.NE.AND UP2, UPT, UR5, URZ, UPT ;  /* 0x000000ff0500728c */ /* 0x000fd2000bf45270 */
[----:B------:R-:W-:Y:S05]  /*7440*/  BRA.U !UP2, `(.L_x_89) ;  /* 0x000000010a5c7547 */ /* 0x000fea000b800000 */
[----:B------:R-:W-:-:S05]  /*7450*/  UMOV UR4, URZ ;  /* 0x000000ff00047c82 */ /* 0x000fca0008000000 */
.L_x_118:
[----:B012-4-:R-:W-:-:S05]  /*7460*/  IMAD.WIDE.U32 R26, R7, 0x4, R12 ;  /* 0x00000004071a7825 */ /* 0x017fca00078e000c */
[----:B------:R-:W2:Y:S01]  /*7470*/  LDG.E R8, desc[UR10][R26.64] ;  /* 0x0000000a1a087981 */ /* 0x000ea2000c1e1900 */
[----:B---3--:R-:W0:Y:S01]  /*7480*/  MUFU.RCP R3, R28 ;  /* 0x0000001c00037308 */ /* 0x008e220000001000 */
[----:B------:R-:W-:Y:S01]  /*7490*/  UIADD3 UR4, UPT, UPT, UR4, 0x1, URZ ;  /* 0x0000000104047890 */ /* 0x000fe2000fffe0ff */
[----:B------:R-:W-:Y:S03]  /*74a0*/  BSSY.RECONVERGENT B2, `(.L_x_116) ;  /* 0x000000e000027945 */ /* 0x000fe60003800200 */
[----:B------:R-:W-:Y:S01]  /*74b0*/  UISETP.NE.AND UP2, UPT, UR4, UR5, UPT ;  /* 0x000000050400728c */ /* 0x000fe2000bf45270 */
[----:B0-----:R-:W-:-:S04]  /*74c0*/  FFMA R0, R3, -R28, 1 ;  /* 0x3f80000003007423 */ /* 0x001fc8000000081c */
[----:B------:R-:W-:Y:S01]  /*74d0*/  FFMA R0, R3, R0, R3 ;  /* 0x0000000003007223 */ /* 0x000fe20000000003 */
[----:B--2---:R-:W0:Y:S03]  /*74e0*/  FCHK P0, R8, R28 ;  /* 0x0000001c08007302 */ /* 0x004e260000000000 */
        /* <DEDUP_REMOVED lines=9> */
.L_x_117:
[----:B------:R-:W-:Y:S05]  /*7580*/  BSYNC.RECONVERGENT B2 ;  /* 0x0000000000027941 */ /* 0x000fea0003800200 */
.L_x_116:
[----:B------:R4:W-:Y:S01]  /*7590*/  STG.E desc[UR10][R26.64], R3 ;  /* 0x000000031a007986 */ /* 0x0009e2000c10190a */
[----:B------:R-:W-:Y:S01]  /*75a0*/  IADD3 R7, PT, PT, R7, 0x1, RZ ;  /* 0x0000000107077810 */ /* 0x000fe20007ffe0ff */
[----:B------:R-:W-:Y:S06]  /*75b0*/  BRA.U UP2, `(.L_x_118) ;  /* 0xfffffffd02a87547 */ /* 0x000fec000b83ffff */
.L_x_89:
[----:B--234-:R-:W-:Y:S01]  /*75c0*/  HFMA2 R3, -RZ, RZ, 0, 0 ;  /* 0x00000000ff037431 */ /* 0x01cfe200000001ff */
[----:B------:R-:W-:Y:S06]  /*75d0*/  BRA.U !UP0, `(.L_x_119) ;  /* 0x0000000508347547 */ /* 0x000fec000b800000 */
[----:B------:R-:W2:Y:S01]  /*75e0*/  LDC R3, c[0x0][0x400] ;  /* 0x00010000ff037b82 */ /* 0x000ea20000000800 */
[----:B------:R-:W-:Y:S01]  /*75f0*/  MOV R7, RZ ;  /* 0x000000ff00077202 */ /* 0x000fe20000000f00 */
[----:B------:R-:W3:Y:S02]  /*7600*/  LDCU.64 UR4, c[0x0][0x388] ;  /* 0x00007100ff0477ac */ /* 0x000ee40008000a00 */
[----:B--23--:R-:W-:-:S07]  /*7610*/  LOP3.LUT R3, R3, 0x7ffffff0, RZ, 0xc0, !PT ;  /* 0x7ffffff003037812 */ /* 0x00cfce00078ec0ff */
.L_x_120:
[----:B------:R-:W-:Y:S01]  /*7620*/  IADD3 R0, P0, PT, R4, R7, RZ ;  /* 0x0000000704007210 */ /* 0x000fe20007f1e0ff */
[----:B------:R-:W-:-:S03]  /*7630*/  IMAD.WIDE.U32 R28, R7, 0x4, R12 ;  /* 0x00000004071c7825 */ /* 0x000fc600078e000c */
[----:B012---:R-:W-:Y:S02]  /*7640*/  IADD3.X R9, PT, PT, RZ, R6, RZ, P0, !PT ;  /* 0x00000006ff097210 */ /* 0x007fe400007fe4ff */
[----:B------:R-:W-:-:S04]  /*7650*/  LEA R26, P0, R0, UR4, 0x2 ;  /* 0x00000004001a7c11 */ /* 0x000fc8000f8010ff */
[----:B------:R-:W-:Y:S02]  /*7660*/  LEA.HI.X R27, R0, UR5, R9, 0x2, P0 ;  /* 0x00000005001b7c11 */ /* 0x000fe400080f1409 */
[----:B------:R-:W2:Y:S04]  /*7670*/  LDG.E R0, desc[UR10][R28.64] ;  /* 0x0000000a1c007981 */ /* 0x000ea8000c1e1900 */
[----:B------:R-:W2:Y:S01]  /*7680*/  LDG.E.CONSTANT R31, desc[UR10][R26.64] ;  /* 0x0000000a1a1f7981 */ /* 0x000ea2000c1e9900 */
[----:B------:R-:W-:-:S03]  /*7690*/  IMAD.WIDE.U32 R8, R7, 0x4, R10 ;  /* 0x0000000407087825 */ /* 0x000fc600078e000a */
[----:B------:R-:W3:Y:S04]  /*76a0*/  LDG.E.CONSTANT R33, desc[UR10][R26.64+0x4] ;  /* 0x0000040a1a217981 */ /* 0x000ee8000c1e9900 */
[----:B------:R-:W4:Y:S04]  /*76b0*/  LDG.E.CONSTANT R35, desc[UR10][R26.64+0x8] ;  /* 0x0000080a1a237981 */ /* 0x000f28000c1e9900 */
[----:B------:R-:W5:Y:S01]  /*76c0*/  LDG.E.CONSTANT R37, desc[UR10][R26.64+0xc] ;  /* 0x00000c0a1a257981 */ /* 0x000f62000c1e9900 */
[----:B--2---:R-:W-:-:S05]  /*76d0*/  FADD R31, R0, -R31 ;  /* 0x8000001f001f7221 */ /* 0x004fca0000000000 */
[----:B------:R0:W-:Y:S04]  /*76e0*/  STG.E desc[UR10][R8.64], R31 ;  /* 0x0000001f08007986 */ /* 0x0001e8000c10190a */
[----:B------:R-:W3:Y:S04]  /*76f0*/  LDG.E R0, desc[UR10][R28.64+0x4] ;  /* 0x0000040a1c007981 */ /* 0x000ee8000c1e1900 */
[----:B0-----:R-:W2:Y:S01]  /*7700*/  LDG.E.CONSTANT R31, desc[UR10][R26.64+0x10] ;  /* 0x0000100a1a1f7981 */ /* 0x001ea2000c1e9900 */
[----:B---3--:R-:W-:-:S05]  /*7710*/  FADD R33, R0, -R33 ;  /* 0x8000002100217221 */ /* 0x008fca0000000000 */
[----:B------:R0:W-:Y:S04]  /*7720*/  STG.E desc[UR10][R8.64+0x4], R33 ;  /* 0x0000042108007986 */ /* 0x0001e8000c10190a */
[----:B------:R-:W4:Y:S04]  /*7730*/  LDG.E R0, desc[UR10][R28.64+0x8] ;  /* 0x0000080a1c007981 */ /* 0x000f28000c1e1900 */
[----:B0-----:R-:W3:Y:S01]  /*7740*/  LDG.E.CONSTANT R33, desc[UR10][R26.64+0x14] ;  /* 0x0000140a1a217981 */ /* 0x001ee2000c1e9900 */
[----:B----4-:R-:W-:-:S05]  /*7750*/  FADD R35, R0, -R35 ;  /* 0x8000002300237221 */ /* 0x010fca0000000000 */
[----:B------:R0:W-:Y:S04]  /*7760*/  STG.E desc[UR10][R8.64+0x8], R35 ;  /* 0x0000082308007986 */ /* 0x0001e8000c10190a */
[----:B------:R-:W5:Y:S04]  /*7770*/  LDG.E R0, desc[UR10][R28.64+0xc] ;  /* 0x00000c0a1c007981 */ /* 0x000f68000c1e1900 */
[----:B0-----:R-:W4:Y:S01]  /*7780*/  LDG.E.CONSTANT R35, desc[UR10][R26.64+0x18] ;  /* 0x0000180a1a237981 */ /* 0x001f22000c1e9900 */
[----:B-----5:R-:W-:-:S05]  /*7790*/  FADD R37, R0, -R37 ;  /* 0x8000002500257221 */ /* 0x020fca0000000000 */
[----:B------:R0:W-:Y:S04]  /*77a0*/  STG.E desc[UR10][R8.64+0xc], R37 ;  /* 0x00000c2508007986 */ /* 0x0001e8000c10190a */
[----:B------:R-:W2:Y:S04]  /*77b0*/  LDG.E R0, desc[UR10][R28.64+0x10] ;  /* 0x0000100a1c007981 */ /* 0x000ea8000c1e1900 */
[----:B0-----:R-:W5:Y:S01]  /*77c0*/  LDG.E.CONSTANT R37, desc[UR10][R26.64+0x1c] ;  /* 0x00001c0a1a257981 */ /* 0x001f62000c1e9900 */
        /* <DEDUP_REMOVED lines=34> */
[----:B------:R-:W3:Y:S02]  /*79f0*/  LDG.E R0, desc[UR10][R28.64+0x34] ;  /* 0x0000340a1c007981 */ /* 0x000ee4000c1e1900 */
[----:B---3--:R-:W-:-:S05]  /*7a00*/  FADD R33, R0, -R33 ;  /* 0x8000002100217221 */ /* 0x008fca0000000000 */
[----:B------:R2:W-:Y:S04]  /*7a10*/  STG.E desc[UR10][R8.64+0x34], R33 ;  /* 0x0000342108007986 */ /* 0x0005e8000c10190a */
[----:B------:R-:W4:Y:S02]  /*7a20*/  LDG.E R0, desc[UR10][R28.64+0x38] ;  /* 0x0000380a1c007981 */ /* 0x000f24000c1e1900 */
[----:B----4-:R-:W-:-:S05]  /*7a30*/  FADD R35, R0, -R35 ;  /* 0x8000002300237221 */ /* 0x010fca0000000000 */
[----:B------:R2:W-:Y:S04]  /*7a40*/  STG.E desc[UR10][R8.64+0x38], R35 ;  /* 0x0000382308007986 */ /* 0x0005e8000c10190a */
[----:B------:R-:W5:Y:S01]  /*7a50*/  LDG.E R0, desc[UR10][R28.64+0x3c] ;  /* 0x00003c0a1c007981 */ /* 0x000f62000c1e1900 */
[----:B------:R-:W-:-:S04]  /*7a60*/  IADD3 R7, PT, PT, R7, 0x10, RZ ;  /* 0x0000001007077810 */ /* 0x000fc80007ffe0ff */
[----:B------:R-:W-:Y:S01]  /*7a70*/  ISETP.NE.AND P0, PT, R7, R3, PT ;  /* 0x000000030700720c */ /* 0x000fe20003f05270 */
[----:B-----5:R-:W-:-:S05]  /*7a80*/  FADD R37, R0, -R37 ;  /* 0x8000002500257221 */ /* 0x020fca0000000000 */
[----:B------:R2:W-:Y:S07]  /*7a90*/  STG.E desc[UR10][R8.64+0x3c], R37 ;  /* 0x00003c2508007986 */ /* 0x0005ee000c10190a */
[----:B------:R-:W-:Y:S05]  /*7aa0*/  @P0 BRA `(.L_x_120) ;  /* 0xfffffff800dc0947 */ /* 0x000fea000383ffff */
.L_x_119:
[----:B------:R-:W-:Y:S05]  /*7ab0*/  BRA.U !UP1, `(.L_x_121) ;  /* 0x00000005096c7547 */ /* 0x000fea000b800000 */
[----:B------:R-:W3:Y:S01]  /*7ac0*/  LDCU UR4, c[0x0][0x400] ;  /* 0x00008000ff0477ac */ /* 0x000ee20008000800 */
[----:B------:R-:W-:Y:S02]  /*7ad0*/  UISETP.GE.U32.AND UP0, UPT, UR8, 0x8, UPT ;  /* 0x000000080800788c */ /* 0x000fe4000bf06070 */
[----:B---3--:R-:W-:-:S04]  /*7ae0*/  ULOP3.LUT UR6, UR4, 0x7, URZ, 0xc0, !UPT ;  /* 0x0000000704067892 */ /* 0x008fc8000f8ec0ff */
[----:B------:R-:W-:-:S03]  /*7af0*/  UISETP.NE.AND UP1, UPT, UR6, URZ, UPT ;  /* 0x000000ff0600728c */ /* 0x000fc6000bf25270 */
[----:B------:R-:W-:Y:S08]  /*7b00*/  BRA.U !UP0, `(.L_x_122) ;  /* 0x0000000108a07547 */ /* 0x000ff0000b800000 */
[----:B------:R-:W0:Y:S01]  /*7b10*/  LDCU.64 UR12, c[0x0][0x388] ;  /* 0x00007100ff0c77ac */ /* 0x000e220008000a00 */
[----:B------:R-:W-:Y:S01]  /*7b20*/  IADD3 R0, P0, PT, R4, R3, RZ ;  /* 0x0000000304007210 */ /* 0x000fe20007f1e0ff */
[----:B------:R-:W-:-:S03]  /*7b30*/  IMAD.WIDE.U32 R28, R3, 0x4, R12 ;  /* 0x00000004031c7825 */ /* 0x000fc600078e000c */
[----:B------:R-:W-:Y:S02]  /*7b40*/  IADD3.X R7, PT, PT, RZ, R6, RZ, P0, !PT ;  /* 0x00000006ff077210 */ /* 0x000fe400007fe4ff */
[----:B01----:R-:W-:-:S04]  /*7b50*/  LEA R26, P0, R0, UR12, 0x2 ;  /* 0x0000000c001a7c11 */ /* 0x003fc8000f8010ff */
[----:B------:R-:W-:Y:S02]  /*7b60*/  LEA.HI.X R27, R0, UR13, R7, 0x2, P0 ;  /* 0x0000000d001b7c11 */ /* 0x000fe400080f1407 */
[----:B------:R-:W3:Y:S04]  /*7b70*/  LDG.E R0, desc[UR10][R28.64] ;  /* 0x0000000a1c007981 */ /* 0x000ee8000c1e1900 */
[----:B------:R-:W3:Y:S01]  /*7b80*/  LDG.E.CONSTANT R7, desc[UR10][R26.64] ;  /* 0x0000000a1a077981 */ /* 0x000ee2000c1e9900 */
[----:B--2---:R-:W-:-:S03]  /*7b90*/  IMAD.WIDE.U32 R8, R3, 0x4, R10 ;  /* 0x0000000403087825 */ /* 0x004fc600078e000a */
[----:B------:R-:W2:Y:S04]  /*7ba0*/  LDG.E.CONSTANT R31, desc[UR10][R26.64+0x4] ;  /* 0x0000040a1a1f7981 */ /* 0x000ea8000c1e9900 */
[----:B------:R-:W4:Y:S04]  /*7bb0*/  LDG.E.CONSTANT R33, desc[UR10][R26.64+0x8] ;  /* 0x0000080a1a217981 */ /* 0x000f28000c1e9900 */
[----:B------:R-:W5:Y:S01]  /*7bc0*/  LDG.E.CONSTANT R35, desc[UR10][R26.64+0xc] ;  /* 0x00000c0a1a237981 */ /* 0x000f62000c1e9900 */
[----:B---3--:R-:W-:-:S05]  /*7bd0*/  FADD R7, R0, -R7 ;  /* 0x8000000700077221 */ /* 0x008fca0000000000 */
[----:B------:R0:W-:Y:S04]  /*7be0*/  STG.E desc[UR10][R8.64], R7 ;  /* 0x0000000708007986 */ /* 0x0001e8000c10190a */
[----:B------:R-:W2:Y:S04]  /*7bf0*/  LDG.E R0, desc[UR10][R28.64+0x4] ;  /* 0x0000040a1c007981 */ /* 0x000ea8000c1e1900 */
[----:B0-----:R-:W3:Y:S01]  /*7c00*/  LDG.E.CONSTANT R7, desc[UR10][R26.64+0x10] ;  /* 0x0000100a1a077981 */ /* 0x001ee2000c1e9900 */
[----:B--2---:R-:W-:-:S05]  /*7c10*/  FADD R31, R0, -R31 ;  /* 0x8000001f001f7221 */ /* 0x004fca0000000000 */
[----:B------:R0:W-:Y:S04]  /*7c20*/  STG.E desc[UR10][R8.64+0x4], R31 ;  /* 0x0000041f08007986 */ /* 0x0001e8000c10190a */
[----:B------:R-:W4:Y:S04]  /*7c30*/  LDG.E R0, desc[UR10][R28.64+0x8] ;  /* 0x0000080a1c007981 */ /* 0x000f28000c1e1900 */
[----:B0-----:R-:W2:Y:S01]  /*7c40*/  LDG.E.CONSTANT R31, desc[UR10][R26.64+0x14] ;  /* 0x0000140a1a1f7981 */ /* 0x001ea2000c1e9900 */
[----:B----4-:R-:W-:-:S05]  /*7c50*/  FADD R33, R0, -R33 ;  /* 0x8000002100217221 */ /* 0x010fca0000000000 */
[----:B------:R0:W-:Y:S04]  /*7c60*/  STG.E desc[UR10][R8.64+0x8], R33 ;  /* 0x0000082108007986 */ /* 0x0001e8000c10190a */
[----:B------:R-:W5:Y:S04]  /*7c70*/  LDG.E R0, desc[UR10][R28.64+0xc] ;  /* 0x00000c0a1c007981 */ /* 0x000f68000c1e1900 */
[----:B0-----:R-:W4:Y:S01]  /*7c80*/  LDG.E.CONSTANT R33, desc[UR10][R26.64+0x18] ;  /* 0x0000180a1a217981 */ /* 0x001f22000c1e9900 */
[----:B-----5:R-:W-:-:S05]  /*7c90*/  FADD R35, R0, -R35 ;  /* 0x8000002300237221 */ /* 0x020fca0000000000 */
[----:B------:R0:W-:Y:S04]  /*7ca0*/  STG.E desc[UR10][R8.64+0xc], R35 ;  /* 0x00000c2308007986 */ /* 0x0001e8000c10190a */
[----:B------:R-:W3:Y:S04]  /*7cb0*/  LDG.E R0, desc[UR10][R28.64+0x10] ;  /* 0x0000100a1c007981 */ /* 0x000ee8000c1e1900 */
[----:B0-----:R-:W5:Y:S01]  /*7cc0*/  LDG.E.CONSTANT R35, desc[UR10][R26.64+0x1c] ;  /* 0x00001c0a1a237981 */ /* 0x001f62000c1e9900 */
[----:B---3--:R-:W-:-:S05]  /*7cd0*/  FADD R7, R0, -R7 ;  /* 0x8000000700077221 */ /* 0x008fca0000000000 */
[----:B------:R3:W-:Y:S04]  /*7ce0*/  STG.E desc[UR10][R8.64+0x10], R7 ;  /* 0x0000100708007986 */ /* 0x0007e8000c10190a */
[----:B------:R-:W2:Y:S02]  /*7cf0*/  LDG.E R0, desc[UR10][R28.64+0x14] ;  /* 0x0000140a1c007981 */ /* 0x000ea4000c1e1900 */
[----:B--2---:R-:W-:-:S05]  /*7d00*/  FADD R31, R0, -R31 ;  /* 0x8000001f001f7221 */ /* 0x004fca0000000000 */
[----:B------:R3:W-:Y:S04]  /*7d10*/  STG.E desc[UR10][R8.64+0x14], R31 ;  /* 0x0000141f08007986 */ /* 0x0007e8000c10190a */
[----:B------:R-:W4:Y:S02]  /*7d20*/  LDG.E R0, desc[UR10][R28.64+0x18] ;  /* 0x0000180a1c007981 */ /* 0x000f24000c1e1900 */
[----:B----4-:R-:W-:-:S05]  /*7d30*/  FADD R33, R0, -R33 ;  /* 0x8000002100217221 */ /* 0x010fca0000000000 */
[----:B------:R3:W-:Y:S04]  /*7d40*/  STG.E desc[UR10][R8.64+0x18], R33 ;  /* 0x0000182108007986 */ /* 0x0007e8000c10190a */
[----:B------:R-:W5:Y:S01]  /*7d50*/  LDG.E R0, desc[UR10][R28.64+0x1c] ;  /* 0x00001c0a1c007981 */ /* 0x000f62000c1e1900 */
[----:B------:R-:W-:Y:S01]  /*7d60*/  IADD3 R3, PT, PT, R3, 0x8, RZ ;  /* 0x0000000803037810 */ /* 0x000fe20007ffe0ff */
[----:B-----5:R-:W-:-:S05]  /*7d70*/  FADD R35, R0, -R35 ;  /* 0x8000002300237221 */ /* 0x020fca0000000000 */
[----:B------:R3:W-:Y:S02]  /*7d80*/  STG.E desc[UR10][R8.64+0x1c], R35 ;  /* 0x00001c2308007986 */ /* 0x0007e4000c10190a */
.L_x_122:
[----:B------:R-:W-:Y:S05]  /*7d90*/  BRA.U !UP1, `(.L_x_121) ;  /* 0x0000000109b47547 */ /* 0x000fea000b800000 */
[----:B------:R-:W-:Y:S02]  /*7da0*/  UISETP.GE.U32.AND UP0, UPT, UR6, 0x4, UPT ;  /* 0x000000040600788c */ /* 0x000fe4000bf06070 */
[----:B------:R-:W-:-:S04]  /*7db0*/  ULOP3.LUT UR5, UR4, 0x3, URZ, 0xc0, !UPT ;  /* 0x0000000304057892 */ /* 0x000fc8000f8ec0ff */
[----:B------:R-:W-:-:S03]  /*7dc0*/  UISETP.NE.AND UP1, UPT, UR5, URZ, UPT ;  /* 0x000000ff0500728c */ /* 0x000fc6000bf25270 */
[----:B------:R-:W-:Y:S08]  /*7dd0*/  BRA.U !UP0, `(.L_x_123) ;  /* 0x0000000108607547 */ /* 0x000ff0000b800000 */
[----:B------:R-:W0:Y:S01]  /*7de0*/  LDCU.64 UR12, c[0x0][0x388] ;  /* 0x00007100ff0c77ac */ /* 0x000e220008000a00 */
[----:B------:R-:W-:Y:S01]  /*7df0*/  IADD3 R0, P0, PT, R4, R3, RZ ;  /* 0x0000000304007210 */ /* 0x000fe20007f1e0ff */
[----:B------:R-:W-:-:S03]  /*7e00*/  IMAD.WIDE.U32 R28, R3, 0x4, R12 ;  /* 0x00000004031c7825 */ /* 0x000fc600078e000c */
[----:B---3--:R-:W-:Y:S02]  /*7e10*/  IADD3.X R7, PT, PT, RZ, R6, RZ, P0, !PT ;  /* 0x00000006ff077210 */ /* 0x008fe400007fe4ff */
        /* <DEDUP_REMOVED lines=8> */
[----:B---3--:R-:W-:-:S05]  /*7ea0*/  FADD R7, -R7, R0 ;  /* 0x0000000007077221 */ /* 0x008fca0000000100 */
[----:B------:R0:W-:Y:S04]  /*7eb0*/  STG.E desc[UR10][R8.64], R7 ;  /* 0x0000000708007986 */ /* 0x0001e8000c10190a */
[----:B------:R-:W2:Y:S02]  /*7ec0*/  LDG.E R0, desc[UR10][R28.64+0x4] ;  /* 0x0000040a1c007981 */ /* 0x000ea4000c1e1900 */
[----:B--2---:R-:W-:-:S05]  /*7ed0*/  FADD R31, -R31, R0 ;  /* 0x000000001f1f7221 */ /* 0x004fca0000000100 */
[----:B------:R0:W-:Y:S04]  /*7ee0*/  STG.E desc[UR10][R8.64+0x4], R31 ;  /* 0x0000041f08007986 */ /* 0x0001e8000c10190a */
[----:B------:R-:W4:Y:S02]  /*7ef0*/  LDG.E R0, desc[UR10][R28.64+0x8] ;  /* 0x0000080a1c007981 */ /* 0x000f24000c1e1900 */
[----:B----4-:R-:W-:-:S05]  /*7f00*/  FADD R33, -R33, R0 ;  /* 0x0000000021217221 */ /* 0x010fca0000000100 */
[----:B------:R0:W-:Y:S04]  /*7f10*/  STG.E desc[UR10][R8.64+0x8], R33 ;  /* 0x0000082108007986 */ /* 0x0001e8000c10190a */
[----:B------:R-:W5:Y:S01]  /*7f20*/  LDG.E R0, desc[UR10][R28.64+0xc] ;  /* 0x00000c0a1c007981 */ /* 0x000f62000c1e1900 */
[----:B------:R-:W-:Y:S01]  /*7f30*/  IADD3 R3, PT, PT, R3, 0x4, RZ ;  /* 0x0000000403037810 */ /* 0x000fe20007ffe0ff */
[----:B-----5:R-:W-:-:S05]  /*7f40*/  FADD R35, -R35, R0 ;  /* 0x0000000023237221 */ /* 0x020fca0000000100 */
[----:B------:R0:W-:Y:S02]  /*7f50*/  STG.E desc[UR10][R8.64+0xc], R35 ;  /* 0x00000c2308007986 */ /* 0x0001e4000c10190a */
.L_x_123:
[----:B------:R-:W-:Y:S05]  /*7f60*/  BRA.U !UP1, `(.L_x_121) ;  /* 0x0000000109407547 */ /* 0x000fea000b800000 */
[----:B------:R-:W4:Y:S01]  /*7f70*/  LDCU.64 UR12, c[0x0][0x388] ;  /* 0x00007100ff0c77ac */ /* 0x000f220008000a00 */
[----:B------:R-:W-:-:S05]  /*7f80*/  UMOV UR4, URZ ;  /* 0x000000ff00047c82 */ /* 0x000fca0008000000 */
.L_x_124:
[----:B------:R-:W-:Y:S01]  /*7f90*/  IADD3 R0, P0, PT, R4, R3, RZ ;  /* 0x0000000304007210 */ /* 0x000fe20007f1e0ff */
[----:B0123--:R-:W-:-:S03]  /*7fa0*/  IMAD.WIDE.U32 R8, R3, 0x4, R12 ;  /* 0x0000000403087825 */ /* 0x00ffc600078e000c */
[----:B------:R-:W-:Y:S02]  /*7fb0*/  IADD3.X R7, PT, PT, RZ, R6, RZ, P0, !PT ;  /* 0x00000006ff077210 */ /* 0x000fe400007fe4ff */
[C---:B----4-:R-:W-:Y:S01]  /*7fc0*/  LEA R28, P0, R0.reuse, UR12, 0x2 ;  /* 0x0000000c001c7c11 */ /* 0x050fe2000f8010ff */
[----:B------:R-:W2:Y:S03]  /*7fd0*/  LDG.E R8, desc[UR10][R8.64] ;  /* 0x0000000a08087981 */ /* 0x000ea6000c1e1900 */
[----:B------:R-:W-:-:S06]  /*7fe0*/  LEA.HI.X R29, R0, UR13, R7, 0x2, P0 ;  /* 0x0000000d001d7c11 */ /* 0x000fcc00080f1407 */
[----:B------:R-:W2:Y:S01]  /*7ff0*/  LDG.E.CONSTANT R29, desc[UR10][R28.64] ;  /* 0x0000000a1c1d7981 */ /* 0x000ea2000c1e9900 */
[----:B------:R-:W-:Y:S01]  /*8000*/  IMAD.WIDE.U32 R26, R3, 0x4, R10 ;  /* 0x00000004031a7825 */ /* 0x000fe200078e000a */
[----:B------:R-:W-:-:S04]  /*8010*/  UIADD3 UR4, UPT, UPT, UR4, 0x1, URZ ;  /* 0x0000000104047890 */ /* 0x000fc8000fffe0ff */
[----:B------:R-:W-:Y:S01]  /*8020*/  UISETP.NE.AND UP0, UPT, UR4, UR5, UPT ;  /* 0x000000050400728c */ /* 0x000fe2000bf05270 */
[----:B------:R-:W-:Y:S01]  /*8030*/  IADD3 R3, PT, PT, R3, 0x1, RZ ;  /* 0x0000000103037810 */ /* 0x000fe20007ffe0ff */
[----:B--2---:R-:W-:-:S05]  /*8040*/  FADD R7, R8, -R29 ;  /* 0x8000001d08077221 */ /* 0x004fca0000000000 */
[----:B------:R0:W-:Y:S02]  /*8050*/  STG.E desc[UR10][R26.64], R7 ;  /* 0x000000071a007986 */ /* 0x0001e4000c10190a */
[----:B------:R-:W-:Y:S05]  /*8060*/  BRA.U UP0, `(.L_x_124) ;  /* 0xfffffffd00c87547 */ /* 0x000fea000b83ffff */
.L_x_121:
[----:B------:R-:W4:Y:S02]  /*8070*/  LDCU UR4, c[0x0][0x3fc] ;  /* 0x00007f80ff0477ac */ /* 0x000f240008000800 */
[----:B----4-:R-:W-:-:S09]  /*8080*/  UISETP.GE.AND UP0, UPT, UR4, 0x1, UPT ;  /* 0x000000010400788c */ /* 0x010fd2000bf06270 */
[----:B------:R-:W-:Y:S05]  /*8090*/  BRA.U !UP0, `(.L_x_125) ;  /* 0x0000000d08c47547 */ /* 0x000fea000b800000 */
[----:B0--3--:R-:W-:Y:S01]  /*80a0*/  HFMA2 R7, -RZ, RZ, 0, 0 ;  /* 0x00000000ff077431 */ /* 0x009fe200000001ff */
[----:B------:R-:W-:Y:S02]  /*80b0*/  ULOP3.LUT UR6, UR4, 0xf, URZ, 0xc0, !UPT ;  /* 0x0000000f04067892 */ /* 0x000fe4000f8ec0ff */
[----:B------:R-:W-:Y:S02]  /*80c0*/  ULOP3.LUT UR7, UR4, 0x7, URZ, 0xc0, !UPT ;  /* 0x0000000704077892 */ /* 0x000fe4000f8ec0ff */
[----:B------:R-:W-:-:S12]  /*80d0*/  UIADD3 UR5, UPT, UPT, UR4, -0x1, URZ ;  /* 0xffffffff04057890 */ /* 0x000fd8000fffe0ff */
.L_x_131:
[C---:B------:R-:W-:Y:S01]  /*80e0*/  IMAD.WIDE.U32 R2, R7.reuse, 0x4, R10 ;  /* 0x0000000407027825 */ /* 0x040fe200078e000a */
[----:B012---:R-:W0:Y:S04]  /*80f0*/  LDC.64 R8, c[0x0][0x3e8] ;  /* 0x0000fa00ff087b82 */ /* 0x007e280000000a00 */
[----:B------:R-:W2:Y:S01]  /*8100*/  LDG.E R13, desc[UR10][R2.64] ;  /* 0x0000000a020d7981 */ /* 0x000ea2000c1e1900 */
[----:B0-----:R-:W-:-:S05]  /*8110*/  IMAD.WIDE.U32 R8, R7, 0x4, R8 ;  /* 0x0000000407087825 */ /* 0x001fca00078e0008 */
[----:B--2---:R0:W-:Y:S01]  /*8120*/  REDG.E.ADD.F32.FTZ.RN.STRONG.GPU desc[UR10][R8.64], R13 ;  /* 0x0000000d080079a6 */ /* 0x0041e2000c12f30a */
[----:B------:R-:W-:Y:S01]  /*8130*/  UISETP.GE.U32.AND UP0, UPT, UR5, 0xf, UPT ;  /* 0x0000000f0500788c */ /* 0x000fe2000bf06070 */
[----:B------:R-:W-:-:S08]  /*8140*/  MOV R0, RZ ;  /* 0x000000ff00007202 */ /* 0x000fd00000000f00 */
[----:B---34-:R-:W-:Y:S05]  /*8150*/  BRA.U !UP0, `(.L_x_126) ;  /* 0x0000000508a87547 */ /* 0x018fea000b800000 */
[----:B------:R-:W-:Y:S01]  /*8160*/  MOV R0, RZ ;  /* 0x000000ff00007202 */ /* 0x000fe20000000f00 */
[----:B------:R-:W1:Y:S06]  /*8170*/  LDCU UR4, c[0x0][0x400] ;  /* 0x00008000ff0477ac */ /* 0x000e6c0008000800 */
.L_x_127:
[C---:B0-----:R-:W-:Y:S01]  /*8180*/  IMAD.WIDE.U32 R12, R0.reuse, 0x4, R16 ;  /* 0x00000004000c7825 */ /* 0x041fe200078e0010 */
[----:B------:R-:W2:Y:S01]  /*8190*/  LDG.E R31, desc[UR10][R2.64] ;  /* 0x0000000a021f7981 */ /* 0x000ea2000c1e1900 */
[----:B------:R-:W0:Y:S03]  /*81a0*/  LDC.64 R8, c[0x0][0x3e0] ;  /* 0x0000f800ff087b82 */ /* 0x000e260000000a00 */
[----:B------:R-:W2:Y:S01]  /*81b0*/  LDG.E R4, desc[UR10][R12.64] ;  /* 0x0000000a0c047981 */ /* 0x000ea2000c1e1900 */
[----:B-1----:R-:W-:-:S04]  /*81c0*/  IMAD R29, R0, UR4, R7 ;  /* 0x00000004001d7c24 */ /* 0x002fc8000f8e0207 */
[----:B0-----:R-:W-:-:S04]  /*81d0*/  IMAD.WIDE.U32 R26, R29, 0x4, R8 ;  /* 0x000000041d1a7825 */ /* 0x001fc800078e0008 */
[----:B--2---:R-:W-:-:S05]  /*81e0*/  FMUL R33, R4, R31 ;  /* 0x0000001f04217220 */ /* 0x004fca0000400000 */
[----:B------:R0:W-:Y:S04]  /*81f0*/  REDG.E.ADD.F32.FTZ.RN.STRONG.GPU desc[UR10][R26.64], R33 ;  /* 0x000000211a0079a6 */ /* 0x0001e8000c12f30a */
[----:B------:R-:W2:Y:S04]  /*8200*/  LDG.E R4, desc[UR10][R12.64+0x4] ;  /* 0x0000040a0c047981 */ /* 0x000ea8000c1e1900 */
[----:B------:R-:W2:Y:S01]  /*8210*/  LDG.E R35, desc[UR10][R2.64] ;  /* 0x0000000a02237981 */ /* 0x000ea2000c1e1900 */
[----:B------:R-:W-:-:S05]  /*8220*/  IADD3 R31, PT, PT, R29, UR4, RZ ;  /* 0x000000041d1f7c10 */ /* 0x000fca000fffe0ff */
[----:B------:R-:W-:-:S04]  /*8230*/  IMAD.WIDE.U32 R28, R31, 0x4, R8 ;  /* 0x000000041f1c7825 */ /* 0x000fc800078e0008 */
[----:B--2---:R-:W-:-:S05]  /*8240*/  FMUL R35, R4, R35 ;  /* 0x0000002304237220 */ /* 0x004fca0000400000 */
[----:B------:R1:W-:Y:S04]  /*8250*/  REDG.E.ADD.F32.FTZ.RN.STRONG.GPU desc[UR10][R28.64], R35 ;  /* 0x000000231c0079a6 */ /* 0x0003e8000c12f30a */
[----:B------:R-:W0:Y:S04]  /*8260*/  LDG.E R4, desc[UR10][R12.64+0x8] ;  /* 0x0000080a0c047981 */ /* 0x000e28000c1e1900 */
[----:B------:R-:W0:Y:S01]  /*8270*/  LDG.E R6, desc[UR10][R2.64] ;  /* 0x0000000a02067981 */ /* 0x000e22000c1e1900 */
[----:B------:R-:W-:-:S05]  /*8280*/  IADD3 R37, PT, PT, R31, UR4, RZ ;  /* 0x000000041f257c10 */ /* 0x000fca000fffe0ff */
[----:B------:R-:W-:-:S04]  /*8290*/  IMAD.WIDE.U32 R30, R37, 0x4, R8 ;  /* 0x00000004251e7825 */ /* 0x000fc800078e0008 */
[----:B0-----:R-:W-:-:S05]  /*82a0*/  FMUL R33, R4, R6 ;  /* 0x0000000604217220 */ /* 0x001fca0000400000 */
[----:B------:R0:W-:Y:S04]  /*82b0*/  REDG.E.ADD.F32.FTZ.RN.STRONG.GPU desc[UR10][R30.64], R33 ;  /* 0x000000211e0079a6 */ /* 0x0001e8000c12f30a */
[----:B------:R-:W1:Y:S04]  /*82c0*/  LDG.E R4, desc[UR10][R12.64+0xc] ;  /* 0x00000c0a0c047981 */ /* 0x000e68000c1e1900 */
[----:B------:R-:W1:Y:S01]  /*82d0*/  LDG.E R6, desc[UR10][R2.64] ;  /* 0x0000000a02067981 */ /* 0x000e62000c1e1900 */
[----:B------:R-:W-:-:S05]  /*82e0*/  IADD3 R37, PT, PT, R37, UR4, RZ ;  /* 0x0000000425257c10 */ /* 0x000fca000fffe0ff */
[----:B------:R-:W-:-:S04]  /*82f0*/  IMAD.WIDE.U32 R26, R37, 0x4, R8 ;  /* 0x00000004251a7825 */ /* 0x000fc800078e0008 */
[----:B-1----:R-:W-:-:S05]  /*8300*/  FMUL R35, R4, R6 ;  /* 0x0000000604237220 */ /* 0x002fca0000400000 */
        /* <DEDUP_REMOVED lines=67> */
[----:B------:R-:W3:Y:S04]  /*8740*/  LDG.E R4, desc[UR10][R12.64+0x3c] ;  /* 0x00003c0a0c047981 */ /* 0x000ee8000c1e1900 */
[----:B------:R-:W3:Y:S01]  /*8750*/  LDG.E R33, desc[UR10][R2.64] ;  /* 0x0000000a02217981 */ /* 0x000ee2000c1e1900 */
[----:B------:R-:W-:Y:S02]  /*8760*/  IADD3 R0, PT, PT, R0, 0x10, RZ ;  /* 0x0000001000007810 */ /* 0x000fe40007ffe0ff */
[----:B------:R-:W-:-:S05]  /*8770*/  IADD3 R37, PT, PT, R37, UR4, RZ ;  /* 0x0000000425257c10 */ /* 0x000fca000fffe0ff */
[----:B------:R-:W-:-:S04]  /*8780*/  IMAD.WIDE.U32 R8, R37, 0x4, R8 ;  /* 0x0000000425087825 */ /* 0x000fc800078e0008 */
[----:B---3--:R-:W-:Y:S02]  /*8790*/  FMUL R33, R4, R33 ;  /* 0x0000002104217220 */ /* 0x008fe40000400000 */
[----:B------:R-:W1:Y:S03]  /*87a0*/  LDC R4, c[0x0][0x3fc] ;  /* 0x0000ff00ff047b82 */ /* 0x000e660000000800 */
[----:B------:R2:W-:Y:S01]  /*87b0*/  REDG.E.ADD.F32.FTZ.RN.STRONG.GPU desc[UR10][R8.64], R33 ;  /* 0x00000021080079a6 */ /* 0x0005e2000c12f30a */
[----:B-1----:R-:W-:-:S04]  /*87c0*/  LOP3.LUT R29, R4, 0x7ffffff0, RZ, 0xc0, !PT ;  /* 0x7ffffff0041d7812 */ /* 0x002fc800078ec0ff */
[----:B------:R-:W-:-:S13]  /*87d0*/  ISETP.NE.AND P0, PT, R0, R29, PT ;  /* 0x0000001d0000720c */ /* 0x000fda0003f05270 */
[----:B--2---:R-:W-:Y:S05]  /*87e0*/  @P0 BRA `(.L_x_127) ;  /* 0xfffffff800640947 */ /* 0x004fea000383ffff */
[----:B------:R-:W-:-:S07]  /*87f0*/  MOV R0, R29 ;  /* 0x0000001d00007202 */ /* 0x000fce0000000f00 */
.L_x_126:
[----:B------:R-:W-:-:S09]  /*8800*/  UISETP.NE.AND UP0, UPT, UR6, URZ, UPT ;  /* 0x000000ff0600728c */ /* 0x000fd2000bf05270 */
[----:B------:R-:W-:Y:S05]  /*8810*/  BRA.U !UP0, `(.L_x_128) ;  /* 0x0000000508d07547 */ /* 0x000fea000b800000 */
[----:B------:R-:W-:Y:S02]  /*8820*/  UIADD3 UR4, UPT, UPT, UR6, -0x1, URZ ;  /* 0xffffffff06047890 */ /* 0x000fe4000fffe0ff */
[----:B------:R-:W-:Y:S02]  /*8830*/  UISETP.NE.AND UP1, UPT, UR7, URZ, UPT ;  /* 0x000000ff0700728c */ /* 0x000fe4000bf25270 */
[----:B------:R-:W-:-:S09]  /*8840*/  UISETP.GE.U32.AND UP0, UPT, UR4, 0x7, UPT ;  /* 0x000000070400788c */ /* 0x000fd2000bf06070 */
[----:B------:R-:W-:Y:S05]  /*8850*/  BRA.U !UP0, `(.L_x_129) ;  /* 0x0000000108d07547 */ /* 0x000fea000b800000 */
[C---:B0-----:R-:W-:Y:S01]  /*8860*/  IMAD.WIDE.U32 R12, R0.reuse, 0x4, R16 ;  /* 0x00000004000c7825 */ /* 0x041fe200078e0010 */
[----:B------:R-:W2:Y:S01]  /*8870*/  LDG.E R27, desc[UR10][R2.64] ;  /* 0x0000000a021b7981 */ /* 0x000ea2000c1e1900 */
[----:B------:R-:W0:Y:S01]  /*8880*/  LDC.64 R8, c[0x0][0x3e0] ;  /* 0x0000f800ff087b82 */ /* 0x000e220000000a00 */
[----:B------:R-:W1:Y:S02]  /*8890*/  LDCU UR4, c[0x0][0x400] ;  /* 0x00008000ff0477ac */ /* 0x000e640008000800 */
[----:B------:R-:W2:Y:S01]  /*88a0*/  LDG.E R4, desc[UR10][R12.64] ;  /* 0x0000000a0c047981 */ /* 0x000ea2000c1e1900 */
[----:B-1----:R-:W-:Y:S02]  /*88b0*/  IMAD R29, R0, UR4, R7 ;  /* 0x00000004001d7c24 */ /* 0x002fe4000f8e0207 */
[----:B--2---:R-:W-:Y:S02]  /*88c0*/  FMUL R33, R4, R27 ;  /* 0x0000001b04217220 */ /* 0x004fe40000400000 */
[----:B0-----:R-:W-:-:S05]  /*88d0*/  IMAD.WIDE.U32 R26, R29, 0x4, R8 ;  /* 0x000000041d1a7825 */ /* 0x001fca00078e0008 */
        /* <DEDUP_REMOVED lines=37> */
[----:B------:R-:W2:Y:S04]  /*8b30*/  LDG.E R4, desc[UR10][R12.64+0x1c] ;  /* 0x00001c0a0c047981 */ /* 0x000ea8000c1e1900 */
[----:B------:R-:W2:Y:S01]  /*8b40*/  LDG.E R33, desc[UR10][R2.64] ;  /* 0x0000000a02217981 */ /* 0x000ea2000c1e1900 */
[----:B------:R-:W-:-:S05]  /*8b50*/  IADD3 R37, PT, PT, R37, UR4, RZ ;  /* 0x0000000425257c10 */ /* 0x000fca000fffe0ff */
[----:B------:R-:W-:-:S04]  /*8b60*/  IMAD.WIDE.U32 R8, R37, 0x4, R8 ;  /* 0x0000000425087825 */ /* 0x000fc800078e0008 */
[----:B--2---:R-:W-:-:S05]  /*8b70*/  FMUL R33, R4, R33 ;  /* 0x0000002104217220 */ /* 0x004fca0000400000 */
[----:B------:R1:W-:Y:S01]  /*8b80*/  REDG.E.ADD.F32.FTZ.RN.STRONG.GPU desc[UR10][R8.64], R33 ;  /* 0x00000021080079a6 */ /* 0x0003e2000c12f30a */
[----:B------:R-:W-:-:S07]  /*8b90*/  IADD3 R0, PT, PT, R0, 0x8, RZ ;  /* 0x0000000800007810 */ /* 0x000fce0007ffe0ff */
.L_x_129:
[----:B------:R-:W-:Y:S05]  /*8ba0*/  BRA.U !UP1, `(.L_x_128) ;  /* 0x0000000109ec7547 */ /* 0x000fea000b800000 */
[----:B------:R-:W2:Y:S01]  /*8bb0*/  LDCU UR4, c[0x0][0x3fc] ;  /* 0x00007f80ff0477ac */ /* 0x000ea20008000800 */
[----:B------:R-:W-:-:S04]  /*8bc0*/  UIADD3 UR8, UPT, UPT, UR7, -0x1, URZ ;  /* 0xffffffff07087890 */ /* 0x000fc8000fffe0ff */
[----:B------:R-:W-:Y:S02]  /*8bd0*/  UISETP.GE.U32.AND UP1, UPT, UR8, 0x3, UPT ;  /* 0x000000030800788c */ /* 0x000fe4000bf26070 */
[----:B--2---:R-:W-:-:S07]  /*8be0*/  ULOP3.LUT UP0, UR4, UR4, 0x3, URZ, 0xc0, !UPT ;  /* 0x0000000304047892 */ /* 0x004fce000f80c0ff */
[----:B------:R-:W-:Y:S05]  /*8bf0*/  BRA.U !UP1, `(.L_x_130) ;  /* 0x0000000109707547 */ /* 0x000fea000b800000 */
[C---:B0-----:R-:W-:Y:S01]  /*8c00*/  IMAD.WIDE.U32 R12, R0.reuse, 0x4, R16 ;  /* 0x00000004000c7825 */ /* 0x041fe200078e0010 */
[----:B-1----:R-:W2:Y:S01]  /*8c10*/  LDG.E R27, desc[UR10][R2.64] ;  /* 0x0000000a021b7981 */ /* 0x002ea2000c1e1900 */
        /* <DEDUP_REMOVED lines=13> */
[----:B------:R-:W3:Y:S04]  /*8cf0*/  LDG.E R4, desc[UR10][R12.64+0x8] ;  /* 0x0000080a0c047981 */ /* 0x000ee8000c1e1900 */
[----:B------:R-:W3:Y:S01]  /*8d00*/  LDG.E R37, desc[UR10][R2.64] ;  /* 0x0000000a02257981 */ /* 0x000ee2000c1e1900 */
[----:B------:R-:W-:-:S05]  /*8d10*/  IADD3 R6, PT, PT, R6, UR8, RZ ;  /* 0x0000000806067c10 */ /* 0x000fca000fffe0ff */
[----:B------:R-:W-:-:S04]  /*8d20*/  IMAD.WIDE.U32 R30, R6, 0x4, R8 ;  /* 0x00000004061e7825 */ /* 0x000fc800078e0008 */
[----:B---3--:R-:W-:-:S05]  /*8d30*/  FMUL R37, R4, R37 ;  /* 0x0000002504257220 */ /* 0x008fca0000400000 */
[----:B------:R2:W-:Y:S04]  /*8d40*/  REDG.E.ADD.F32.FTZ.RN.STRONG.GPU desc[UR10][R30.64], R37 ;  /* 0x000000251e0079a6 */ /* 0x0005e8000c12f30a */
[----:B------:R-:W3:Y:S04]  /*8d50*/  LDG.E R4, desc[UR10][R12.64+0xc] ;  /* 0x00000c0a0c047981 */ /* 0x000ee8000c1e1900 */
[----:B0-----:R-:W3:Y:S01]  /*8d60*/  LDG.E R27, desc[UR10][R2.64] ;  /* 0x0000000a021b7981 */ /* 0x001ee2000c1e1900 */
[----:B------:R-:W-:-:S05]  /*8d70*/  IADD3 R33, PT, PT, R6, UR8, RZ ;  /* 0x0000000806217c10 */ /* 0x000fca000fffe0ff */
[----:B------:R-:W-:-:S04]  /*8d80*/  IMAD.WIDE.U32 R8, R33, 0x4, R8 ;  /* 0x0000000421087825 */ /* 0x000fc800078e0008 */
[----:B---3--:R-:W-:-:S05]  /*8d90*/  FMUL R27, R4, R27 ;  /* 0x0000001b041b7220 */ /* 0x008fca0000400000 */
[----:B------:R2:W-:Y:S01]  /*8da0*/  REDG.E.ADD.F32.FTZ.RN.STRONG.GPU desc[UR10][R8.64], R27 ;  /* 0x0000001b080079a6 */ /* 0x0005e2000c12f30a */
[----:B------:R-:W-:-:S07]  /*8db0*/  IADD3 R0, PT, PT, R0, 0x4, RZ ;  /* 0x0000000400007810 */ /* 0x000fce0007ffe0ff */
.L_x_130:
[----:B------:R-:W-:Y:S05]  /*8dc0*/  BRA.U !UP0, `(.L_x_128) ;  /* 0x0000000108647547 */ /* 0x000fea000b800000 */
[C---:B012---:R-:W-:Y:S01]  /*8dd0*/  IMAD.WIDE.U32 R8, R0.reuse, 0x4, R16 ;  /* 0x0000000400087825 */ /* 0x047fe200078e0010 */
[----:B------:R-:W2:Y:S01]  /*8de0*/  LDG.E R27, desc[UR10][R2.64] ;  /* 0x0000000a021b7981 */ /* 0x000ea2000c1e1900 */
[----:B------:R-:W0:Y:S01]  /*8df0*/  LDC.64 R12, c[0x0][0x3e0] ;  /* 0x0000f800ff0c7b82 */ /* 0x000e220000000a00 */
[----:B------:R-:W1:Y:S02]  /*8e00*/  LDCU UR8, c[0x0][0x400] ;  /* 0x00008000ff0877ac */ /* 0x000e640008000800 */
[----:B------:R-:W2:Y:S01]  /*8e10*/  LDG.E R4, desc[UR10][R8.64] ;  /* 0x0000000a08047981 */ /* 0x000ea2000c1e1900 */
[----:B-1----:R-:W-:Y:S02]  /*8e20*/  IMAD R31, R0, UR8, R7 ;  /* 0x00000008001f7c24 */ /* 0x002fe4000f8e0207 */
[----:B--2---:R-:W-:Y:S02]  /*8e30*/  FMUL R29, R4, R27 ;  /* 0x0000001b041d7220 */ /* 0x004fe40000400000 */
[----:B0-----:R-:W-:-:S05]  /*8e40*/  IMAD.WIDE.U32 R26, R31, 0x4, R12 ;  /* 0x000000041f1a7825 */ /* 0x001fca00078e000c */
[----:B------:R3:W-:Y:S01]  /*8e50*/  REDG.E.ADD.F32.FTZ.RN.STRONG.GPU desc[UR10][R26.64], R29 ;  /* 0x0000001d1a0079a6 */ /* 0x0007e2000c12f30a */
[----:B------:R-:W-:-:S09]  /*8e60*/  UISETP.NE.AND UP0, UPT, UR4, 0x1, UPT ;  /* 0x000000010400788c */ /* 0x000fd2000bf05270 */
[----:B------:R-:W-:Y:S05]  /*8e70*/  BRA.U !UP0, `(.L_x_128) ;  /* 0x0000000108387547 */ /* 0x000fea000b800000 */
[----:B------:R-:W2:Y:S04]  /*8e80*/  LDG.E R0, desc[UR10][R8.64+0x4] ;  /* 0x0000040a08007981 */ /* 0x000ea8000c1e1900 */
[----:B---3--:R-:W2:Y:S01]  /*8e90*/  LDG.E R27, desc[UR10][R2.64] ;  /* 0x0000000a021b7981 */ /* 0x008ea2000c1e1900 */
[----:B------:R-:W-:Y:S01]  /*8ea0*/  IADD3 R31, PT, PT, R31, UR8, RZ ;  /* 0x000000081f1f7c10 */ /* 0x000fe2000fffe0ff */
[----:B------:R-:W-:Y:S01]  /*8eb0*/  UISETP.NE.AND UP0, UPT, UR4, 0x2, UPT ;  /* 0x000000020400788c */ /* 0x000fe2000bf05270 */
[----:B--2---:R-:W-:-:S03]  /*8ec0*/  FMUL R29, R0, R27 ;  /* 0x0000001b001d7220 */ /* 0x004fc60000400000 */
[----:B------:R-:W-:-:S05]  /*8ed0*/  IMAD.WIDE.U32 R26, R31, 0x4, R12 ;  /* 0x000000041f1a7825 */ /* 0x000fca00078e000c */
[----:B------:R4:W-:Y:S01]  /*8ee0*/  REDG.E.ADD.F32.FTZ.RN.STRONG.GPU desc[UR10][R26.64], R29 ;  /* 0x0000001d1a0079a6 */ /* 0x0009e2000c12f30a */
[----:B------:R-:W-:Y:S05]  /*8ef0*/  BRA.U !UP0, `(.L_x_128) ;  /* 0x0000000108187547 */ /* 0x000fea000b800000 */
[----:B------:R-:W2:Y:S04]  /*8f00*/  LDG.E R8, desc[UR10][R8.64+0x8] ;  /* 0x0000080a08087981 */ /* 0x000ea8000c1e1900 */
[----:B------:R-:W2:Y:S01]  /*8f10*/  LDG.E R3, desc[UR10][R2.64] ;  /* 0x0000000a02037981 */ /* 0x000ea2000c1e1900 */
[----:B----4-:R-:W-:-:S05]  /*8f20*/  IADD3 R27, PT, PT, R31, UR8, RZ ;  /* 0x000000081f1b7c10 */ /* 0x010fca000fffe0ff */
[----:B------:R-:W-:-:S04]  /*8f30*/  IMAD.WIDE.U32 R12, R27, 0x4, R12 ;  /* 0x000000041b0c7825 */ /* 0x000fc800078e000c */
[----:B--2---:R-:W-:-:S05]  /*8f40*/  FMUL R27, R8, R3 ;  /* 0x00000003081b7220 */ /* 0x004fca0000400000 */
[----:B------:R0:W-:Y:S02]  /*8f50*/  REDG.E.ADD.F32.FTZ.RN.STRONG.GPU desc[UR10][R12.64], R27 ;  /* 0x0000001b0c0079a6 */ /* 0x0001e4000c12f30a */
.L_x_128:
[----:B------:R-:W5:Y:S01]  /*8f60*/  LDCU UR4, c[0x0][0x400] ;  /* 0x00008000ff0477ac */ /* 0x000f620008000800 */
[----:B------:R-:W-:-:S04]  /*8f70*/  IADD3 R7, PT, PT, R7, 0x1, RZ ;  /* 0x0000000107077810 */ /* 0x000fc80007ffe0ff */
[----:B-----5:R-:W-:-:S13]  /*8f80*/  ISETP.NE.AND P0, PT, R7, UR4, PT ;  /* 0x0000000407007c0c */ /* 0x020fda000bf05270 */
[----:B------:R-:W-:Y:S05]  /*8f90*/  @!P0 BRA `(.L_x_54) ;  /* 0x0000000400908947 */ /* 0x000fea0003800000 */
[----:B------:R-:W-:Y:S05]  /*8fa0*/  BRA `(.L_x_131) ;  /* 0xfffffff0004c7947 */ /* 0x000fea000383ffff */
.L_x_125:
[----:B------:R-:W-:Y:S01]  /*8fb0*/  UISETP.GE.U32.AND UP0, UPT, UR7, 0xf, UPT ;  /* 0x0000000f0700788c */ /* 0x000fe2000bf06070 */
[----:B------:R-:W-:Y:S01]  /*8fc0*/  HFMA2 R3, -RZ, RZ, 0, 0 ;  /* 0x00000000ff037431 */ /* 0x000fe200000001ff */
[----:B------:R-:W-:-:S07]  /*8fd0*/  UISETP.NE.AND UP1, UPT, UR8, URZ, UPT ;  /* 0x000000ff0800728c */ /* 0x000fce000bf25270 */
[----:B------:R-:W-:Y:S05]  /*8fe0*/  BRA.U !UP0, `(.L_x_132) ;  /* 0x0000000108a47547 */ /* 0x000fea000b800000 */
[----:B------:R-:W4:Y:S01]  /*8ff0*/  LDC R3, c[0x0][0x400] ;  /* 0x00010000ff037b82 */ /* 0x000f220000000800 */
[----:B------:R-:W-:Y:S02]  /*9000*/  MOV R0, RZ ;  /* 0x000000ff00007202 */ /* 0x000fe40000000f00 */
[----:B----4-:R-:W-:-:S07]  /*9010*/  LOP3.LUT R3, R3, 0x7ffffff0, RZ, 0xc0, !PT ;  /* 0x7ffffff003037812 */ /* 0x010fce00078ec0ff */
.L_x_133:
[C---:B0--3--:R-:W-:Y:S01]  /*9020*/  IMAD.WIDE.U32 R6, R0.reuse, 0x4, R10 ;  /* 0x0000000400067825 */ /* 0x049fe200078e000a */
[----:B-12-4-:R-:W0:Y:S04]  /*9030*/  LDC.64 R8, c[0x0][0x3e8] ;  /* 0x0000fa00ff087b82 */ /* 0x016e280000000a00 */
[----:B------:R-:W2:Y:S01]  /*9040*/  LDG.E R13, desc[UR10][R6.64] ;  /* 0x0000000a060d7981 */ /* 0x000ea2000c1e1900 */
[----:B0-----:R-:W-:-:S05]  /*9050*/  IMAD.WIDE.U32 R8, R0, 0x4, R8 ;  /* 0x0000000400087825 */ /* 0x001fca00078e0008 */
[----:B--2---:R0:W-:Y:S04]  /*9060*/  REDG.E.ADD.F32.FTZ.RN.STRONG.GPU desc[UR10][R8.64], R13 ;  /* 0x0000000d080079a6 */ /* 0x0041e8000c12f30a */
[----:B------:R-:W2:Y:S04]  /*9070*/  LDG.E R17, desc[UR10][R6.64+0x4] ;  /* 0x0000040a06117981 */ /* 0x000ea8000c1e1900 */
[----:B--2---:R1:W-:Y:S04]  /*9080*/  REDG.E.ADD.F32.FTZ.RN.STRONG.GPU desc[UR10][R8.64+0x4], R17 ;  /* 0x00000411080079a6 */ /* 0x0043e8000c12f30a */
[----:B------:R-:W2:Y:S04]  /*9090*/  LDG.E R27, desc[UR10][R6.64+0x8] ;  /* 0x0000080a061b7981 */ /* 0x000ea8000c1e1900 */
[----:B--2---:R2:W-:Y:S04]  /*90a0*/  REDG.E.ADD.F32.FTZ.RN.STRONG.GPU desc[UR10][R8.64+0x8], R27 ;  /* 0x0000081b080079a6 */ /* 0x0045e8000c12f30a */
[----:B------:R-:W3:Y:S04]  /*90b0*/  LDG.E R29, desc[UR10][R6.64+0xc] ;  /* 0x00000c0a061d7981 */ /* 0x000ee8000c1e1900 */
[----:B---3--:R3:W-:Y:S04]  /*90c0*/  REDG.E.ADD.F32.FTZ.RN.STRONG.GPU desc[UR10][R8.64+0xc], R29 ;  /* 0x00000c1d080079a6 */ /* 0x0087e8000c12f30a */
[----:B------:R-:W4:Y:S04]  /*90d0*/  LDG.E R31, desc[UR10][R6.64+0x10] ;  /* 0x0000100a061f7981 */ /* 0x000f28000c1e1900 */
[----:B----4-:R4:W-:Y:S04]  /*90e0*/  REDG.E.ADD.F32.FTZ.RN.STRONG.GPU desc[UR10][R8.64+0x10], R31 ;  /* 0x0000101f080079a6 */ /* 0x0109e8000c12f30a */
[----:B------:R-:W5:Y:S04]  /*90f0*/  LDG.E R33, desc[UR10][R6.64+0x14] ;  /* 0x0000140a06217981 */ /* 0x000f68000c1e1900 */
[----:B-----5:R5:W-:Y:S04]  /*9100*/  REDG.E.ADD.F32.FTZ.RN.STRONG.GPU desc[UR10][R8.64+0x14], R33 ;  /* 0x00001421080079a6 */ /* 0x020be8000c12f30a */
[----:B0-----:R-:W2:Y:S04]  /*9110*/  LDG.E R13, desc[UR10][R6.64+0x18] ;  /* 0x0000180a060d7981 */ /* 0x001ea8000c1e1900 */
[----:B--2---:R0:W-:Y:S04]  /*9120*/  REDG.E.ADD.F32.FTZ.RN.STRONG.GPU desc[UR10][R8.64+0x18], R13 ;  /* 0x0000180d080079a6 */ /* 0x0041e8000c12f30a */
[----:B-1----:R-:W2:Y:S04]  /*9130*/  LDG.E R17, desc[UR10][R6.64+0x1c] ;  /* 0x00001c0a06117981 */ /* 0x002ea8000c1e1900 */
[----:B--2---:R1:W-:Y:S04]  /*9140*/  REDG.E.ADD.F32.FTZ.RN.STRONG.GPU desc[UR10][R8.64+0x1c], R17 ;  /* 0x00001c11080079a6 */ /* 0x0043e8000c12f30a */
[----:B------:R-:W2:Y:S04]  /*9150*/  LDG.E R27, desc[UR10][R6.64+0x20] ;  /* 0x0000200a061b7981 */ /* 0x000ea8000c1e1900 */
[----:B--2---:R2:W-:Y:S04]  /*9160*/  REDG.E.ADD.F32.FTZ.RN.STRONG.GPU desc[UR10][R8.64+0x20], R27 ;  /* 0x0000201b080079a6 */ /* 0x0045e8000c12f30a */
[----:B---3--:R-:W3:Y:S04]  /*9170*/  LDG.E R29, desc[UR10][R6.64+0x24] ;  /* 0x0000240a061d7981 */ /* 0x008ee8000c1e1900 */
[----:B---3--:R3:W-:Y:S04]  /*9180*/  REDG.E.ADD.F32.FTZ.RN.STRONG.GPU desc[UR10][R8.64+0x24], R29 ;  /* 0x0000241d080079a6 */ /* 0x0087e8000c12f30a */
[----:B----4-:R-:W4:Y:S04]  /*9190*/  LDG.E R31, desc[UR10][R6.64+0x28] ;  /* 0x0000280a061f7981 */ /* 0x010f28000c1e1900 */
[----:B----4-:R4:W-:Y:S04]  /*91a0*/  REDG.E.ADD.F32.FTZ.RN.STRONG.GPU desc[UR10][R8.64+0x28], R31 ;  /* 0x0000281f080079a6 */ /* 0x0109e8000c12f30a */
[----:B-----5:R-:W5:Y:S04]  /*91b0*/  LDG.E R33, desc[UR10][R6.64+0x2c] ;  /* 0x00002c0a06217981 */ /* 0x020f68000c1e1900 */
[----:B-----5:R4:W-:Y:S04]  /*91c0*/  REDG.E.ADD.F32.FTZ.RN.STRONG.GPU desc[UR10][R8.64+0x2c], R33 ;  /* 0x00002c21080079a6 */ /* 0x0209e8000c12f30a */
[----:B0-----:R-:W5:Y:S04]  /*91d0*/  LDG.E R13, desc[UR10][R6.64+0x30] ;  /* 0x0000300a060d7981 */ /* 0x001f68000c1e1900 */
[----:B-----5:R4:W-:Y:S04]  /*91e0*/  REDG.E.ADD.F32.FTZ.RN.STRONG.GPU desc[UR10][R8.64+0x30], R13 ;  /* 0x0000300d080079a6 */ /* 0x0209e8000c12f30a */
[----:B-1----:R-:W5:Y:S04]  /*91f0*/  LDG.E R17, desc[UR10][R6.64+0x34] ;  /* 0x0000340a06117981 */ /* 0x002f68000c1e1900 */
[----:B-----5:R4:W-:Y:S04]  /*9200*/  REDG.E.ADD.F32.FTZ.RN.STRONG.GPU desc[UR10][R8.64+0x34], R17 ;  /* 0x00003411080079a6 */ /* 0x0209e8000c12f30a */
[----:B--2---:R-:W2:Y:S01]  /*9210*/  LDG.E R27, desc[UR10][R6.64+0x38] ;  /* 0x0000380a061b7981 */ /* 0x004ea2000c1e1900 */
[----:B------:R-:W-:-:S04]  /*9220*/  IADD3 R0, PT, PT, R0, 0x10, RZ ;  /* 0x0000001000007810 */ /* 0x000fc80007ffe0ff */
[----:B------:R-:W-:Y:S01]  /*9230*/  ISETP.NE.AND P0, PT, R0, R3, PT ;  /* 0x000000030000720c */ /* 0x000fe20003f05270 */
[----:B--2---:R4:W-:Y:S04]  /*9240*/  REDG.E.ADD.F32.FTZ.RN.STRONG.GPU desc[UR10][R8.64+0x38], R27 ;  /* 0x0000381b080079a6 */ /* 0x0049e8000c12f30a */
[----:B---3--:R-:W2:Y:S04]  /*9250*/  LDG.E R29, desc[UR10][R6.64+0x3c] ;  /* 0x00003c0a061d7981 */ /* 0x008ea8000c1e1900 */
[----:B--2---:R4:W-:Y:S04]  /*9260*/  REDG.E.ADD.F32.FTZ.RN.STRONG.GPU desc[UR10][R8.64+0x3c], R29 ;  /* 0x00003c1d080079a6 */ /* 0x0049e8000c12f30a */
[----:B------:R-:W-:Y:S05]  /*9270*/  @P0 BRA `(.L_x_133) ;  /* 0xfffffffc00680947 */ /* 0x000fea000383ffff */
.L_x_132:
[----:B------:R-:W-:Y:S05]  /*9280*/  BRA.U !UP1, `(.L_x_54) ;  /* 0x0000000109d47547 */ /* 0x000fea000b800000 */
[----:B------:R-:W5:Y:S01]  /*9290*/  LDCU UR4, c[0x0][0x400] ;  /* 0x00008000ff0477ac */ /* 0x000f620008000800 */
[----:B------:R-:W-:Y:S02]  /*92a0*/  UISETP.GE.U32.AND UP0, UPT, UR8, 0x8, UPT ;  /* 0x000000080800788c */ /* 0x000fe4000bf06070 */
[----:B-----5:R-:W-:-:S04]  /*92b0*/  ULOP3.LUT UR6, UR4, 0x7, URZ, 0xc0, !UPT ;  /* 0x0000000704067892 */ /* 0x020fc8000f8ec0ff */
[----:B------:R-:W-:-:S03]  /*92c0*/  UISETP.NE.AND UP1, UPT, UR6, URZ, UPT ;  /* 0x000000ff0600728c */ /* 0x000fc6000bf25270 */
[----:B------:R-:W-:Y:S08]  /*92d0*/  BRA.U !UP0, `(.L_x_134) ;  /* 0x0000000108507547 */ /* 0x000ff0000b800000 */
[C---:B01234-:R-:W-:Y:S01]  /*92e0*/  IMAD.WIDE.U32 R8, R3.reuse, 0x4, R10 ;  /* 0x0000000403087825 */ /* 0x05ffe200078e000a */
[----:B------:R-:W0:Y:S04]  /*92f0*/  LDC.64 R6, c[0x0][0x3e8] ;  /* 0x0000fa00ff067b82 */ /* 0x000e280000000a00 */
        /* <DEDUP_REMOVED lines=9> */
[----:B------:R-:W3:Y:S04]  /*9390*/  LDG.E R31, desc[UR10][R8.64+0x10] ;  /* 0x0000100a081f7981 */ /* 0x000ee8000c1e1900 */
[----:B---3--:R2:W-:Y:S04]  /*93a0*/  REDG.E.ADD.F32.FTZ.RN.STRONG.GPU desc[UR10][R6.64+0x10], R31 ;  /* 0x0000101f060079a6 */ /* 0x0085e8000c12f30a */
[----:B------:R-:W3:Y:S04]  /*93b0*/  LDG.E R33, desc[UR10][R8.64+0x14] ;  /* 0x0000140a08217981 */ /* 0x000ee8000c1e1900 */
[----:B---3--:R2:W-:Y:S04]  /*93c0*/  REDG.E.ADD.F32.FTZ.RN.STRONG.GPU desc[UR10][R6.64+0x14], R33 ;  /* 0x00001421060079a6 */ /* 0x0085e8000c12f30a */
[----:B0-----:R-:W3:Y:S04]  /*93d0*/  LDG.E R13, desc[UR10][R8.64+0x18] ;  /* 0x0000180a080d7981 */ /* 0x001ee8000c1e1900 */
[----:B---3--:R2:W-:Y:S04]  /*93e0*/  REDG.E.ADD.F32.FTZ.RN.STRONG.GPU desc[UR10][R6.64+0x18], R13 ;  /* 0x0000180d060079a6 */ /* 0x0085e8000c12f30a */
[----:B-1----:R-:W3:Y:S01]  /*93f0*/  LDG.E R17, desc[UR10][R8.64+0x1c] ;  /* 0x00001c0a08117981 */ /* 0x002ee2000c1e1900 */
[----:B------:R-:W-:-:S03]  /*9400*/  IADD3 R3, PT, PT, R3, 0x8, RZ ;  /* 0x0000000803037810 */ /* 0x000fc60007ffe0ff */
[----:B---3--:R2:W-:Y:S04]  /*9410*/  REDG.E.ADD.F32.FTZ.RN.STRONG.GPU desc[UR10][R6.64+0x1c], R17 ;  /* 0x00001c11060079a6 */ /* 0x0085e8000c12f30a */
.L_x_134:
[----:B------:R-:W-:Y:S05]  /*9420*/  BRA.U !UP1, `(.L_x_54) ;  /* 0x00000001096c7547 */ /* 0x000fea000b800000 */
[----:B------:R-:W-:Y:S02]  /*9430*/  UISETP.GE.U32.AND UP0, UPT, UR6, 0x4, UPT ;  /* 0x000000040600788c */ /* 0x000fe4000bf06070 */
[----:B------:R-:W-:-:S04]  /*9440*/  ULOP3.LUT UR5, UR4, 0x3, URZ, 0xc0, !UPT ;  /* 0x0000000304057892 */ /* 0x000fc8000f8ec0ff */
        /* <DEDUP_REMOVED lines=11> */
[----:B------:R-:W2:Y:S01]  /*9500*/  LDG.E R29, desc[UR10][R8.64+0xc] ;  /* 0x00000c0a081d7981 */ /* 0x000ea2000c1e1900 */
[----:B------:R-:W-:-:S03]  /*9510*/  IADD3 R3, PT, PT, R3, 0x4, RZ ;  /* 0x0000000403037810 */ /* 0x000fc60007ffe0ff */
[----:B--2---:R0:W-:Y:S04]  /*9520*/  REDG.E.ADD.F32.FTZ.RN.STRONG.GPU desc[UR10][R6.64+0xc], R29 ;  /* 0x00000c1d060079a6 */ /* 0x0041e8000c12f30a */
.L_x_135:
[----:B------:R-:W-:Y:S05]  /*9530*/  BRA.U !UP1, `(.L_x_54) ;  /* 0x0000000109287547 */ /* 0x000fea000b800000 */
[----:B0-2-4-:R-:W0:Y:S01]  /*9540*/  LDC.64 R12, c[0x0][0x3e8] ;  /* 0x0000fa00ff0c7b82 */ /* 0x015e220000000a00 */
[----:B------:R-:W-:-:S05]  /*9550*/  UMOV UR4, URZ ;  /* 0x000000ff00047c82 */ /* 0x000fca0008000000 */
.L_x_136:
[----:B01-3--:R-:W-:-:S06]  /*9560*/  IMAD.WIDE.U32 R8, R3, 0x4, R10 ;  /* 0x0000000403087825 */ /* 0x00bfcc00078e000a */
[----:B------:R-:W2:Y:S01]  /*9570*/  LDG.E R9, desc[UR10][R8.64] ;  /* 0x0000000a08097981 */ /* 0x000ea2000c1e1900 */
[----:B0-----:R-:W-:Y:S01]  /*9580*/  IMAD.WIDE.U32 R6, R3, 0x4, R12 ;  /* 0x0000000403067825 */ /* 0x001fe200078e000c */
[----:B------:R-:W-:-:S04]  /*9590*/  UIADD3 UR4, UPT, UPT, UR4, 0x1, URZ ;  /* 0x0000000104047890 */ /* 0x000fc8000fffe0ff */
[----:B------:R-:W-:Y:S01]  /*95a0*/  UISETP.NE.AND UP0, UPT, UR4, UR5, UPT ;  /* 0x000000050400728c */ /* 0x000fe2000bf05270 */
[----:B--2---:R0:W-:Y:S01]  /*95b0*/  REDG.E.ADD.F32.FTZ.RN.STRONG.GPU desc[UR10][R6.64], R9 ;  /* 0x00000009060079a6 */ /* 0x0041e2000c12f30a */
[----:B------:R-:W-:-:S07]  /*95c0*/  IADD3 R3, PT, PT, R3, 0x1, RZ ;  /* 0x0000000103037810 */ /* 0x000fce0007ffe0ff */
[----:B------:R-:W-:Y:S05]  /*95d0*/  BRA.U UP0, `(.L_x_136) ;  /* 0xfffffffd00e07547 */ /* 0x000fea000b83ffff */
.L_x_54:
[----:B------:R-:W5:Y:S02]  /*95e0*/  LDCU UR4, c[0x0][0x3fc] ;  /* 0x00007f80ff0477ac */ /* 0x000f640008000800 */
[----:B-----5:R-:W-:-:S04]  /*95f0*/  MOV R4, UR4 ;  /* 0x0000000400047c02 */ /* 0x020fc80008000f00 */
[----:B------:R-:W-:-:S13]  /*9600*/  ISETP.GE.AND P0, PT, R4, 0x1, PT ;  /* 0x000000010400780c */ /* 0x000fda0003f06270 */
[----:B------:R-:W-:Y:S05]  /*9610*/  @!P0 BRA `(.L_x_137) ;  /* 0x0000002400048947 */ /* 0x000fea0003800000 */
[----:B------:R-:W5:Y:S01]  /*9620*/  LDCU UR4, c[0x0][0x400] ;  /* 0x00008000ff0477ac */ /* 0x000f620008000800 */
[----:B------:R-:W-:Y:S01]  /*9630*/  IADD3 R0, PT, PT, R4, -0x1, RZ ;  /* 0xffffffff04007810 */ /* 0x000fe20007ffe0ff */
[----:B-----5:R-:W-:-:S09]  /*9640*/  UISETP.GE.AND UP0, UPT, UR4, 0x1, UPT ;  /* 0x000000010400788c */ /* 0x020fd2000bf06270 */
[----:B------:R-:W-:Y:S05]  /*9650*/  BRA.U !UP0, `(.L_x_138) ;  /* 0x0000000d08007547 */ /* 0x000fea000b800000 */
[----:B------:R-:W-:Y:S02]  /*9660*/  ULOP3.LUT UR17, UR4, 0xf, URZ, 0xc0, !UPT ;  /* 0x0000000f04117892 */ /* 0x000fe4000f8ec0ff */
[----:B------:R-:W-:Y:S02]  /*9670*/  UIADD3 UR6, UPT, UPT, UR4, -0x1, URZ ;  /* 0xffffffff04067890 */ /* 0x000fe4000fffe0ff */
[----:B------:R-:W-:Y:S02]  /*9680*/  ULOP3.LUT UR18, UR4, 0x7, URZ, 0xc0, !UPT ;  /* 0x0000000704127892 */ /* 0x000fe4000f8ec0ff */
[----:B------:R-:W-:Y:S02]  /*9690*/  ULOP3.LUT UR15, UR4, 0x7ffffff0, URZ, 0xc0, !UPT ;  /* 0x7ffffff0040f7892 */ /* 0x000fe4000f8ec0ff */
[----:B------:R-:W-:Y:S02]  /*96a0*/  ULOP3.LUT UR16, UR4, 0x3, URZ, 0xc0, !UPT ;  /* 0x0000000304107892 */ /* 0x000fe4000f8ec0ff */
[----:B------:R-:W-:-:S02]  /*96b0*/  UIADD3 UR4, UPT, UPT, UR17, -0x1, URZ ;  /* 0xffffffff11047890 */ /* 0x000fc4000fffe0ff */
[----:B------:R-:W-:Y:S02]  /*96c0*/  UIADD3 UR5, UPT, UPT, UR18, -0x1, URZ ;  /* 0xffffffff12057890 */ /* 0x000fe4000fffe0ff */
[----:B------:R-:W-:Y:S02]  /*96d0*/  UISETP.GE.U32.AND UP1, UPT, UR4, 0x7, UPT ;  /* 0x000000070400788c */ /* 0x000fe4000bf26070 */
[----:B------:R-:W-:Y:S02]  /*96e0*/  UISETP.GE.U32.AND UP2, UPT, UR6, 0xf, UPT ;  /* 0x0000000f0600788c */ /* 0x000fe4000bf46070 */
[----:B------:R-:W-:Y:S01]  /*96f0*/  UISETP.GE.U32.AND UP0, UPT, UR5, 0x3, UPT ;  /* 0x000000030500788c */ /* 0x000fe2000bf06070 */
[----:B------:R-:W-:-:S10]  /*9700*/  UMOV UR4, URZ ;  /* 0x000000ff00047c82 */ /* 0x000fd40008000000 */
.L_x_145:
[----:B------:R-:W5:Y:S01]  /*9710*/  LDCU UR14, c[0x0][0x400] ;  /* 0x00008000ff0e77ac */ /* 0x000f620008000800 */
[----:B------:R-:W-:Y:S01]  /*9720*/  HFMA2 R0, -RZ, RZ, 0, 0 ;  /* 0x00000000ff007431 */ /* 0x000fe200000001ff */
[----:B------:R-:W-:Y:S01]  /*9730*/  UMOV UR5, URZ ;  /* 0x000000ff00057c82 */ /* 0x000fe20008000000 */
[----:B-----5:R-:W-:Y:S01]  /*9740*/  UIMAD UR14, UR4, UR14, URZ ;  /* 0x0000000e040e72a4 */ /* 0x020fe2000f8e02ff */
[----:B---3--:R-:W-:Y:S11]  /*9750*/  BRA.U !UP2, `(.L_x_139) ;  /* 0x000000010ae87547 */ /* 0x008ff6000b800000 */
[----:B------:R-:W-:Y:S02]  /*9760*/  MOV R0, RZ ;  /* 0x000000ff00007202 */ /* 0x000fe40000000f00 */
[----:B01234-:R-:W-:-:S07]  /*9770*/  MOV R9, RZ ;  /* 0x000000ff00097202 */ /* 0x01ffce0000000f00 */
.L_x_140:
[----:B------:R-:W0:Y:S01]  /*9780*/  LDC.64 R2, c[0x0][0x3b0] ;  /* 0x0000ec00ff027b82 */ /* 0x000e220000000a00 */
[C---:B------:R-:W-:Y:S01]  /*9790*/  IADD3 R13, PT, PT, R9.reuse, UR14, RZ ;  /* 0x0000000e090d7c10 */ /* 0x040fe2000fffe0ff */
[----:B------:R-:W-:-:S05]  /*97a0*/  IMAD.WIDE.U32 R6, R9, 0x4, R10 ;  /* 0x0000000409067825 */ /* 0x000fca00078e000a */
[----:B------:R-:W2:Y:S04]  /*97b0*/  LDG.E R4, desc[UR10][R6.64] ;  /* 0x0000000a06047981 */ /* 0x000ea8000c1e1900 */
[----:B------:R-:W3:Y:S04]  /*97c0*/  LDG.E R28, desc[UR10][R6.64+0x4] ;  /* 0x0000040a061c7981 */ /* 0x000ee8000c1e1900 */
[----:B------:R-:W4:Y:S04]  /*97d0*/  LDG.E R30, desc[UR10][R6.64+0x8] ;  /* 0x0000080a061e7981 */ /* 0x000f28000c1e1900 */
[----:B------:R-:W5:Y:S04]  /*97e0*/  LDG.E R8, desc[UR10][R6.64+0xc] ;  /* 0x00000c0a06087981 */ /* 0x000f68000c1e1900 */
[----:B------:R-:W5:Y:S01]  /*97f0*/  LDG.E R12, desc[UR10][R6.64+0x10] ;  /* 0x0000100a060c7981 */ /* 0x000f62000c1e1900 */
[----:B0-----:R-:W-:-:S03]  /*9800*/  IMAD.WIDE.U32 R2, R13, 0x4, R2 ;  /* 0x000000040d027825 */ /* 0x001fc600078e0002 */
[----:B------:R-:W5:Y:S04]  /*9810*/  LDG.E R31, desc[UR10][R6.64+0x14] ;  /* 0x0000140a061f7981 */ /* 0x000f68000c1e1900 */
[----:B------:R-:W2:Y:S04]  /*9820*/  LDG.E.CONSTANT R13, desc[UR10][R2.64] ;  /* 0x0000000a020d7981 */ /* 0x000ea8000c1e9900 */
[----:B------:R-:W3:Y:S04]  /*9830*/  LDG.E.CONSTANT R17, desc[UR10][R2.64+0x4] ;  /* 0x0000040a02117981 */ /* 0x000ee8000c1e9900 */
[----:B------:R-:W4:Y:S04]  /*9840*/  LDG.E.CONSTANT R35, desc[UR10][R2.64+0x8] ;  /* 0x0000080a02237981 */ /* 0x000f28000c1e9900 */
[----:B------:R-:W5:Y:S04]  /*9850*/  LDG.E.CONSTANT R27, desc[UR10][R2.64+0xc] ;  /* 0x00000c0a021b7981 */ /* 0x000f68000c1e9900 */
[----:B------:R-:W5:Y:S04]  /*9860*/  LDG.E.CONSTANT R29, desc[UR10][R2.64+0x10] ;  /* 0x0000100a021d7981 */ /* 0x000f68000c1e9900 */
[----:B------:R-:W5:Y:S04]  /*9870*/  LDG.E.CONSTANT R16, desc[UR10][R2.64+0x14] ;  /* 0x0000140a02107981 */ /* 0x000f68000c1e9900 */
[----:B------:R-:W5:Y:S04]  /*9880*/  LDG.E R26, desc[UR10][R6.64+0x18] ;  /* 0x0000180a061a7981 */ /* 0x000f68000c1e1900 */
[----:B------:R-:W5:Y:S04]  /*9890*/  LDG.E.CONSTANT R33, desc[UR10][R2.64+0x18] ;  /* 0x0000180a02217981 */ /* 0x000f68000c1e9900 */
[----:B------:R-:W5:Y:S04]  /*98a0*/  LDG.E R37, desc[UR10][R6.64+0x34] ;  /* 0x0000340a06257981 */ /* 0x000f68000c1e1900 */
[----:B------:R-:W5:Y:S04]  /*98b0*/  LDG.E.CONSTANT R32, desc[UR10][R2.64+0x3c] ;  /* 0x00003c0a02207981 */ /* 0x000f68000c1e9900 */
[----:B------:R-:W5:Y:S01]  /*98c0*/  LDG.E R34, desc[UR10][R6.64+0x3c] ;  /* 0x00003c0a06227981 */ /* 0x000f62000c1e1900 */
[----:B--2---:R-:W-:-:S03]  /*98d0*/  FFMA R4, R13, R4, R0 ;  /* 0x000000040d047223 */ /* 0x004fc60000000000 */
[----:B------:R-:W2:Y:S01]  /*98e0*/  LDG.E R13, desc[UR10][R6.64+0x1c] ;  /* 0x00001c0a060d7981 */ /* 0x000ea2000c1e1900 */
[----:B---3--:R-:W-:-:S03]  /*98f0*/  FFMA R4, R17, R28, R4 ;  /* 0x0000001c11047223 */ /* 0x008fc60000000004 */
[----:B------:R-:W2:Y:S01]  /*9900*/  LDG.E.CONSTANT R0, desc[UR10][R2.64+0x1c] ;  /* 0x00001c0a02007981 */ /* 0x000ea2000c1e9900 */
[----:B----4-:R-:W-:-:S03]  /*9910*/  FFMA R30, R35, R30, R4 ;  /* 0x0000001e231e7223 */ /* 0x010fc60000000004 */
[----:B------:R-:W3:Y:S04]  /*9920*/  LDG.E R17, desc[UR10][R6.64+0x20] ;  /* 0x0000200a06117981 */ /* 0x000ee8000c1e1900 */
[----:B------:R-:W3:Y:S01]  /*9930*/  LDG.E.CONSTANT R4, desc[UR10][R2.64+0x20] ;  /* 0x0000200a02047981 */ /* 0x000ee2000c1e9900 */
[----:B-----5:R-:W-:-:S03]  /*9940*/  FFMA R30, R27, R8, R30 ;  /* 0x000000081b1e7223 */ /* 0x020fc6000000001e */
[----:B------:R-:W4:Y:S01]  /*9950*/  LDG.E R27, desc[UR10][R6.64+0x24] ;  /* 0x0000240a061b7981 */ /* 0x000f22000c1e1900 */
[----:B------:R-:W-:-:S03]  /*9960*/  FFMA R35, R29, R12, R30 ;  /* 0x0000000c1d237223 */ /* 0x000fc6000000001e */
[----:B------:R-:W4:Y:S01]  /*9970*/  LDG.E.CONSTANT R8, desc[UR10][R2.64+0x24] ;  /* 0x0000240a02087981 */ /* 0x000f22000c1e9900 */
[----:B------:R-:W-:-:S03]  /*9980*/  FFMA R28, R16, R31, R35 ;  /* 0x0000001f101c7223 */ /* 0x000fc60000000023 */
[----:B------:R-:W5:Y:S04]  /*9990*/  LDG.E R29, desc[UR10][R6.64+0x28] ;  /* 0x0000280a061d7981 */ /* 0x000f68000c1e1900 */
[----:B------:R-:W5:Y:S01]  /*99a0*/  LDG.E.CONSTANT R12, desc[UR10][R2.64+0x28] ;  /* 0x0000280a020c7981 */ /* 0x000f62000c1e9900 */
[----:B------:R-:W-:-:S03]  /*99b0*/  FFMA R36, R33, R26, R28 ;  /* 0x0000001a21247223 */ /* 0x000fc6000000001c */
[----:B------:R-:W5:Y:S04]  /*99c0*/  LDG.E R31, desc[UR10][R6.64+0x2c] ;  /* 0x00002c0a061f7981 */ /* 0x000f68000c1e1900 */
[----:B------:R-:W5:Y:S04]  /*99d0*/  LDG.E.CONSTANT R16, desc[UR10][R2.64+0x2c] ;  /* 0x00002c0a02107981 */ /* 0x000f68000c1e9900 */
[----:B------:R-:W5:Y:S04]  /*99e0*/  LDG.E R33, desc[UR10][R6.64+0x30] ;  /* 0x0000300a06217981 */ /* 0x000f68000c1e1900 */
[----:B------:R-:W5:Y:S04]  /*99f0*/  LDG.E.CONSTANT R30, desc[UR10][R2.64+0x30] ;  /* 0x0000300a021e7981 */ /* 0x000f68000c1e9900 */
[----:B------:R-:W5:Y:S04]  /*9a00*/  LDG.E.CONSTANT R28, desc[UR10][R2.64+0x34] ;  /* 0x0000340a021c7981 */ /* 0x000f68000c1e9900 */
[----:B------:R-:W5:Y:S04]  /*9a10*/  LDG.E.CONSTANT R26, desc[UR10][R2.64+0x38] ;  /* 0x0000380a021a7981 */ /* 0x000f68000c1e9900 */
[----:B------:R-:W5:Y:S01]  /*9a20*/  LDG.E R35, desc[UR10][R6.64+0x38] ;  /* 0x0000380a06237981 */ /* 0x000f62000c1e1900 */
[----:B------:R-:W-:-:S04]  /*9a30*/  IADD3 R9, PT, PT, R9, 0x10, RZ ;  /* 0x0000001009097810 */ /* 0x000fc80007ffe0ff */
[----:B------:R-:W-:Y:S01]  /*9a40*/  ISETP.NE.AND P0, PT, R9, UR15, PT ;  /* 0x0000000f09007c0c */ /* 0x000fe2000bf05270 */
[----:B--2---:R-:W-:-:S04]  /*9a50*/  FFMA R13, R0, R13, R36 ;  /* 0x0000000d000d7223 */ /* 0x004fc80000000024 */
[----:B---3--:R-:W-:-:S04]  /*9a60*/  FFMA R13, R4, R17, R13 ;  /* 0x00000011040d7223 */ /* 0x008fc8000000000d */
[----:B----4-:R-:W-:-:S04]  /*9a70*/  FFMA R13, R8, R27, R13 ;  /* 0x0000001b080d7223 */ /* 0x010fc8000000000d */
        /* <DEDUP_REMOVED lines=8> */
.L_x_139:
[----:B------:R-:W-:-:S09]  /*9b00*/  UISETP.NE.AND UP3, UPT, UR17, URZ, UPT ;  /* 0x000000ff1100728c */ /* 0x000fd2000bf65270 */
[----:B------:R-:W-:Y:S05]  /*9b10*/  BRA.U !UP3, `(.L_x_141) ;  /* 0x000000050b9c7547 */ /* 0x000fea000b800000 */
[----:B------:R-:W-:Y:S01]  /*9b20*/  UISETP.NE.AND UP3, UPT, UR18, URZ, UPT ;  /* 0x000000ff1200728c */ /* 0x000fe2000bf65270 */
[----:B------:R-:W-:Y:S10]  /*9b30*/  BRA.U !UP1, `(.L_x_142) ;  /* 0x00000001099c7547 */ /* 0x000ff4000b800000 */
[----:B------:R-:W5:Y:S01]  /*9b40*/  LDCU.64 UR6, c[0x0][0x3b0] ;  /* 0x00007600ff0677ac */ /* 0x000f620008000a00 */
[----:B0123--:R-:W-:Y:S01]  /*9b50*/  MOV R7, UR5 ;  /* 0x0000000500077c02 */ /* 0x00ffe20008000f00 */
[----:B------:R-:W0:Y:S04]  /*9b60*/  LDCU.64 UR12, c[0x0][0x3b0] ;  /* 0x00007600ff0c77ac */ /* 0x000e280008000a00 */
[----:B------:R-:W-:Y:S01]  /*9b70*/  IMAD.WIDE.U32 R6, R7, 0x4, R10 ;  /* 0x0000000407067825 */ /* 0x000fe200078e000a */
[----:B------:R-:W-:Y:S02]  /*9b80*/  UIADD3 UR8, UPT, UPT, UR14, UR5, URZ ;  /* 0x000000050e087290 */ /* 0x000fe4000fffe0ff */
[----:B------:R-:W-:Y:S02]  /*9b90*/  UIADD3 UR9, UP4, UPT, UR14, UR5, URZ ;  /* 0x000000050e097290 */ /* 0x000fe4000ff9e0ff */
[----:B----4-:R-:W2:Y:S04]  /*9ba0*/  LDG.E R26, desc[UR10][R6.64] ;  /* 0x0000000a061a7981 */ /* 0x010ea8000c1e1900 */
[----:B------:R-:W3:Y:S01]  /*9bb0*/  LDG.E R28, desc[UR10][R6.64+0x4] ;  /* 0x0000040a061c7981 */ /* 0x000ee2000c1e1900 */
[----:B-----5:R-:W-:-:S03]  /*9bc0*/  UIMAD.WIDE.U32 UR6, UR8, 0x4, UR6 ;  /* 0x00000004080678a5 */ /* 0x020fc6000f8e0006 */
[----:B------:R-:W4:Y:S01]  /*9bd0*/  LDG.E R30, desc[UR10][R6.64+0x8] ;  /* 0x0000080a061e7981 */ /* 0x000f22000c1e1900 */
[----:B------:R-:W-:Y:S02]  /*9be0*/  UIADD3.X UR8, UPT, UPT, URZ, URZ, URZ, UP4, !UPT ;  /* 0x000000ffff087290 */ /* 0x000fe4000a7fe4ff */
[----:B0-----:R-:W-:Y:S01]  /*9bf0*/  ULEA UR12, UP4, UR9, UR12, 0x2 ;  /* 0x0000000c090c7291 */ /* 0x001fe2000f8810ff */
[----:B------:R-:W5:Y:S01]  /*9c00*/  LDG.E R32, desc[UR10][R6.64+0xc] ;  /* 0x00000c0a06207981 */ /* 0x000f62000c1e1900 */
[----:B------:R-:W-:Y:S02]  /*9c10*/  MOV R8, UR6 ;  /* 0x0000000600087c02 */ /* 0x000fe40008000f00 */
[----:B------:R-:W-:Y:S01]  /*9c20*/  ULEA.HI.X UR8, UR9, UR13, UR8, 0x2, UP4 ;  /* 0x0000000d09087291 */ /* 0x000fe2000a0f1408 */
[----:B------:R-:W-:Y:S01]  /*9c30*/  MOV R9, UR7 ;  /* 0x0000000700097c02 */ /* 0x000fe20008000f00 */
[----:B------:R-:W5:Y:S01]  /*9c40*/  LDG.E R17, desc[UR10][R6.64+0x10] ;  /* 0x0000100a06117981 */ /* 0x000f62000c1e1900 */
[----:B------:R-:W-:-:S03]  /*9c50*/  MOV R2, UR12 ;  /* 0x0000000c00027c02 */ /* 0x000fc60008000f00 */
[----:B------:R-:W-:Y:S01]  /*9c60*/  MOV R3, UR8 ;  /* 0x0000000800037c02 */ /* 0x000fe20008000f00 */
[----:B------:R-:W2:Y:S04]  /*9c70*/  LDG.E.CONSTANT R27, desc[UR10][R8.64] ;  /* 0x0000000a081b7981 */ /* 0x000ea8000c1e9900 */
[----:B------:R-:W3:Y:S04]  /*9c80*/  LDG.E.CONSTANT R29, desc[UR10][R2.64+0x4] ;  /* 0x0000040a021d7981 */ /* 0x000ee8000c1e9900 */
[----:B------:R-:W4:Y:S04]  /*9c90*/  LDG.E.CONSTANT R31, desc[UR10][R2.64+0x8] ;  /* 0x0000080a021f7981 */ /* 0x000f28000c1e9900 */
[----:B------:R-:W5:Y:S04]  /*9ca0*/  LDG.E.CONSTANT R33, desc[UR10][R2.64+0xc] ;  /* 0x00000c0a02217981 */ /* 0x000f68000c1e9900 */
[----:B------:R-:W5:Y:S04]  /*9cb0*/  LDG.E.CONSTANT R16, desc[UR10][R2.64+0x10] ;  /* 0x0000100a02107981 */ /* 0x000f68000c1e9900 */
[----:B------:R-:W5:Y:S04]  /*9cc0*/  LDG.E R13, desc[UR10][R6.64+0x14] ;  /* 0x0000140a060d7981 */ /* 0x000f68000c1e1900 */
[----:B------:R-:W5:Y:S04]  /*9cd0*/  LDG.E.CONSTANT R8, desc[UR10][R2.64+0x14] ;  /* 0x0000140a02087981 */ /* 0x000f68000c1e9900 */
[----:B------:R-:W5:Y:S04]  /*9ce0*/  LDG.E R9, desc[UR10][R6.64+0x18] ;  /* 0x0000180a06097981 */ /* 0x000f68000c1e1900 */
[----:B------:R-:W5:Y:S04]  /*9cf0*/  LDG.E.CONSTANT R4, desc[UR10][R2.64+0x18] ;  /* 0x0000180a02047981 */ /* 0x000f68000c1e9900 */
[----:B------:R-:W5:Y:S04]  /*9d00*/  LDG.E R12, desc[UR10][R6.64+0x1c] ;  /* 0x00001c0a060c7981 */ /* 0x000f68000c1e1900 */
[----:B------:R-:W5:Y:S01]  /*9d10*/  LDG.E.CONSTANT R34, desc[UR10][R2.64+0x1c] ;  /* 0x00001c0a02227981 */ /* 0x000f62000c1e9900 */
[----:B------:R-:W-:Y:S01]  /*9d20*/  UIADD3 UR5, UPT, UPT, UR5, 0x8, URZ ;  /* 0x0000000805057890 */ /* 0x000fe2000fffe0ff */
[----:B--2---:R-:W-:-:S04]  /*9d30*/  FFMA R26, R27, R26, R0 ;  /* 0x0000001a1b1a7223 */ /* 0x004fc80000000000 */
[----:B---3--:R-:W-:-:S04]  /*9d40*/  FFMA R26, R29, R28, R26 ;  /* 0x0000001c1d1a7223 */ /* 0x008fc8000000001a */
[----:B----4-:R-:W-:-:S04]  /*9d50*/  FFMA R26, R31, R30, R26 ;  /* 0x0000001e1f1a7223 */ /* 0x010fc8000000001a */
[----:B-----5:R-:W-:-:S04]  /*9d60*/  FFMA R33, R33, R32, R26 ;  /* 0x0000002021217223 */ /* 0x020fc8000000001a */
[----:B------:R-:W-:-:S04]  /*9d70*/  FFMA R17, R16, R17, R33 ;  /* 0x0000001110117223 */ /* 0x000fc80000000021 */
[----:B------:R-:W-:-:S04]  /*9d80*/  FFMA R13, R8, R13, R17 ;  /* 0x0000000d080d7223 */ /* 0x000fc80000000011 */
[----:B------:R-:W-:-:S04]  /*9d90*/  FFMA R9, R4, R9, R13 ;  /* 0x0000000904097223 */ /* 0x000fc8000000000d */
[----:B------:R-:W-:-:S07]  /*9da0*/  FFMA R0, R34, R12, R9 ;  /* 0x0000000c22007223 */ /* 0x000fce0000000009 */
.L_x_142:
[----:B------:R-:W-:Y:S05]  /*9db0*/  BRA.U !UP3, `(.L_x_141) ;  /* 0x000000010bf47547 */ /* 0x000fea000b800000 */
[----:B------:R-:W-:Y:S01]  /*9dc0*/  UISETP.NE.AND UP3, UPT, UR16, URZ, UPT ;  /* 0x000000ff1000728c */ /* 0x000fe2000bf65270 */
[----:B------:R-:W-:Y:S10]  /*9dd0*/  BRA.U !UP0, `(.L_x_143) ;  /* 0x00000001087c7547 */ /* 0x000ff4000b800000 */
[----:B------:R-:W5:Y:S01]  /*9de0*/  LDCU.64 UR12, c[0x0][0x3b0] ;  /* 0x00007600ff0c77ac */ /* 0x000f620008000a00 */
[----:B0-23--:R-:W-:Y:S01]  /*9df0*/  MOV R3, UR5 ;  /* 0x0000000500037c02 */ /* 0x00dfe20008000f00 */
[----:B------:R-:W0:Y:S04]  /*9e00*/  LDCU.64 UR6, c[0x0][0x3b0] ;  /* 0x00007600ff0677ac */ /* 0x000e280008000a00 */
[----:B------:R-:W-:Y:S01]  /*9e10*/  IMAD.WIDE.U32 R2, R3, 0x4, R10 ;  /* 0x0000000403027825 */ /* 0x000fe200078e000a */
[----:B------:R-:W-:Y:S02]  /*9e20*/  UIADD3 UR19, UP4, UPT, UR14, UR5, URZ ;  /* 0x000000050e137290 */ /* 0x000fe4000ff9e0ff */
[----:B------:R-:W-:Y:S02]  /*9e30*/  UIADD3 UR9, UPT, UPT, UR14, UR5, URZ ;  /* 0x000000050e097290 */ /* 0x000fe4000fffe0ff */
[----:B------:R-:W2:Y:S01]  /*9e40*/  LDG.E R4, desc[UR10][R2.64] ;  /* 0x0000000a02047981 */ /* 0x000ea2000c1e1900 */
[----:B------:R-:W-:-:S03]  /*9e50*/  UIADD3.X UR20, UPT, UPT, URZ, URZ, URZ, UP4, !UPT ;  /* 0x000000ffff147290 */ /* 0x000fc6000a7fe4ff */
[----:B-1--4-:R-:W3:Y:S01]  /*9e60*/  LDG.E R26, desc[UR10][R2.64+0x4] ;  /* 0x0000040a021a7981 */ /* 0x012ee2000c1e1900 */
[----:B-----5:R-:W-:-:S03]  /*9e70*/  ULEA UR8, UP4, UR19, UR12, 0x2 ;  /* 0x0000000c13087291 */ /* 0x020fc6000f8810ff */
[----:B------:R-:W4:Y:S01]  /*9e80*/  LDG.E R27, desc[UR10][R2.64+0x8] ;  /* 0x0000080a021b7981 */ /* 0x000f22000c1e1900 */
[----:B0-----:R-:W-:-:S03]  /*9e90*/  UIMAD.WIDE.U32 UR6, UR9, 0x4, UR6 ;  /* 0x00000004090678a5 */ /* 0x001fc6000f8e0006 */
[----:B------:R-:W5:Y:S01]  /*9ea0*/  LDG.E R28, desc[UR10][R2.64+0xc] ;  /* 0x00000c0a021c7981 */ /* 0x000f62000c1e1900 */
[----:B------:R-:W-:Y:S01]  /*9eb0*/  ULEA.HI.X UR9, UR19, UR13, UR20, 0x2, UP4 ;  /* 0x0000000d13097291 */ /* 0x000fe2000a0f1414 */
[----:B------:R-:W-:Y:S02]  /*9ec0*/  MOV R8, UR8 ;  /* 0x0000000800087c02 */ /* 0x000fe40008000f00 */
[----:B------:R-:W-:Y:S02]  /*9ed0*/  MOV R7, UR7 ;  /* 0x0000000700077c02 */ /* 0x000fe40008000f00 */
[----:B------:R-:W-:Y:S02]  /*9ee0*/  MOV R6, UR6 ;  /* 0x0000000600067c02 */ /* 0x000fe40008000f00 */
[----:B------:R-:W-:-:S03]  /*9ef0*/  MOV R9, UR9 ;  /* 0x0000000900097c02 */ /* 0x000fc60008000f00 */
[----:B------:R-:W2:Y:S01]  /*9f00*/  LDG.E.CONSTANT R7, desc[UR10][R6.64] ;  /* 0x0000000a06077981 */ /* 0x000ea2000c1e9900 */
[----:B------:R-:W-:Y:S02]  /*9f10*/  MOV R13, UR9 ;  /* 0x00000009000d7c02 */ /* 0x000fe40008000f00 */
[----:B------:R-:W-:Y:S01]  /*9f20*/  MOV R12, UR8 ;  /* 0x00000008000c7c02 */ /* 0x000fe20008000f00 */
[----:B------:R-:W3:Y:S01]  /*9f30*/  LDG.E.CONSTANT R9, desc[UR10][R8.64+0x4] ;  /* 0x0000040a08097981 */ /* 0x000ee2000c1e9900 */
[----:B------:R-:W-:Y:S02]  /*9f40*/  MOV R17, UR9 ;  /* 0x0000000900117c02 */ /* 0x000fe40008000f00 */
[----:B------:R-:W-:Y:S01]  /*9f50*/  MOV R16, UR8 ;  /* 0x0000000800107c02 */ /* 0x000fe20008000f00 */
[----:B------:R-:W4:Y:S04]  /*9f60*/  LDG.E.CONSTANT R13, desc[UR10][R12.64+0x8] ;  /* 0x0000080a0c0d7981 */ /* 0x000f28000c1e9900 */
[----:B------:R-:W5:Y:S01]  /*9f70*/  LDG.E.CONSTANT R17, desc[UR10][R16.64+0xc] ;  /* 0x00000c0a10117981 */ /* 0x000f62000c1e9900 */
[----:B------:R-:W-:Y:S01]  /*9f80*/  UIADD3 UR5, UPT, UPT, UR5, 0x4, URZ ;  /* 0x0000000405057890 */ /* 0x000fe2000fffe0ff */
[----:B--2---:R-:W-:-:S04]  /*9f90*/  FFMA R4, R7, R4, R0 ;  /* 0x0000000407047223 */ /* 0x004fc80000000000 */
[----:B---3--:R-:W-:-:S04]  /*9fa0*/  FFMA R4, R9, R26, R4 ;  /* 0x0000001a09047223 */ /* 0x008fc80000000004 */
[----:B----4-:R-:W-:-:S04]  /*9fb0*/  FFMA R4, R13, R27, R4 ;  /* 0x0000001b0d047223 */ /* 0x010fc80000000004 */
[----:B-----5:R-:W-:-:S07]  /*9fc0*/  FFMA R0, R17, R28, R4 ;  /* 0x0000001c11007223 */ /* 0x020fce0000000004 */
.L_x_143:
[----:B------:R-:W-:Y:S05]  /*9fd0*/  BRA.U !UP3, `(.L_x_141) ;  /* 0x000000010b6c7547 */ /* 0x000fea000b800000 */
[----:B------:R-:W5:Y:S01]  /*9fe0*/  LDCU.64 UR6, c[0x0][0x3b0] ;  /* 0x00007600ff0677ac */ /* 0x000f620008000a00 */
[----:B0-23--:R-:W-:Y:S01]  /*9ff0*/  MOV R3, UR5 ;  /* 0x0000000500037c02 */ /* 0x00dfe20008000f00 */
[----:B------:R-:W-:-:S04]  /*a000*/  UIADD3 UR8, UPT, UPT, UR14, UR5, URZ ;  /* 0x000000050e087290 */ /* 0x000fc8000fffe0ff */
[----:B------:R-:W-:-:S05]  /*a010*/  IMAD.WIDE.U32 R2, R3, 0x4, R10 ;  /* 0x0000000403027825 */ /* 0x000fca00078e000a */
[----:B------:R-:W2:Y:S01]  /*a020*/  LDG.E R4, desc[UR10][R2.64] ;  /* 0x0000000a02047981 */ /* 0x000ea2000c1e1900 */
[----:B-----5:R-:W-:-:S06]  /*a030*/  UIMAD.WIDE.U32 UR6, UR8, 0x4, UR6 ;  /* 0x00000004080678a5 */ /* 0x020fcc000f8e0006 */
[----:B-1----:R-:W-:Y:S02]  /*a040*/  MOV R7, UR7 ;  /* 0x0000000700077c02 */ /* 0x002fe40008000f00 */
[----:B------:R-:W-:-:S05]  /*a050*/  MOV R6, UR6 ;  /* 0x0000000600067c02 */ /* 0x000fca0008000f00 */
[----:B------:R-:W2:Y:S01]  /*a060*/  LDG.E.CONSTANT R7, desc[UR10][R6.64] ;  /* 0x0000000a06077981 */ /* 0x000ea2000c1e9900 */
[----:B------:R-:W-:Y:S01]  /*a070*/  UISETP.NE.AND UP3, UPT, UR16, 0x1, UPT ;  /* 0x000000011000788c */ /* 0x000fe2000bf65270 */
[----:B--2---:R-:W-:-:S08]  /*a080*/  FFMA R0, R7, R4, R0 ;  /* 0x0000000407007223 */ /* 0x004fd00000000000 */
[----:B------:R-:W-:Y:S05]  /*a090*/  BRA.U !UP3, `(.L_x_141) ;  /* 0x000000010b3c7547 */ /* 0x000fea000b800000 */
[----:B------:R-:W0:Y:S01]  /*a0a0*/  LDCU.64 UR8, c[0x0][0x3b0] ;  /* 0x00007600ff0877ac */ /* 0x000e220008000a00 */
[----:B------:R-:W2:Y:S01]  /*a0b0*/  LDG.E R4, desc[UR10][R2.64+0x4] ;  /* 0x0000040a02047981 */ /* 0x000ea2000c1e1900 */
[----:B------:R-:W-:Y:S02]  /*a0c0*/  UIADD3 UR5, UP4, UPT, UR14, UR5, URZ ;  /* 0x000000050e057290 */ /* 0x000fe4000ff9e0ff */
[----:B------:R-:W-:Y:S02]  /*a0d0*/  UISETP.NE.AND UP3, UPT, UR16, 0x2, UPT ;  /* 0x000000021000788c */ /* 0x000fe4000bf65270 */
[----:B------:R-:W-:-:S04]  /*a0e0*/  UIADD3.X UR6, UPT, UPT, URZ, URZ, URZ, UP4, !UPT ;  /* 0x000000ffff067290 */ /* 0x000fc8000a7fe4ff */
[----:B------:R-:W-:Y:S01]  /*a0f0*/  PLOP3.LUT P0, PT, PT, PT, UP3, 0x80, 0x8 ;  /* 0x000000000008781c */ /* 0x000fe20003f0f038 */
[----:B0-----:R-:W-:-:S04]  /*a100*/  ULEA UR7, UP4, UR5, UR8, 0x2 ;  /* 0x0000000805077291 */ /* 0x001fc8000f8810ff */
[----:B------:R-:W-:Y:S02]  /*a110*/  ULEA.HI.X UR6, UR5, UR9, UR6, 0x2, UP4 ;  /* 0x0000000905067291 */ /* 0x000fe4000a0f1406 */
[----:B------:R-:W-:-:S06]  /*a120*/  MOV R6, UR7 ;  /* 0x0000000700067c02 */ /* 0x000fcc0008000f00 */
[----:B----4-:R-:W3:Y:S01]  /*a130*/  @P0 LDG.E R8, desc[UR10][R2.64+0x8] ;  /* 0x0000080a02080981 */ /* 0x010ee2000c1e1900 */
[----:B------:R-:W-:-:S05]  /*a140*/  MOV R7, UR6 ;  /* 0x0000000600077c02 */ /* 0x000fca0008000f00 */
[----:B------:R-:W2:Y:S04]  /*a150*/  LDG.E.CONSTANT R9, desc[UR10][R6.64+0x4] ;  /* 0x0000040a06097981 */ /* 0x000ea8000c1e9900 */
[----:B------:R-:W3:Y:S01]  /*a160*/  @P0 LDG.E.CONSTANT R13, desc[UR10][R6.64+0x8] ;  /* 0x0000080a060d0981 */ /* 0x000ee2000c1e9900 */
[----:B--2---:R-:W-:-:S04]  /*a170*/  FFMA R0, R9, R4, R0 ;  /* 0x0000000409007223 */ /* 0x004fc80000000000 */
[----:B---3--:R-:W-:-:S07]  /*a180*/  @P0 FFMA R0, R13, R8, R0 ;  /* 0x000000080d000223 */ /* 0x008fce0000000000 */
.L_x_141:
[----:B0-23--:R-:W-:Y:S01]  /*a190*/  MOV R3, UR4 ;  /* 0x0000000400037c02 */ /* 0x00dfe20008000f00 */
[----:B------:R-:W0:Y:S04]  /*a1a0*/  LDC R4, c[0x0][0x3fc] ;  /* 0x0000ff00ff047b82 */ /* 0x000e280000000800 */
[----:B------:R-:W-:-:S06]  /*a1b0*/  IMAD.WIDE.U32 R2, R3, 0x4, R18 ;  /* 0x0000000403027825 */ /* 0x000fcc00078e0012 */
[----:B------:R-:W4:Y:S01]  /*a1c0*/  LDG.E R2, desc[UR10][R2.64] ;  /* 0x0000000a02027981 */ /* 0x000f22000c1e1900 */
[----:B-1----:R-:W-:Y:S01]  /*a1d0*/  MOV R7, UR4 ;  /* 0x0000000400077c02 */ /* 0x002fe20008000f00 */
[----:B------:R-:W-:-:S04]  /*a1e0*/  UIADD3 UR4, UPT, UPT, UR4, 0x1, URZ ;  /* 0x0000000104047890 */ /* 0x000fc8000fffe0ff */
[----:B------:R-:W-:Y:S02]  /*a1f0*/  IMAD.WIDE.U32 R6, R7, 0x4, R14 ;  /* 0x0000000407067825 */ /* 0x000fe400078e000e */
[----:B0-----:R-:W-:Y:S02]  /*a200*/  ISETP.NE.AND P0, PT, R4, UR4, PT ;  /* 0x0000000404007c0c */ /* 0x001fe4000bf05270 */
[----:B----4-:R-:W-:-:S05]  /*a210*/  FSET.BF.GT.AND R9, R2, RZ, PT ;  /* 0x000000ff0209720a */ /* 0x010fca0003804000 */
[----:B------:R-:W-:-:S05]  /*a220*/  FMUL R9, R9, R0 ;  /* 0x0000000009097220 */ /* 0x000fca0000400000 */
[----:B------:R3:W-:Y:S01]  /*a230*/  STG.E desc[UR10][R6.64], R9 ;  /* 0x0000000906007986 */ /* 0x0007e2000c10190a */
[----:B------:R-:W-:Y:S05]  /*a240*/  @!P0 BRA `(.L_x_144) ;  /* 0x0000000000a08947 */ /* 0x000fea0003800000 */
[----:B------:R-:W-:Y:S05]  /*a250*/  BRA `(.L_x_145) ;  /* 0xfffffff4002c7947 */ /* 0x000fea000383ffff */
.L_x_138:
[----:B------:R-:W-:Y:S01]  /*a260*/  ISETP.GE.U32.AND P0, PT, R0, 0x7, PT ;  /* 0x000000070000780c */ /* 0x000fe20003f06070 */
[----:B0123--:R-:W-:Y:S01]  /*a270*/  HFMA2 R7, -RZ, RZ, 0, 0 ;  /* 0x00000000ff077431 */ /* 0x00ffe200000001ff */
[----:B------:R-:W-:-:S04]  /*a280*/  LOP3.LUT R6, R4, 0x7, RZ, 0xc0, !PT ;  /* 0x0000000704067812 */ /* 0x000fc800078ec0ff */
[----:B------:R-:W-:-:S07]  /*a290*/  ISETP.NE.AND P1, PT, R6, RZ, PT ;  /* 0x000000ff0600720c */ /* 0x000fce0003f25270 */
[----:B------:R-:W-:Y:S06]  /*a2a0*/  @!P0 BRA `(.L_x_146) ;  /* 0x0000000000388947 */ /* 0x000fec0003800000 */
[----:B------:R-:W-:Y:S02]  /*a2b0*/  LOP3.LUT R7, R4, 0x7ffffff8, RZ, 0xc0, !PT ;  /* 0x7ffffff804077812 */ /* 0x000fe400078ec0ff */
[----:B------:R-:W-:-:S07]  /*a2c0*/  MOV R0, RZ ;  /* 0x000000ff00007202 */ /* 0x000fce0000000f00 */
.L_x_147:
[C---:B0-----:R-:W-:Y:S01]  /*a2d0*/  IMAD.WIDE.U32 R2, R0.reuse, 0x4, R14 ;  /* 0x0000000400027825 */ /* 0x041fe200078e000e */
[----:B------:R-:W-:-:S04]  /*a2e0*/  IADD3 R0, PT, PT, R0, 0x8, RZ ;  /* 0x0000000800007810 */ /* 0x000fc80007ffe0ff */
[----:B------:R0:W-:Y:S01]  /*a2f0*/  STG.E desc[UR10][R2.64], RZ ;  /* 0x000000ff02007986 */ /* 0x0001e2000c10190a */
[----:B------:R-:W-:-:S03]  /*a300*/  ISETP.NE.AND P0, PT, R0, R7, PT ;  /* 0x000000070000720c */ /* 0x000fc60003f05270 */
[----:B------:R0:W-:Y:S04]  /*a310*/  STG.E desc[UR10][R2.64+0x4], RZ ;  /* 0x000004ff02007986 */ /* 0x0001e8000c10190a */
[----:B------:R0:W-:Y:S04]  /*a320*/  STG.E desc[UR10][R2.64+0x8], RZ ;  /* 0x000008ff02007986 */ /* 0x0001e8000c10190a */
[----:B------:R0:W-:Y:S04]  /*a330*/  STG.E desc[UR10][R2.64+0xc], RZ ;  /* 0x00000cff02007986 */ /* 0x0001e8000c10190a */
[----:B------:R0:W-:Y:S04]  /*a340*/  STG.E desc[UR10][R2.64+0x10], RZ ;  /* 0x000010ff02007986 */ /* 0x0001e8000c10190a */
[----:B------:R0:W-:Y:S04]  /*a350*/  STG.E desc[UR10][R2.64+0x14], RZ ;  /* 0x000014ff02007986 */ /* 0x0001e8000c10190a */
[----:B------:R0:W-:Y:S04]  /*a360*/  STG.E desc[UR10][R2.64+0x18], RZ ;  /* 0x000018ff02007986 */ /* 0x0001e8000c10190a */
[----:B------:R0:W-:Y:S01]  /*a370*/  STG.E desc[UR10][R2.64+0x1c], RZ ;  /* 0x00001cff02007986 */ /* 0x0001e2000c10190a */
[----:B------:R-:W-:Y:S05]  /*a380*/  @P0 BRA `(.L_x_147) ;  /* 0xfffffffc00d00947 */ /* 0x000fea000383ffff */
.L_x_146:
[----:B------:R-:W-:Y:S05]  /*a390*/  @!P1 BRA `(.L_x_144) ;  /* 0x00000000004c9947 */ /* 0x000fea0003800000 */
[----:B------:R-:W-:Y:S02]  /*a3a0*/  ISETP.GE.U32.AND P0, PT, R6, 0x4, PT ;  /* 0x000000040600780c */ /* 0x000fe40003f06070 */
[----:B------:R-:W-:-:S04]  /*a3b0*/  LOP3.LUT R0, R4, 0x3, RZ, 0xc0, !PT ;  /* 0x0000000304007812 */ /* 0x000fc800078ec0ff */
[----:B------:R-:W-:-:S07]  /*a3c0*/  ISETP.NE.AND P1, PT, R0, RZ, PT ;  /* 0x000000ff0000720c */ /* 0x000fce0003f25270 */
[C---:B0-----:R-:W-:Y:S01]  /*a3d0*/  @P0 IMAD.WIDE.U32 R2, R7.reuse, 0x4, R14 ;  /* 0x0000000407020825 */ /* 0x041fe200078e000e */
[----:B------:R-:W-:-:S04]  /*a3e0*/  @P0 IADD3 R7, PT, PT, R7, 0x4, RZ ;  /* 0x0000000407070810 */ /* 0x000fc80007ffe0ff */
[----:B------:R1:W-:Y:S04]  /*a3f0*/  @P0 STG.E desc[UR10][R2.64], RZ ;  /* 0x000000ff02000986 */ /* 0x0003e8000c10190a */
[----:B------:R1:W-:Y:S04]  /*a400*/  @P0 STG.E desc[UR10][R2.64+0x4], RZ ;  /* 0x000004ff02000986 */ /* 0x0003e8000c10190a */
[----:B------:R1:W-:Y:S04]  /*a410*/  @P0 STG.E desc[UR10][R2.64+0x8], RZ ;  /* 0x000008ff02000986 */ /* 0x0003e8000c10190a */
[----:B------:R1:W-:Y:S01]  /*a420*/  @P0 STG.E desc[UR10][R2.64+0xc], RZ ;  /* 0x00000cff02000986 */ /* 0x0003e2000c10190a */
[----:B------:R-:W-:Y:S05]  /*a430*/  @!P1 BRA `(.L_x_144) ;  /* 0x0000000000249947 */ /* 0x000fea0003800000 */
[----:B------:R-:W-:Y:S02]  /*a440*/  ISETP.NE.AND P0, PT, R0, 0x1, PT ;  /* 0x000000010000780c */ /* 0x000fe40003f05270 */
[----:B------:R-:W-:-:S04]  /*a450*/  LOP3.LUT R0, R4, 0x1, RZ, 0xc0, !PT ;  /* 0x0000000104007812 */ /* 0x000fc800078ec0ff */
[----:B------:R-:W-:-:S07]  /*a460*/  ISETP.NE.U32.AND P1, PT, R0, 0x1, PT ;  /* 0x000000010000780c */ /* 0x000fce0003f25070 */
[C---:B----4-:R-:W-:Y:S01]  /*a470*/  @P0 IMAD.WIDE.U32 R8, R7.reuse, 0x4, R14 ;  /* 0x0000000407080825 */ /* 0x050fe200078e000e */
[----:B------:R-:W-:-:S04]  /*a480*/  @P0 IADD3 R7, PT, PT, R7, 0x2, RZ ;  /* 0x0000000207070810 */ /* 0x000fc80007ffe0ff */
[----:B------:R2:W-:Y:S01]  /*a490*/  @P0 STG.E desc[UR10][R8.64], RZ ;  /* 0x000000ff08000986 */ /* 0x0005e2000c10190a */
[----:B-1----:R-:W-:-:S03]  /*a4a0*/  @!P1 IMAD.WIDE.U32 R2, R7, 0x4, R14 ;  /* 0x0000000407029825 */ /* 0x002fc600078e000e */
[----:B------:R2:W-:Y:S04]  /*a4b0*/  @P0 STG.E desc[UR10][R8.64+0x4], RZ ;  /* 0x000004ff08000986 */ /* 0x0005e8000c10190a */
[----:B------:R2:W-:Y:S02]  /*a4c0*/  @!P1 STG.E desc[UR10][R2.64], RZ ;  /* 0x000000ff02009986 */ /* 0x0005e4000c10190a */
.L_x_144:
[----:B------:R-:W5:Y:S02]  /*a4d0*/  LDCU UR4, c[0x0][0x3f8] ;  /* 0x00007f00ff0477ac */ /* 0x000f640008000800 */
[----:B-----5:R-:W-:-:S09]  /*a4e0*/  UISETP.GE.AND UP0, UPT, UR4, 0x1, UPT ;  /* 0x000000010400788c */ /* 0x020fd2000bf06270 */
[----:B------:R-:W-:Y:S05]  /*a4f0*/  BRA.U !UP0, `(.L_x_148) ;  /* 0x0000000d08c07547 */ /* 0x000fea000b800000 */
[----:B------:R-:W-:Y:S01]  /*a500*/  ULOP3.LUT UR6, UR4, 0xf, URZ, 0xc0, !UPT ;  /* 0x0000000f04067892 */ /* 0x000fe2000f8ec0ff */
[----:B---3--:R-:W-:Y:S01]  /*a510*/  MOV R7, RZ ;  /* 0x000000ff00077202 */ /* 0x008fe20000000f00 */
[----:B------:R-:W-:Y:S02]  /*a520*/  ULOP3.LUT UR8, UR4, 0x7, URZ, 0xc0, !UPT ;  /* 0x0000000704087892 */ /* 0x000fe4000f8ec0ff */
[----:B------:R-:W-:Y:S02]  /*a530*/  UIADD3 UR7, UPT, UPT, UR6, -0x1, URZ ;  /* 0xffffffff06077890 */ /* 0x000fe4000fffe0ff */
[----:B------:R-:W-:Y:S02]  /*a540*/  UIADD3 UR9, UPT, UPT, UR8, -0x1, URZ ;  /* 0xffffffff08097890 */ /* 0x000fe4000fffe0ff */
[----:B------:R-:W-:Y:S02]  /*a550*/  UIADD3 UR5, UPT, UPT, UR4, -0x1, URZ ;  /* 0xffffffff04057890 */ /* 0x000fe4000fffe0ff */
[----:B------:R-:W-:-:S02]  /*a560*/  ULOP3.LUT UR12, UR4, 0x7ffffff0, URZ, 0xc0, !UPT ;  /* 0x7ffffff0040c7892 */ /* 0x000fc4000f8ec0ff */
[----:B------:R-:W-:Y:S02]  /*a570*/  ULOP3.LUT UR4, UR4, 0x3, URZ, 0xc0, !UPT ;  /* 0x0000000304047892 */ /* 0x000fe4000f8ec0ff */
[----:B------:R-:W-:Y:S02]  /*a580*/  UISETP.GE.U32.AND UP1, UPT, UR7, 0x7, UPT ;  /* 0x000000070700788c */ /* 0x000fe4000bf26070 */
[----:B------:R-:W-:-:S11]  /*a590*/  UISETP.GE.U32.AND UP0, UPT, UR9, 0x3, UPT ;  /* 0x000000030900788c */ /* 0x000fd6000bf06070 */
.L_x_154:
[C---:B012---:R-:W-:Y:S01]  /*a5a0*/  IMAD.WIDE.U32 R2, R7.reuse, 0x4, R14 ;  /* 0x0000000407027825 */ /* 0x047fe200078e000e */
[----:B---34-:R-:W0:Y:S04]  /*a5b0*/  LDC.64 R8, c[0x0][0x3d8] ;  /* 0x0000f600ff087b82 */ /* 0x018e280000000a00 */
[----:B------:R-:W2:Y:S01]  /*a5c0*/  LDG.E R11, desc[UR10][R2.64] ;  /* 0x0000000a020b7981 */ /* 0x000ea2000c1e1900 */
[----:B0-----:R-:W-:-:S05]  /*a5d0*/  IMAD.WIDE.U32 R8, R7, 0x4, R8 ;  /* 0x0000000407087825 */ /* 0x001fca00078e0008 */
[----:B--2---:R0:W-:Y:S01]  /*a5e0*/  REDG.E.ADD.F32.FTZ.RN.STRONG.GPU desc[UR10][R8.64], R11 ;  /* 0x0000000b080079a6 */ /* 0x0041e2000c12f30a */
[----:B------:R-:W-:Y:S01]  /*a5f0*/  UISETP.GE.U32.AND UP2, UPT, UR5, 0xf, UPT ;  /* 0x0000000f0500788c */ /* 0x000fe2000bf46070 */
[----:B------:R-:W-:-:S08]  /*a600*/  HFMA2 R0, -RZ, RZ, 0, 0 ;  /* 0x00000000ff007431 */ /* 0x000fd000000001ff */
[----:B------:R-:W-:Y:S05]  /*a610*/  BRA.U !UP2, `(.L_x_149) ;  /* 0x000000050aa07547 */ /* 0x000fea000b800000 */
[----:B------:R-:W-:Y:S01]  /*a620*/  MOV R0, RZ ;  /* 0x000000ff00007202 */ /* 0x000fe20000000f00 */
[----:B------:R-:W1:Y:S06]  /*a630*/  LDCU UR7, c[0x0][0x3fc] ;  /* 0x00007f80ff0777ac */ /* 0x000e6c0008000800 */
.L_x_150:
[C---:B0-----:R-:W-:Y:S01]  /*a640*/  IMAD.WIDE.U32 R10, R0.reuse, 0x4, R22 ;  /* 0x00000004000a7825 */ /* 0x041fe200078e0016 */
[----:B---3--:R-:W2:Y:S01]  /*a650*/  LDG.E R19, desc[UR10][R2.64] ;  /* 0x0000000a02137981 */ /* 0x008ea2000c1e1900 */
        /* <DEDUP_REMOVED lines=19> */
[----:B0-----:R-:W3:Y:S01]  /*a790*/  LDG.E R27, desc[UR10][R2.64] ;  /* 0x0000000a021b7981 */ /* 0x001ee2000c1e1900 */
[----:B------:R-:W-:-:S05]  /*a7a0*/  IADD3 R31, PT, PT, R31, UR7, RZ ;  /* 0x000000071f1f7c10 */ /* 0x000fca000fffe0ff */
[----:B------:R-:W-:-:S04]  /*a7b0*/  IMAD.WIDE.U32 R12, R31, 0x4, R8 ;  /* 0x000000041f0c7825 */ /* 0x000fc800078e0008 */
[----:B---3--:R-:W-:-:S05]  /*a7c0*/  FMUL R27, R4, R27 ;  /* 0x0000001b041b7220 */ /* 0x008fca0000400000 */
[----:B------:R0:W-:Y:S04]  /*a7d0*/  REDG.E.ADD.F32.FTZ.RN.STRONG.GPU desc[UR10][R12.64], R27 ;  /* 0x0000001b0c0079a6 */ /* 0x0001e8000c12f30a */
[----:B------:R-:W3:Y:S04]  /*a7e0*/  LDG.E R4, desc[UR10][R10.64+0x10] ;  /* 0x0000100a0a047981 */ /* 0x000ee8000c1e1900 */
[----:B-1----:R-:W3:Y:S01]  /*a7f0*/  LDG.E R29, desc[UR10][R2.64] ;  /* 0x0000000a021d7981 */ /* 0x002ee2000c1e1900 */
[----:B------:R-:W-:-:S05]  /*a800*/  IADD3 R31, PT, PT, R31, UR7, RZ ;  /* 0x000000071f1f7c10 */ /* 0x000fca000fffe0ff */
[----:B------:R-:W-:-:S04]  /*a810*/  IMAD.WIDE.U32 R16, R31, 0x4, R8 ;  /* 0x000000041f107825 */ /* 0x000fc800078e0008 */
[----:B---3--:R-:W-:-:S05]  /*a820*/  FMUL R29, R4, R29 ;  /* 0x0000001d041d7220 */ /* 0x008fca0000400000 */
[----:B------:R1:W-:Y:S04]  /*a830*/  REDG.E.ADD.F32.FTZ.RN.STRONG.GPU desc[UR10][R16.64], R29 ;  /* 0x0000001d100079a6 */ /* 0x0003e8000c12f30a */
[----:B------:R-:W3:Y:S04]  /*a840*/  LDG.E R4, desc[UR10][R10.64+0x14] ;  /* 0x0000140a0a047981 */ /* 0x000ee8000c1e1900 */
[----:B--2---:R-:W3:Y:S01]  /*a850*/  LDG.E R33, desc[UR10][R2.64] ;  /* 0x0000000a02217981 */ /* 0x004ee2000c1e1900 */
        /* <DEDUP_REMOVED lines=52> */
[----:B------:R-:W4:Y:S04]  /*aba0*/  LDG.E R4, desc[UR10][R10.64+0x38] ;  /* 0x0000380a0a047981 */ /* 0x000f28000c1e1900 */
[----:B--2---:R-:W4:Y:S01]  /*abb0*/  LDG.E R33, desc[UR10][R2.64] ;  /* 0x0000000a02217981 */ /* 0x004f22000c1e1900 */
[----:B------:R-:W-:-:S05]  /*abc0*/  IADD3 R31, PT, PT, R31, UR7, RZ ;  /* 0x000000071f1f7c10 */ /* 0x000fca000fffe0ff */
[----:B------:R-:W-:-:S04]  /*abd0*/  IMAD.WIDE.U32 R18, R31, 0x4, R8 ;  /* 0x000000041f127825 */ /* 0x000fc800078e0008 */
[----:B----4-:R-:W-:-:S05]  /*abe0*/  FMUL R33, R4, R33 ;  /* 0x0000002104217220 */ /* 0x010fca0000400000 */
[----:B------:R3:W-:Y:S04]  /*abf0*/  REDG.E.ADD.F32.FTZ.RN.STRONG.GPU desc[UR10][R18.64], R33 ;  /* 0x00000021120079a6 */ /* 0x0007e8000c12f30a */
[----:B------:R-:W2:Y:S04]  /*ac00*/  LDG.E R4, desc[UR10][R10.64+0x3c] ;  /* 0x00003c0a0a047981 */ /* 0x000ea8000c1e1900 */
[----:B0-----:R-:W2:Y:S01]  /*ac10*/  LDG.E R13, desc[UR10][R2.64] ;  /* 0x0000000a020d7981 */ /* 0x001ea2000c1e1900 */
[----:B------:R-:W-:Y:S02]  /*ac20*/  IADD3 R0, PT, PT, R0, 0x10, RZ ;  /* 0x0000001000007810 */ /* 0x000fe40007ffe0ff */
[----:B------:R-:W-:-:S02]  /*ac30*/  IADD3 R31, PT, PT, R31, UR7, RZ ;  /* 0x000000071f1f7c10 */ /* 0x000fc4000fffe0ff */
[----:B------:R-:W-:-:S03]  /*ac40*/  ISETP.NE.AND P0, PT, R0, UR12, PT ;  /* 0x0000000c00007c0c */ /* 0x000fc6000bf05270 */
[----:B------:R-:W-:-:S04]  /*ac50*/  IMAD.WIDE.U32 R8, R31, 0x4, R8 ;  /* 0x000000041f087825 */ /* 0x000fc800078e0008 */
[----:B--2---:R-:W-:-:S05]  /*ac60*/  FMUL R13, R4, R13 ;  /* 0x0000000d040d7220 */ /* 0x004fca0000400000 */
[----:B------:R3:W-:Y:S01]  /*ac70*/  REDG.E.ADD.F32.FTZ.RN.STRONG.GPU desc[UR10][R8.64], R13 ;  /* 0x0000000d080079a6 */ /* 0x0007e2000c12f30a */
[----:B------:R-:W-:Y:S05]  /*ac80*/  @P0 BRA `(.L_x_150) ;  /* 0xfffffff8006c0947 */ /* 0x000fea000383ffff */
[----:B------:R-:W-:-:S07]  /*ac90*/  MOV R0, UR12 ;  /* 0x0000000c00007c02 */ /* 0x000fce0008000f00 */
.L_x_149:
[----:B------:R-:W-:-:S09]  /*aca0*/  UISETP.NE.AND UP2, UPT, UR6, URZ, UPT ;  /* 0x000000ff0600728c */ /* 0x000fd2000bf45270 */
[----:B------:R-:W-:Y:S05]  /*acb0*/  BRA.U !UP2, `(.L_x_151) ;  /* 0x000000050abc7547 */ /* 0x000fea000b800000 */
[----:B------:R-:W-:Y:S01]  /*acc0*/  UISETP.NE.AND UP2, UPT, UR8, URZ, UPT ;  /* 0x000000ff0800728c */ /* 0x000fe2000bf45270 */
[----:B------:R-:W-:Y:S10]  /*acd0*/  BRA.U !UP1, `(.L_x_152) ;  /* 0x0000000109d07547 */ /* 0x000ff4000b800000 */
[C---:B0--3--:R-:W-:Y:S01]  /*ace0*/  IMAD.WIDE.U32 R8, R0.reuse, 0x4, R22 ;  /* 0x0000000400087825 */ /* 0x049fe200078e0016 */
        /* <DEDUP_REMOVED lines=49> */
[----:B------:R2:W-:Y:S01]  /*b000*/  REDG.E.ADD.F32.FTZ.RN.STRONG.GPU desc[UR10][R10.64], R17 ;  /* 0x000000110a0079a6 */ /* 0x0005e2000c12f30a */
[----:B------:R-:W-:-:S07]  /*b010*/  IADD3 R0, PT, PT, R0, 0x8, RZ ;  /* 0x0000000800007810 */ /* 0x000fce0007ffe0ff */
.L_x_152:
[----:B------:R-:W-:Y:S05]  /*b020*/  BRA.U !UP2, `(.L_x_151) ;  /* 0x000000010ae07547 */ /* 0x000fea000b800000 */
[----:B------:R-:W-:Y:S01]  /*b030*/  UISETP.NE.AND UP2, UPT, UR4, URZ, UPT ;  /* 0x000000ff0400728c */ /* 0x000fe2000bf45270 */
[----:B------:R-:W-:Y:S10]  /*b040*/  BRA.U !UP0, `(.L_x_153) ;  /* 0x0000000108707547 */ /* 0x000ff4000b800000 */
[C---:B0-2---:R-:W-:Y:S01]  /*b050*/  IMAD.WIDE.U32 R10, R0.reuse, 0x4, R22 ;  /* 0x00000004000a7825 */ /* 0x045fe200078e0016 */
[----:B---3--:R-:W2:Y:S01]  /*b060*/  LDG.E R13, desc[UR10][R2.64] ;  /* 0x0000000a020d7981 */ /* 0x008ea2000c1e1900 */
        /* <DEDUP_REMOVED lines=20> */
[----:B0-----:R-:W2:Y:S01]  /*b1b0*/  LDG.E R13, desc[UR10][R2.64] ;  /* 0x0000000a020d7981 */ /* 0x001ea2000c1e1900 */
[----:B------:R-:W-:-:S05]  /*b1c0*/  IADD3 R33, PT, PT, R33, UR7, RZ ;  /* 0x0000000721217c10 */ /* 0x000fca000fffe0ff */
[----:B------:R-:W-:-:S04]  /*b1d0*/  IMAD.WIDE.U32 R8, R33, 0x4, R8 ;  /* 0x0000000421087825 */ /* 0x000fc800078e0008 */
[----:B--2---:R-:W-:-:S05]  /*b1e0*/  FMUL R13, R4, R13 ;  /* 0x0000000d040d7220 */ /* 0x004fca0000400000 */
[----:B------:R1:W-:Y:S01]  /*b1f0*/  REDG.E.ADD.F32.FTZ.RN.STRONG.GPU desc[UR10][R8.64], R13 ;  /* 0x0000000d080079a6 */ /* 0x0003e2000c12f30a */
[----:B------:R-:W-:-:S07]  /*b200*/  IADD3 R0, PT, PT, R0, 0x4, RZ ;  /* 0x0000000400007810 */ /* 0x000fce0007ffe0ff */
.L_x_153:
[----:B------:R-:W-:Y:S05]  /*b210*/  BRA.U !UP2, `(.L_x_151) ;  /* 0x000000010a647547 */ /* 0x000fea000b800000 */
[C---:B0-2---:R-:W-:Y:S01]  /*b220*/  IMAD.WIDE.U32 R10, R0.reuse, 0x4, R22 ;  /* 0x00000004000a7825 */ /* 0x045fe200078e0016 */
[----:B-1-3--:R-:W2:Y:S01]  /*b230*/  LDG.E R13, desc[UR10][R2.64] ;  /* 0x0000000a020d7981 */ /* 0x00aea2000c1e1900 */
        /* <DEDUP_REMOVED lines=10> */
[----:B----4-:R-:W2:Y:S01]  /*b2e0*/  LDG.E R13, desc[UR10][R2.64] ;  /* 0x0000000a020d7981 */ /* 0x010ea2000c1e1900 */
        /* <DEDUP_REMOVED lines=8> */
[----:B0-----:R-:W-:-:S05]  /*b370*/  IADD3 R13, PT, PT, R19, UR7, RZ ;  /* 0x00000007130d7c10 */ /* 0x001fca000fffe0ff */
[----:B------:R-:W-:-:S04]  /*b380*/  IMAD.WIDE.U32 R8, R13, 0x4, R8 ;  /* 0x000000040d087825 */ /* 0x000fc800078e0008 */
[----:B--2---:R-:W-:-:S05]  /*b390*/  FMUL R13, R10, R3 ;  /* 0x000000030a0d7220 */ /* 0x004fca0000400000 */
[----:B------:R0:W-:Y:S02]  /*b3a0*/  REDG.E.ADD.F32.FTZ.RN.STRONG.GPU desc[UR10][R8.64], R13 ;  /* 0x0000000d080079a6 */ /* 0x0001e4000c12f30a */
.L_x_151:
[----:B------:R-:W5:Y:S01]  /*b3b0*/  LDC R4, c[0x0][0x3fc] ;  /* 0x0000ff00ff047b82 */ /* 0x000f620000000800 */
[----:B------:R-:W-:-:S04]  /*b3c0*/  IADD3 R7, PT, PT, R7, 0x1, RZ ;  /* 0x0000000107077810 */ /* 0x000fc80007ffe0ff */
[----:B-----5:R-:W-:-:S13]  /*b3d0*/  ISETP.NE.AND P0, PT, R7, R4, PT ;  /* 0x000000040700720c */ /* 0x020fda0003f05270 */
[----:B------:R-:W-:Y:S05]  /*b3e0*/  @!P0 BRA `(.L_x_137) ;  /* 0x0000000400908947 */ /* 0x000fea0003800000 */
[----:B------:R-:W-:Y:S05]  /*b3f0*/  BRA `(.L_x_154) ;  /* 0xfffffff000687947 */ /* 0x000fea000383ffff */
.L_x_148:
[C---:B------:R-:W-:Y:S02]  /*b400*/  IADD3 R0, PT, PT, R4.reuse, -0x1, RZ ;  /* 0xffffffff04007810 */ /* 0x040fe40007ffe0ff */
[----:B012---:R-:W-:Y:S02]  /*b410*/  LOP3.LUT R2, R4, 0xf, RZ, 0xc0, !PT ;  /* 0x0000000f04027812 */ /* 0x007fe400078ec0ff */
[----:B------:R-:W-:Y:S02]  /*b420*/  ISETP.GE.U32.AND P0, PT, R0, 0xf, PT ;  /* 0x0000000f0000780c */ /* 0x000fe40003f06070 */
[----:B------:R-:W-:Y:S02]  /*b430*/  ISETP.NE.AND P1, PT, R2, RZ, PT ;  /* 0x000000ff0200720c */ /* 0x000fe40003f25270 */
[----:B------:R-:W-:-:S09]  /*b440*/  MOV R3, RZ ;  /* 0x000000ff00037202 */ /* 0x000fd20000000f00 */
[----:B------:R-:W-:Y:S05]  /*b450*/  @!P0 BRA `(.L_x_155) ;  /* 0x0000000000a08947 */ /* 0x000fea0003800000 */
[----:B------:R-:W-:Y:S01]  /*b460*/  HFMA2 R11, -RZ, RZ, 0, 0 ;  /* 0x00000000ff0b7431 */ /* 0x000fe200000001ff */
[----:B------:R-:W-:-:S07]  /*b470*/  LOP3.LUT R3, R4, 0x7ffffff0, RZ, 0xc0, !PT ;  /* 0x7ffffff004037812 */ /* 0x000fce00078ec0ff */
.L_x_156:
[C---:B---3--:R-:W-:Y:S01]  /*b480*/  IMAD.WIDE.U32 R6, R11.reuse, 0x4, R14 ;  /* 0x000000040b067825 */ /* 0x048fe200078e000e */
[----:B----4-:R-:W0:Y:S04]  /*b490*/  LDC.64 R8, c[0x0][0x3d8] ;  /* 0x0000f600ff087b82 */ /* 0x010e280000000a00 */
        /* <DEDUP_REMOVED lines=36> */
.L_x_155:
[----:B------:R-:W-:Y:S05]  /*b6e0*/  @!P1 BRA `(.L_x_137) ;  /* 0x0000000000d09947 */ /* 0x000fea0003800000 */
[----:B------:R-:W-:Y:S02]  /*b6f0*/  ISETP.GE.U32.AND P0, PT, R2, 0x8, PT ;  /* 0x000000080200780c */ /* 0x000fe40003f06070 */
[----:B------:R-:W-:-:S04]  /*b700*/  LOP3.LUT R0, R4, 0x7, RZ, 0xc0, !PT ;  /* 0x0000000704007812 */ /* 0x000fc800078ec0ff */
[----:B------:R-:W-:-:S07]  /*b710*/  ISETP.NE.AND P1, PT, R0, RZ, PT ;  /* 0x000000ff0000720c */ /* 0x000fce0003f25270 */
[----:B------:R-:W-:Y:S06]  /*b720*/  @!P0 BRA `(.L_x_157) ;  /* 0x0000000000508947 */ /* 0x000fec0003800000 */
[C---:B---34-:R-:W-:Y:S01]  /*b730*/  IMAD.WIDE.U32 R8, R3.reuse, 0x4, R14 ;  /* 0x0000000403087825 */ /* 0x058fe200078e000e */
        /* <DEDUP_REMOVED lines=19> */
.L_x_157:
[----:B------:R-:W-:Y:S05]  /*b870*/  @!P1 BRA `(.L_x_137) ;  /* 0x00000000006c9947 */ /* 0x000fea0003800000 */
[----:B------:R-:W-:Y:S02]  /*b880*/  ISETP.GE.U32.AND P0, PT, R0, 0x4, PT ;  /* 0x000000040000780c */ /* 0x000fe40003f06070 */
[----:B------:R-:W-:-:S04]  /*b890*/  LOP3.LUT R2, R4, 0x3, RZ, 0xc0, !PT ;  /* 0x0000000304027812 */ /* 0x000fc800078ec0ff */
[----:B------:R-:W-:-:S07]  /*b8a0*/  ISETP.NE.AND P1, PT, R2, RZ, PT ;  /* 0x000000ff0200720c */ /* 0x000fce0003f25270 */
[----:B------:R-:W-:Y:S06]  /*b8b0*/  @!P0 BRA `(.L_x_158) ;  /* 0x0000000000308947 */ /* 0x000fec0003800000 */
[C---:B---34-:R-:W-:Y:S01]  /*b8c0*/  IMAD.WIDE.U32 R8, R3.reuse, 0x4, R14 ;  /* 0x0000000403087825 */ /* 0x058fe200078e000e */
[----:B--2---:R-:W0:Y:S04]  /*b8d0*/  LDC.64 R6, c[0x0][0x3d8] ;  /* 0x0000f600ff067b82 */ /* 0x004e280000000a00 */
        /* <DEDUP_REMOVED lines=10> */
.L_x_158:
[----:B------:R-:W-:Y:S05]  /*b980*/  @!P1 BRA `(.L_x_137) ;  /* 0x0000000000289947 */ /* 0x000fea0003800000 */
[----:B0-2---:R-:W0:Y:S01]  /*b990*/  LDC.64 R10, c[0x0][0x3d8] ;  /* 0x0000f600ff0a7b82 */ /* 0x005e220000000a00 */
[----:B------:R-:W-:-:S05]  /*b9a0*/  UMOV UR4, URZ ;  /* 0x000000ff00047c82 */ /* 0x000fca0008000000 */
.L_x_159:
[----:B0--34-:R-:W-:-:S06]  /*b9b0*/  IMAD.WIDE.U32 R8, R3, 0x4, R14 ;  /* 0x0000000403087825 */ /* 0x019fcc00078e000e */
[----:B------:R-:W2:Y:S01]  /*b9c0*/  LDG.E R9, desc[UR10][R8.64] ;  /* 0x0000000a08097981 */ /* 0x000ea2000c1e1900 */
[----:B------:R-:W-:Y:S01]  /*b9d0*/  UIADD3 UR4, UPT, UPT, UR4, 0x1, URZ ;  /* 0x0000000104047890 */ /* 0x000fe2000fffe0ff */
[----:B0-----:R-:W-:-:S05]  /*b9e0*/  IMAD.WIDE.U32 R6, R3, 0x4, R10 ;  /* 0x0000000403067825 */ /* 0x001fca00078e000a */
[----:B------:R-:W-:Y:S02]  /*b9f0*/  ISETP.NE.AND P0, PT, R2, UR4, PT ;  /* 0x0000000402007c0c */ /* 0x000fe4000bf05270 */
[----:B------:R-:W-:Y:S01]  /*ba00*/  IADD3 R3, PT, PT, R3, 0x1, RZ ;  /* 0x0000000103037810 */ /* 0x000fe20007ffe0ff */
[----:B--2---:R0:W-:Y:S10]  /*ba10*/  REDG.E.ADD.F32.FTZ.RN.STRONG.GPU desc[UR10][R6.64], R9 ;  /* 0x00000009060079a6 */ /* 0x0041f4000c12f30a */
[----:B------:R-:W-:Y:S05]  /*ba20*/  @P0 BRA `(.L_x_159) ;  /* 0xfffffffc00e00947 */ /* 0x000fea000383ffff */
.L_x_137:
[----:B------:R-:W0:Y:S02]  /*ba30*/  LDCU UR4, c[0x0][0x3f8] ;  /* 0x00007f00ff0477ac */ /* 0x000e240008000800 */
[----:B0-23--:R-:W-:-:S04]  /*ba40*/  MOV R2, UR4 ;  /* 0x0000000400027c02 */ /* 0x00dfc80008000f00 */
[----:B------:R-:W-:-:S13]  /*ba50*/  ISETP.GE.AND P0, PT, R2, 0x1, PT ;  /* 0x000000010200780c */ /* 0x000fda0003f06270 */
[----:B------:R-:W-:Y:S05]  /*ba60*/  @!P0 EXIT ;  /* 0x000000000000894d */ /* 0x000fea0003800000 */
[----:B------:R-:W-:Y:S02]  /*ba70*/  ISETP.GE.AND P0, PT, R4, 0x1, PT ;  /* 0x000000010400780c */ /* 0x000fe40003f06270 */
[----:B------:R-:W-:-:S11]  /*ba80*/  IADD3 R0, PT, PT, R2, -0x1, RZ ;  /* 0xffffffff02007810 */ /* 0x000fd60007ffe0ff */
[----:B------:R-:W-:Y:S05]  /*ba90*/  @!P0 BRA `(.L_x_160) ;  /* 0x0000000800a08947 */ /* 0x000fea0003800000 */
[C---:B------:R-:W-:Y:S01]  /*baa0*/  LOP3.LUT R28, R4.reuse, 0xf, RZ, 0xc0, !PT ;  /* 0x0000000f041c7812 */ /* 0x040fe200078ec0ff */
[----:B-1--4-:R-:W-:Y:S01]  /*bab0*/  HFMA2 R9, -RZ, RZ, 0, 0 ;  /* 0x00000000ff097431 */ /* 0x012fe200000001ff */
[C---:B------:R-:W-:Y:S02]  /*bac0*/  LOP3.LUT R29, R4.reuse, 0x7, RZ, 0xc0, !PT ;  /* 0x00000007041d7812 */ /* 0x040fe400078ec0ff */
[----:B------:R-:W-:Y:S02]  /*bad0*/  IADD3 R0, PT, PT, R4, -0x1, RZ ;  /* 0xffffffff04007810 */ /* 0x000fe40007ffe0ff */
[----:B------:R-:W-:Y:S02]  /*bae0*/  IADD3 R2, PT, PT, R28, -0x1, RZ ;  /* 0xffffffff1c027810 */ /* 0x000fe40007ffe0ff */
[----:B------:R-:W-:Y:S02]  /*baf0*/  IADD3 R3, PT, PT, R29, -0x1, RZ ;  /* 0xffffffff1d037810 */ /* 0x000fe40007ffe0ff */
[----:B------:R-:W-:-:S02]  /*bb00*/  ISETP.GE.U32.AND P2, PT, R0, 0xf, PT ;  /* 0x0000000f0000780c */ /* 0x000fc40003f46070 */
[----:B------:R-:W-:Y:S02]  /*bb10*/  LOP3.LUT R0, R4, 0x7ffffff0, RZ, 0xc0, !PT ;  /* 0x7ffffff004007812 */ /* 0x000fe400078ec0ff */
[----:B------:R-:W-:Y:S02]  /*bb20*/  ISETP.GE.U32.AND P1, PT, R2, 0x7, PT ;  /* 0x000000070200780c */ /* 0x000fe40003f26070 */
[----:B------:R-:W-:Y:S02]  /*bb30*/  ISETP.GE.U32.AND P0, PT, R3, 0x3, PT ;  /* 0x000000030300780c */ /* 0x000fe40003f06070 */
[----:B------:R-:W-:-:S11]  /*bb40*/  LOP3.LUT R4, R4, 0x3, RZ, 0xc0, !PT ;  /* 0x0000000304047812 */ /* 0x000fd600078ec0ff */
.L_x_167:
[----:B0-----:R-:W0:Y:S01]  /*bb50*/  LDCU UR4, c[0x0][0x3fc] ;  /* 0x00007f80ff0477ac */ /* 0x001e220008000800 */
[----:B------:R-:W-:Y:S01]  /*bb60*/  CS2R R10, SRZ ;  /* 0x00000000000a7805 */ /* 0x000fe2000001ff00 */
[----:B0-----:R-:W-:Y:S01]  /*bb70*/  IMAD R8, R9, UR4, RZ ;  /* 0x0000000409087c24 */ /* 0x001fe2000f8e02ff */
[----:B------:R-:W-:Y:S06]  /*bb80*/  @!P2 BRA `(.L_x_161) ;  /* 0x0000000000e4a947 */ /* 0x000fec0003800000 */
[----:B------:R-:W-:-:S07]  /*bb90*/  CS2R R10, SRZ ;  /* 0x00000000000a7805 */ /* 0x000fce000001ff00 */
.L_x_162:
[----:B------:R-:W0:Y:S01]  /*bba0*/  LDC.64 R2, c[0x0][0x3a0] ;  /* 0x0000e800ff027b82 */ /* 0x000e220000000a00 */
[----:B------:R-:W-:Y:S01]  /*bbb0*/  IADD3 R13, PT, PT, R8, R11, RZ ;  /* 0x0000000b080d7210 */ /* 0x000fe20007ffe0ff */
        /* <DEDUP_REMOVED lines=17> */
[----:B------:R-:W5:Y:S04]  /*bcd0*/  LDG.E R35, desc[UR10][R6.64+0x38] ;  /* 0x0000380a06237981 */ /* 0x000f68000c1e1900 */
        /* <DEDUP_REMOVED lines=22> */
[----:B------:R-:W5:Y:S01]  /*be40*/  LDG.E.CONSTANT R33, desc[UR10][R2.64+0x3c] ;  /* 0x00003c0a02217981 */ /* 0x000f62000c1e9900 */
[----:B------:R-:W-:-:S04]  /*be50*/  IADD3 R11, PT, PT, R11, 0x10, RZ ;  /* 0x000000100b0b7810 */ /* 0x000fc80007ffe0ff */
[----:B------:R-:W-:Y:S01]  /*be60*/  ISETP.NE.AND P3, PT, R11, R0, PT ;  /* 0x000000000b00720c */ /* 0x000fe20003f65270 */
        /* <DEDUP_REMOVED lines=10> */
[----:B------:R-:W-:-:S07]  /*bf10*/  MOV R11, R0 ;  /* 0x00000000000b7202 */ /* 0x000fce0000000f00 */
.L_x_161:
[----:B------:R-:W-:-:S13]  /*bf20*/  ISETP.NE.AND P3, PT, R28, RZ, PT ;  /* 0x000000ff1c00720c */ /* 0x000fda0003f65270 */
[----:B------:R-:W-:Y:S05]  /*bf30*/  @!P3 BRA `(.L_x_163) ;  /* 0x00000004004cb947 */ /* 0x000fea0003800000 */
[----:B------:R-:W-:Y:S01]  /*bf40*/  ISETP.NE.AND P3, PT, R29, RZ, PT ;  /* 0x000000ff1d00720c */ /* 0x000fe20003f65270 */
[----:B------:R-:W-:-:S12]  /*bf50*/  @!P1 BRA `(.L_x_164) ;  /* 0x0000000000889947 */ /* 0x000fd80003800000 */
[----:B------:R-:W0:Y:S01]  /*bf60*/  LDC.64 R2, c[0x0][0x3a0] ;  /* 0x0000e800ff027b82 */ /* 0x000e220000000a00 */
[CC--:B------:R-:W-:Y:S01]  /*bf70*/  IADD3 R16, P4, PT, R8.reuse, R11.reuse, RZ ;  /* 0x0000000b08107210 */ /* 0x0c0fe20007f9e0ff */
[----:B------:R-:W-:Y:S01]  /*bf80*/  IMAD.WIDE.U32 R6, R11, 0x4, R14 ;  /* 0x000000040b067825 */ /* 0x000fe200078e000e */
[----:B------:R-:W-:Y:S02]  /*bf90*/  IADD3 R27, PT, PT, R8, R11, RZ ;  /* 0x0000000b081b7210 */ /* 0x000fe40007ffe0ff */
[----:B------:R-:W-:Y:S02]  /*bfa0*/  IADD3.X R17, PT, PT, RZ, RZ, RZ, P4, !PT ;  /* 0x000000ffff117210 */ /* 0x000fe400027fe4ff */
[----:B------:R-:W2:Y:S01]  /*bfb0*/  LDG.E R30, desc[UR10][R6.64] ;  /* 0x0000000a061e7981 */ /* 0x000ea2000c1e1900 */
[----:B------:R-:W1:Y:S03]  /*bfc0*/  LDC.64 R12, c[0x0][0x3a0] ;  /* 0x0000e800ff0c7b82 */ /* 0x000e660000000a00 */
[----:B------:R-:W3:Y:S04]  /*bfd0*/  LDG.E R32, desc[UR10][R6.64+0x4] ;  /* 0x0000040a06207981 */ /* 0x000ee8000c1e1900 */
[----:B------:R-:W4:Y:S04]  /*bfe0*/  LDG.E R34, desc[UR10][R6.64+0x8] ;  /* 0x0000080a06227981 */ /* 0x000f28000c1e1900 */
[----:B------:R-:W5:Y:S04]  /*bff0*/  LDG.E R22, desc[UR10][R6.64+0xc] ;  /* 0x00000c0a06167981 */ /* 0x000f68000c1e1900 */
[----:B------:R-:W5:Y:S01]  /*c000*/  LDG.E R18, desc[UR10][R6.64+0x10] ;  /* 0x0000100a06127981 */ /* 0x000f62000c1e1900 */
[----:B0-----:R-:W-:-:S03]  /*c010*/  LEA R2, P4, R16, R2, 0x2 ;  /* 0x0000000210027211 */ /* 0x001fc600078810ff */
[----:B------:R-:W5:Y:S01]  /*c020*/  LDG.E R23, desc[UR10][R6.64+0x1c] ;  /* 0x00001c0a06177981 */ /* 0x000f62000c1e1900 */
[----:B------:R-:W-:-:S03]  /*c030*/  LEA.HI.X R3, R16, R3, R17, 0x2, P4 ;  /* 0x0000000310037211 */ /* 0x000fc600020f1411 */
[----:B------:R-:W5:Y:S01]  /*c040*/  LDG.E R16, desc[UR10][R6.64+0x14] ;  /* 0x0000140a06107981 */ /* 0x000f62000c1e1900 */
[----:B-1----:R-:W-:-:S03]  /*c050*/  IMAD.WIDE.U32 R26, R27, 0x4, R12 ;  /* 0x000000041b1a7825 */ /* 0x002fc600078e000c */
[----:B------:R-:W3:Y:S04]  /*c060*/  LDG.E.CONSTANT R33, desc[UR10][R2.64+0x4] ;  /* 0x0000040a02217981 */ /* 0x000ee8000c1e9900 */
[----:B------:R-:W2:Y:S04]  /*c070*/  LDG.E.CONSTANT R31, desc[UR10][R26.64] ;  /* 0x0000000a1a1f7981 */ /* 0x000ea8000c1e9900 */
[----:B------:R-:W4:Y:S04]  /*c080*/  LDG.E.CONSTANT R35, desc[UR10][R2.64+0x8] ;  /* 0x0000080a02237981 */ /* 0x000f28000c1e9900 */
[----:B------:R-:W5:Y:S04]  /*c090*/  LDG.E.CONSTANT R19, desc[UR10][R2.64+0xc] ;  /* 0x00000c0a02137981 */ /* 0x000f68000c1e9900 */
[----:B------:R-:W5:Y:S04]  /*c0a0*/  LDG.E.CONSTANT R17, desc[UR10][R2.64+0x10] ;  /* 0x0000100a02117981 */ /* 0x000f68000c1e9900 */
[----:B------:R-:W5:Y:S04]  /*c0b0*/  LDG.E.CONSTANT R13, desc[UR10][R2.64+0x14] ;  /* 0x0000140a020d7981 */ /* 0x000f68000c1e9900 */
[----:B------:R-:W5:Y:S04]  /*c0c0*/  LDG.E R12, desc[UR10][R6.64+0x18] ;  /* 0x0000180a060c7981 */ /* 0x000f68000c1e1900 */
[----:B------:R-:W5:Y:S04]  /*c0d0*/  LDG.E.CONSTANT R27, desc[UR10][R2.64+0x18] ;  /* 0x0000180a021b7981 */ /* 0x000f68000c1e9900 */
[----:B------:R-:W5:Y:S01]  /*c0e0*/  LDG.E.CONSTANT R26, desc[UR10][R2.64+0x1c] ;  /* 0x00001c0a021a7981 */ /* 0x000f62000c1e9900 */
[----:B------:R-:W-:Y:S01]  /*c0f0*/  IADD3 R11, PT, PT, R11, 0x8, RZ ;  /* 0x000000080b0b7810 */ /* 0x000fe20007ffe0ff */
        /* <DEDUP_REMOVED lines=8> */
.L_x_164:
[----:B------:R-:W-:Y:S05]  /*c180*/  @!P3 BRA `(.L_x_163) ;  /* 0x0000000000b8b947 */ /* 0x000fea0003800000 */
[----:B------:R-:W-:Y:S01]  /*c190*/  ISETP.NE.AND P3, PT, R4, RZ, PT ;  /* 0x000000ff0400720c */ /* 0x000fe20003f65270 */
[----:B------:R-:W-:-:S12]  /*c1a0*/  @!P0 BRA `(.L_x_165) ;  /* 0x0000000000588947 */ /* 0x000fd80003800000 */
[----:B------:R-:W0:Y:S01]  /*c1b0*/  LDC.64 R12, c[0x0][0x3a0] ;  /* 0x0000e800ff0c7b82 */ /* 0x000e220000000a00 */
[CC--:B------:R-:W-:Y:S01]  /*c1c0*/  IADD3 R17, PT, PT, R8.reuse, R11.reuse, RZ ;  /* 0x0000000b08117210 */ /* 0x0c0fe20007ffe0ff */
[----:B------:R-:W-:Y:S01]  /*c1d0*/  IMAD.WIDE.U32 R6, R11, 0x4, R14 ;  /* 0x000000040b067825 */ /* 0x000fe200078e000e */
[----:B------:R-:W-:-:S04]  /*c1e0*/  IADD3 R16, P4, PT, R8, R11, RZ ;  /* 0x0000000b08107210 */ /* 0x000fc80007f9e0ff */
[----:B------:R-:W-:Y:S01]  /*c1f0*/  IADD3.X R18, PT, PT, RZ, RZ, RZ, P4, !PT ;  /* 0x000000ffff127210 */ /* 0x000fe200027fe4ff */
[----:B------:R-:W1:Y:S01]  /*c200*/  LDC.64 R2, c[0x0][0x3a0] ;  /* 0x0000e800ff027b82 */ /* 0x000e620000000a00 */
[----:B------:R-:W2:Y:S04]  /*c210*/  LDG.E R22, desc[UR10][R6.64+0x8] ;  /* 0x0000080a06167981 */ /* 0x000ea8000c1e1900 */
[----:B------:R-:W3:Y:S01]  /*c220*/  LDG.E R26, desc[UR10][R6.64+0xc] ;  /* 0x00000c0a061a7981 */ /* 0x000ee2000c1e1900 */
[----:B0-----:R-:W-:-:S06]  /*c230*/  IMAD.WIDE.U32 R12, R17, 0x4, R12 ;  /* 0x00000004110c7825 */ /* 0x001fcc00078e000c */
[----:B------:R-:W4:Y:S01]  /*c240*/  LDG.E.CONSTANT R13, desc[UR10][R12.64] ;  /* 0x0000000a0c0d7981 */ /* 0x000f22000c1e9900 */
[----:B-1----:R-:W-:-:S04]  /*c250*/  LEA R2, P4, R16, R2, 0x2 ;  /* 0x0000000210027211 */ /* 0x002fc800078810ff */
[----:B------:R-:W-:Y:S02]  /*c260*/  LEA.HI.X R3, R16, R3, R18, 0x2, P4 ;  /* 0x0000000310037211 */ /* 0x000fe400020f1412 */
[----:B------:R-:W4:Y:S04]  /*c270*/  LDG.E R16, desc[UR10][R6.64] ;  /* 0x0000000a06107981 */ /* 0x000f28000c1e1900 */
[----:B------:R-:W5:Y:S04]  /*c280*/  LDG.E R18, desc[UR10][R6.64+0x4] ;  /* 0x0000040a06127981 */ /* 0x000f68000c1e1900 */
[----:B------:R-:W5:Y:S04]  /*c290*/  LDG.E.CONSTANT R17, desc[UR10][R2.64+0x4] ;  /* 0x0000040a02117981 */ /* 0x000f68000c1e9900 */
[----:B------:R-:W2:Y:S04]  /*c2a0*/  LDG.E.CONSTANT R19, desc[UR10][R2.64+0x8] ;  /* 0x0000080a02137981 */ /* 0x000ea8000c1e9900 */
[----:B------:R-:W3:Y:S01]  /*c2b0*/  LDG.E.CONSTANT R23, desc[UR10][R2.64+0xc] ;  /* 0x00000c0a02177981 */ /* 0x000ee2000c1e9900 */
[----:B------:R-:W-:Y:S01]  /*c2c0*/  IADD3 R11, PT, PT, R11, 0x4, RZ ;  /* 0x000000040b0b7810 */ /* 0x000fe20007ffe0ff */
[----:B----4-:R-:W-:-:S04]  /*c2d0*/  FFMA R16, R13, R16, R10 ;  /* 0x000000100d107223 */ /* 0x010fc8000000000a */
[----:B-----5:R-:W-:-:S04]  /*c2e0*/  FFMA R16, R17, R18, R16 ;  /* 0x0000001211107223 */ /* 0x020fc80000000010 */
[----:B--2---:R-:W-:-:S04]  /*c2f0*/  FFMA R16, R19, R22, R16 ;  /* 0x0000001613107223 */ /* 0x004fc80000000010 */
[----:B---3--:R-:W-:-:S07]  /*c300*/  FFMA R10, R23, R26, R16 ;  /* 0x0000001a170a7223 */ /* 0x008fce0000000010 */
.L_x_165:
[----:B------:R-:W-:Y:S05]  /*c310*/  @!P3 BRA `(.L_x_163) ;  /* 0x000000000054b947 */ /* 0x000fea0003800000 */
[----:B------:R-:W0:Y:S01]  /*c320*/  LDC.64 R6, c[0x0][0x3a0] ;  /* 0x0000e800ff067b82 */ /* 0x000e220000000a00 */
[----:B------:R-:W-:Y:S01]  /*c330*/  IADD3 R13, PT, PT, R8, R11, RZ ;  /* 0x0000000b080d7210 */ /* 0x000fe20007ffe0ff */
[----:B------:R-:W-:-:S05]  /*c340*/  IMAD.WIDE.U32 R2, R11, 0x4, R14 ;  /* 0x000000040b027825 */ /* 0x000fca00078e000e */
[----:B------:R-:W2:Y:S01]  /*c350*/  LDG.E R12, desc[UR10][R2.64] ;  /* 0x0000000a020c7981 */ /* 0x000ea2000c1e1900 */
[----:B0-----:R-:W-:-:S06]  /*c360*/  IMAD.WIDE.U32 R6, R13, 0x4, R6 ;  /* 0x000000040d067825 */ /* 0x001fcc00078e0006 */
[----:B------:R-:W2:Y:S01]  /*c370*/  LDG.E.CONSTANT R7, desc[UR10][R6.64] ;  /* 0x0000000a06077981 */ /* 0x000ea2000c1e9900 */
[----:B------:R-:W-:Y:S01]  /*c380*/  ISETP.NE.AND P3, PT, R4, 0x1, PT ;  /* 0x000000010400780c */ /* 0x000fe20003f65270 */
[----:B--2---:R-:W-:-:S12]  /*c390*/  FFMA R10, R7, R12, R10 ;  /* 0x0000000c070a7223 */ /* 0x004fd8000000000a */
[----:B------:R-:W-:Y:S05]  /*c3a0*/  @!P3 BRA `(.L_x_163) ;  /* 0x000000000030b947 */ /* 0x000fea0003800000 */
[----:B------:R-:W0:Y:S01]  /*c3b0*/  LDC.64 R12, c[0x0][0x3a0] ;  /* 0x0000e800ff0c7b82 */ /* 0x000e220000000a00 */
[----:B------:R-:W-:Y:S02]  /*c3c0*/  IADD3 R8, P4, PT, R8, R11, RZ ;  /* 0x0000000b08087210 */ /* 0x000fe40007f9e0ff */
[----:B------:R-:W-:Y:S02]  /*c3d0*/  ISETP.NE.AND P3, PT, R4, 0x2, PT ;  /* 0x000000020400780c */ /* 0x000fe40003f65270 */
[----:B------:R-:W-:Y:S02]  /*c3e0*/  IADD3.X R7, PT, PT, RZ, RZ, RZ, P4, !PT ;  /* 0x000000ffff077210 */ /* 0x000fe400027fe4ff */
[----:B0-----:R-:W-:-:S09]  /*c3f0*/  LEA R6, P4, R8, R12, 0x2 ;  /* 0x0000000c08067211 */ /* 0x001fd200078810ff */
[----:B------:R-:W2:Y:S01]  /*c400*/  @P3 LDG.E R12, desc[UR10][R2.64+0x8] ;  /* 0x0000080a020c3981 */ /* 0x000ea2000c1e1900 */
[----:B------:R-:W-:-:S03]  /*c410*/  LEA.HI.X R7, R8, R13, R7, 0x2, P4 ;  /* 0x0000000d08077211 */ /* 0x000fc600020f1407 */
[----:B------:R-:W3:Y:S04]  /*c420*/  LDG.E R8, desc[UR10][R2.64+0x4] ;  /* 0x0000040a02087981 */ /* 0x000ee8000c1e1900 */
[----:B------:R-:W3:Y:S04]  /*c430*/  LDG.E.CONSTANT R11, desc[UR10][R6.64+0x4] ;  /* 0x0000040a060b7981 */ /* 0x000ee8000c1e9900 */
[----:B------:R-:W2:Y:S01]  /*c440*/  @P3 LDG.E.CONSTANT R13, desc[UR10][R6.64+0x8] ;  /* 0x0000080a060d3981 */ /* 0x000ea2000c1e9900 */
[----:B---3--:R-:W-:-:S04]  /*c450*/  FFMA R10, R11, R8, R10 ;  /* 0x000000080b0a7223 */ /* 0x008fc8000000000a */
[----:B--2---:R-:W-:-:S07]  /*c460*/  @P3 FFMA R10, R13, R12, R10 ;  /* 0x0000000c0d0a3223 */ /* 0x004fce000000000a */
.L_x_163:
[C---:B------:R-:W-:Y:S01]  /*c470*/  IMAD.WIDE.U32 R6, R9.reuse, 0x4, R24 ;  /* 0x0000000409067825 */ /* 0x040fe200078e0018 */
[----:B------:R-:W0:Y:S05]  /*c480*/  LDC R2, c[0x0][0x3f8] ;  /* 0x0000fe00ff027b82 */ /* 0x000e2a0000000800 */
[----:B------:R-:W2:Y:S01]  /*c490*/  LDG.E R6, desc[UR10][R6.64] ;  /* 0x0000000a06067981 */ /* 0x000ea2000c1e1900 */
[C---:B------:R-:W-:Y:S01]  /*c4a0*/  IMAD.WIDE.U32 R12, R9.reuse, 0x4, R20 ;  /* 0x00000004090c7825 */ /* 0x040fe200078e0014 */
[----:B------:R-:W-:-:S04]  /*c4b0*/  IADD3 R9, PT, PT, R9, 0x1, RZ ;  /* 0x0000000109097810 */ /* 0x000fc80007ffe0ff */
[----:B0-----:R-:W-:Y:S02]  /*c4c0*/  ISETP.NE.AND P3, PT, R9, R2, PT ;  /* 0x000000020900720c */ /* 0x001fe40003f65270 */
[----:B--2---:R-:W-:-:S05]  /*c4d0*/  FSET.BF.GT.AND R3, R6, RZ, PT ;  /* 0x000000ff0603720a */ /* 0x004fca0003804000 */
[----:B------:R-:W-:-:S05]  /*c4e0*/  FMUL R3, R3, R10 ;  /* 0x0000000a03037220 */ /* 0x000fca0000400000 */
[----:B------:R0:W-:Y:S01]  /*c4f0*/  STG.E desc[UR10][R12.64], R3 ;  /* 0x000000030c007986 */ /* 0x0001e2000c10190a */
[----:B------:R-:W-:Y:S05]  /*c500*/  @!P3 BRA `(.L_x_166) ;  /* 0x0000000000a0b947 */ /* 0x000fea0003800000 */
[----:B------:R-:W-:Y:S05]  /*c510*/  BRA `(.L_x_167) ;  /* 0xfffffff4008c7947 */ /* 0x000fea000383ffff */
.L_x_160:
[----:B------:R-:W-:Y:S01]  /*c520*/  ISETP.GE.U32.AND P0, PT, R0, 0x7, PT ;  /* 0x000000070000780c */ /* 0x000fe20003f06070 */
[----:B------:R-:W-:Y:S01]  /*c530*/  HFMA2 R3, -RZ, RZ, 0, 0 ;  /* 0x00000000ff037431 */ /* 0x000fe200000001ff */
[----:B------:R-:W-:-:S04]  /*c540*/  LOP3.LUT R4, R2, 0x7, RZ, 0xc0, !PT ;  /* 0x0000000702047812 */ /* 0x000fc800078ec0ff */
[----:B------:R-:W-:-:S07]  /*c550*/  ISETP.NE.AND P1, PT, R4, RZ, PT ;  /* 0x000000ff0400720c */ /* 0x000fce0003f25270 */
[----:B------:R-:W-:Y:S06]  /*c560*/  @!P0 BRA `(.L_x_168) ;  /* 0x0000000000388947 */ /* 0x000fec0003800000 */
[----:B------:R-:W-:Y:S02]  /*c570*/  LOP3.LUT R3, R2, 0x7ffffff8, RZ, 0xc0, !PT ;  /* 0x7ffffff802037812 */ /* 0x000fe400078ec0ff */
[----:B------:R-:W-:-:S07]  /*c580*/  MOV R0, RZ ;  /* 0x000000ff00007202 */ /* 0x000fce0000000f00 */
.L_x_169:
[C---:B01----:R-:W-:Y:S01]  /*c590*/  IMAD.WIDE.U32 R6, R0.reuse, 0x4, R20 ;  /* 0x0000000400067825 */ /* 0x043fe200078e0014 */
        /* <DEDUP_REMOVED lines=11> */
.L_x_168:
[----:B------:R-:W-:Y:S05]  /*c650*/  @!P1 BRA `(.L_x_166) ;  /* 0x00000000004c9947 */ /* 0x000fea0003800000 */
[----:B------:R-:W-:Y:S02]  /*c660*/  ISETP.GE.U32.AND P0, PT, R4, 0x4, PT ;  /* 0x000000040400780c */ /* 0x000fe40003f06070 */
[----:B------:R-:W-:-:S04]  /*c670*/  LOP3.LUT R0, R2, 0x3, RZ, 0xc0, !PT ;  /* 0x0000000302007812 */ /* 0x000fc800078ec0ff */
[----:B------:R-:W-:-:S07]  /*c680*/  ISETP.NE.AND P1, PT, R0, RZ, PT ;  /* 0x000000ff0000720c */ /* 0x000fce0003f25270 */
[C---:B01----:R-:W-:Y:S01]  /*c690*/  @P0 IMAD.WIDE.U32 R6, R3.reuse, 0x4, R20 ;  /* 0x0000000403060825 */ /* 0x043fe200078e0014 */
        /* <DEDUP_REMOVED lines=12> */
[----:B--2---:R-:W-:-:S03]  /*c760*/  @!P1 IMAD.WIDE.U32 R6, R3, 0x4, R20 ;  /* 0x0000000403069825 */ /* 0x004fc600078e0014 */
[----:B------:R3:W-:Y:S04]  /*c770*/  @P0 STG.E desc[UR10][R8.64+0x4], RZ ;  /* 0x000004ff08000986 */ /* 0x0007e8000c10190a */
[----:B------:R3:W-:Y:S02]  /*c780*/  @!P1 STG.E desc[UR10][R6.64], RZ ;  /* 0x000000ff06009986 */ /* 0x0007e4000c10190a */
.L_x_166:
[----:B------:R-:W5:Y:S02]  /*c790*/  LDCU UR4, c[0x0][0x3f4] ;  /* 0x00007e80ff0477ac */ /* 0x000f640008000800 */
[----:B-----5:R-:W-:-:S09]  /*c7a0*/  UISETP.GE.AND UP0, UPT, UR4, 0x1, UPT ;  /* 0x000000010400788c */ /* 0x020fd2000bf06270 */
[----:B------:R-:W-:Y:S05]  /*c7b0*/  BRA.U !UP0, `(.L_x_170) ;  /* 0x0000001108187547 */ /* 0x000fea000b800000 */
[----:B-1--4-:R-:W1:Y:S01]  /*c7c0*/  LDC.64 R18, c[0x0][0x380] ;  /* 0x0000e000ff127b82 */ /* 0x012e620000000a00 */
[----:B------:R-:W-:Y:S01]  /*c7d0*/  SHF.L.U32 R2, R2, 0x4, RZ ;  /* 0x0000000402027819 */ /* 0x000fe200000006ff */
[----:B------:R-:W-:Y:S01]  /*c7e0*/  ULOP3.LUT UR7, UR4, 0xf, URZ, 0xc0, !UPT ;  /* 0x0000000f04077892 */ /* 0x000fe2000f8ec0ff */
[----:B0-----:R-:W-:Y:S01]  /*c7f0*/  MOV R3, RZ ;  /* 0x000000ff00037202 */ /* 0x001fe20000000f00 */
[----:B------:R-:W-:Y:S01]  /*c800*/  ULOP3.LUT UR5, UR4, 0x7, URZ, 0xc0, !UPT ;  /* 0x0000000704057892 */ /* 0x000fe2000f8ec0ff */
[----:B-1----:R-:W-:-:S03]  /*c810*/  IMAD.WIDE R18, R5, 0x4, R18 ;  /* 0x0000000405127825 */ /* 0x002fc600078e0212 */
[----:B------:R-:W-:-:S04]  /*c820*/  IADD3 R0, P0, PT, R18, 0x20, RZ ;  /* 0x0000002012007810 */ /* 0x000fc80007f1e0ff */
[----:B------:R-:W-:-:S09]  /*c830*/  IADD3.X R4, PT, PT, RZ, R19, RZ, P0, !PT ;  /* 0x00000013ff047210 */ /* 0x000fd200007fe4ff */
.L_x_176:
[C---:B------:R-:W-:Y:S01]  /*c840*/  IMAD.WIDE.U32 R22, R3.reuse, 0x4, R20 ;  /* 0x0000000403167825 */ /* 0x040fe200078e0014 */
[----:B0-23--:R-:W0:Y:S01]  /*c850*/  LDC.64 R6, c[0x0][0x3c8] ;  /* 0x0000f200ff067b82 */ /* 0x00de220000000a00 */
[----:B-1----:R-:W1:Y:S03]  /*c860*/  LDCU UR4, c[0x0][0x3f4] ;  /* 0x00007e80ff0477ac */ /* 0x002e660008000800 */
[----:B------:R-:W2:Y:S01]  /*c870*/  LDG.E R9, desc[UR10][R22.64] ;  /* 0x0000000a16097981 */ /* 0x000ea2000c1e1900 */
[----:B0-----:R-:W-:-:S05]  /*c880*/  IMAD.WIDE.U32 R6, R3, 0x4, R6 ;  /* 0x0000000403067825 */ /* 0x001fca00078e0006 */
[----:B--2---:R0:W-:Y:S01]  /*c890*/  REDG.E.ADD.F32.FTZ.RN.STRONG.GPU desc[UR10][R6.64], R9 ;  /* 0x00000009060079a6 */ /* 0x0041e2000c12f30a */
[----:B-1----:R-:W-:Y:S01]  /*c8a0*/  UISETP.GE.U32.AND UP0, UPT, UR4, 0x10, UPT ;  /* 0x000000100400788c */ /* 0x002fe2000bf06070 */
[----:B----4-:R-:W-:-:S08]  /*c8b0*/  HFMA2 R5, -RZ, RZ, 0, 0 ;  /* 0x00000000ff057431 */ /* 0x010fd000000001ff */
[----:B------:R-:W-:Y:S05]  /*c8c0*/  BRA.U !UP0, `(.L_x_171) ;  /* 0x0000000508ec7547 */ /* 0x000fea000b800000 */
[----:B------:R-:W1:Y:S01]  /*c8d0*/  LDC R36, c[0x0][0x3f8] ;  /* 0x0000fe00ff247b82 */ /* 0x000e620000000800 */
[----:B------:R-:W-:Y:S01]  /*c8e0*/  ULOP3.LUT UR8, UR4, 0x7ffffff0, URZ, 0xc0, !UPT ;  /* 0x7ffffff004087892 */ /* 0x000fe2000f8ec0ff */
[----:B------:R-:W-:Y:S02]  /*c8f0*/  MOV R26, R0 ;  /* 0x00000000001a7202 */ /* 0x000fe40000000f00 */
[----:B------:R-:W-:Y:S01]  /*c900*/  MOV R27, R4 ;  /* 0x00000004001b7202 */ /* 0x000fe20000000f00 */
[----:B------:R-:W-:-:S03]  /*c910*/  UIADD3 UR6, UPT, UPT, -UR8, URZ, URZ ;  /* 0x000000ff08067290 */ /* 0x000fc6000fffe1ff */
[----:B------:R-:W2:Y:S01]  /*c920*/  LDC.64 R24, c[0x0][0x3c0] ;  /* 0x0000f000ff187b82 */ /* 0x000ea20000000a00 */
[C-C-:B-1----:R-:W-:Y:S01]  /*c930*/  IMAD R5, R36.reuse, 0xf, R3.reuse ;  /* 0x0000000f24057824 */ /* 0x142fe200078e0203 */
[CC--:B------:R-:W-:Y:S01]  /*c940*/  LEA R37, R36.reuse, R3.reuse, 0x3 ;  /* 0x0000000324257211 */ /* 0x0c0fe200078e18ff */
[C-C-:B0-----:R-:W-:Y:S01]  /*c950*/  IMAD R7, R36.reuse, 0xe, R3.reuse ;  /* 0x0000000e24077824 */ /* 0x141fe200078e0203 */
[CC--:B------:R-:W-:Y:S01]  /*c960*/  LEA R12, R36.reuse, R3.reuse, 0x2 ;  /* 0x00000003240c7211 */ /* 0x0c0fe200078e10ff */
[C-C-:B------:R-:W-:Y:S01]  /*c970*/  IMAD R9, R36.reuse, 0xd, R3.reuse ;  /* 0x0000000d24097824 */ /* 0x140fe200078e0203 */
[C---:B------:R-:W-:Y:S01]  /*c980*/  LEA R16, R36.reuse, R3, 0x1 ;  /* 0x0000000324107211 */ /* 0x040fe200078e08ff */
[C-C-:B------:R-:W-:Y:S02]  /*c990*/  IMAD R11, R36.reuse, 0xc, R3.reuse ;  /* 0x0000000c240b7824 */ /* 0x140fe400078e0203 */
[C-C-:B------:R-:W-:Y:S02]  /*c9a0*/  IMAD R13, R36.reuse, 0xb, R3.reuse ;  /* 0x0000000b240d7824 */ /* 0x140fe400078e0203 */
[----:B------:R-:W-:-:S02]  /*c9b0*/  IMAD R15, R36, 0xa, R3 ;  /* 0x0000000a240f7824 */ /* 0x000fc400078e0203 */
[C-C-:B------:R-:W-:Y:S02]  /*c9c0*/  IMAD R17, R36.reuse, 0x9, R3.reuse ;  /* 0x0000000924117824 */ /* 0x140fe400078e0203 */
[C-C-:B------:R-:W-:Y:S02]  /*c9d0*/  IMAD R6, R36.reuse, 0x7, R3.reuse ;  /* 0x0000000724067824 */ /* 0x140fe400078e0203 */
[C-C-:B------:R-:W-:Y:S02]  /*c9e0*/  IMAD R8, R36.reuse, 0x6, R3.reuse ;  /* 0x0000000624087824 */ /* 0x140fe400078e0203 */
[C-C-:B------:R-:W-:Y:S02]  /*c9f0*/  IMAD R10, R36.reuse, 0x5, R3.reuse ;  /* 0x00000005240a7824 */ /* 0x140fe400078e0203 */
[----:B------:R-:W-:Y:S01]  /*ca00*/  IMAD R14, R36, 0x3, R3 ;  /* 0x00000003240e7824 */ /* 0x000fe200078e0203 */
[C---:B------:R-:W-:Y:S01]  /*ca10*/  IADD3 R36, PT, PT, R3.reuse, R36, RZ ;  /* 0x0000002403247210 */ /* 0x040fe20007ffe0ff */
[----:B--2---:R-:W-:-:S07]  /*ca20*/  IMAD.WIDE.U32 R28, R3, 0x4, R24 ;  /* 0x00000004031c7825 */ /* 0x004fce00078e0018 */
.L_x_172:
[----:B------:R-:W2:Y:S04]  /*ca30*/  LDG.E R31, desc[UR10][R22.64] ;  /* 0x0000000a161f7981 */ /* 0x000ea8000c1e1900 */
[----:B------:R-:W2:Y:S04]  /*ca40*/  LDG.E.CONSTANT R30, desc[UR10][R26.64+-0x20] ;  /* 0xffffe00a1a1e7981 */ /* 0x000ea8000c1e9900 */
[----:B------:R-:W3:Y:S01]  /*ca50*/  LDG.E.CONSTANT R32, desc[UR10][R26.64+-0x18] ;  /* 0xffffe80a1a207981 */ /* 0x000ee2000c1e9900 */
[----:B--2---:R-:W-:-:S03]  /*ca60*/  FMUL R35, R30, R31 ;  /* 0x0000001f1e237220 */ /* 0x004fc60000400000 */
[----:B------:R-:W2:Y:S04]  /*ca70*/  LDG.E.CONSTANT R30, desc[UR10][R26.64+-0x1c] ;  /* 0xffffe40a1a1e7981 */ /* 0x000ea8000c1e9900 */
[----:B------:R0:W-:Y:S04]  /*ca80*/  REDG.E.ADD.F32.FTZ.RN.STRONG.GPU desc[UR10][R28.64], R35 ;  /* 0x000000231c0079a6 */ /* 0x0001e8000c12f30a */
[----:B------:R-:W2:Y:S04]  /*ca90*/  LDG.E R31, desc[UR10][R22.64] ;  /* 0x0000000a161f7981 */ /* 0x000ea8000c1e1900 */
[----:B0-----:R-:W4:Y:S01]  /*caa0*/  LDG.E.CONSTANT R35, desc[UR10][R26.64+-0x14] ;  /* 0xffffec0a1a237981 */ /* 0x001f22000c1e9900 */
[----:B--2---:R-:W-:Y:S01]  /*cab0*/  FMUL R33, R30, R31 ;  /* 0x0000001f1e217220 */ /* 0x004fe20000400000 */
[----:B------:R-:W-:-:S05]  /*cac0*/  IMAD.WIDE.U32 R30, R36, 0x4, R24 ;  /* 0x00000004241e7825 */ /* 0x000fca00078e0018 */
[----:B------:R0:W-:Y:S04]  /*cad0*/  REDG.E.ADD.F32.FTZ.RN.STRONG.GPU desc[UR10][R30.64], R33 ;  /* 0x000000211e0079a6 */ /* 0x0001e8000c12f30a */
[----:B------:R-:W3:Y:S02]  /*cae0*/  LDG.E R34, desc[UR10][R22.64] ;  /* 0x0000000a16227981 */ /* 0x000ee4000c1e1900 */
[----:B---3--:R-:W-:Y:S01]  /*caf0*/  FMUL R34, R32, R34 ;  /* 0x0000002220227220 */ /* 0x008fe20000400000 */
[----:B0-----:R-:W-:-:S05]  /*cb00*/  IMAD.WIDE.U32 R32, R16, 0x4, R24 ;  /* 0x0000000410207825 */ /* 0x001fca00078e0018 */
[----:B------:R0:W-:Y:S04]  /*cb10*/  REDG.E.ADD.F32.FTZ.RN.STRONG.GPU desc[UR10][R32.64], R34 ;  /* 0x00000022200079a6 */ /* 0x0001e8000c12f30a */
[----:B------:R-:W4:Y:S04]  /*cb20*/  LDG.E R30, desc[UR10][R22.64] ;  /* 0x0000000a161e7981 */ /* 0x000f28000c1e1900 */
[----:B0-----:R-:W2:Y:S01]  /*cb30*/  LDG.E.CONSTANT R32, desc[UR10][R26.64+-0xc] ;  /* 0xfffff40a1a207981 */ /* 0x001ea2000c1e9900 */
[----:B----4-:R-:W-:Y:S01]  /*cb40*/  FMUL R31, R35, R30 ;  /* 0x0000001e231f7220 */ /* 0x010fe20000400000 */
[----:B------:R-:W-:-:S02]  /*cb50*/  IMAD.WIDE.U32 R34, R14, 0x4, R24 ;  /* 0x000000040e227825 */ /* 0x000fc400078e0018 */
[----:B------:R-:W3:Y:S04]  /*cb60*/  LDG.E.CONSTANT R30, desc[UR10][R26.64+-0x10] ;  /* 0xfffff00a1a1e7981 */ /* 0x000ee8000c1e9900 */
[----:B------:R0:W-:Y:S04]  /*cb70*/  REDG.E.ADD.F32.FTZ.RN.STRONG.GPU desc[UR10][R34.64], R31 ;  /* 0x0000001f220079a6 */ /* 0x0001e8000c12f30a */
[----:B0-----:R-:W3:Y:S04]  /*cb80*/  LDG.E R31, desc[UR10][R22.64] ;  /* 0x0000000a161f7981 */ /* 0x001ee8000c1e1900 */
[----:B------:R-:W4:Y:S01]  /*cb90*/  LDG.E.CONSTANT R34, desc[UR10][R26.64+-0x8] ;  /* 0xfffff80a1a227981 */ /* 0x000f22000c1e9900 */
[----:B---3--:R-:W-:Y:S01]  /*cba0*/  FMUL R33, R30, R31 ;  /* 0x0000001f1e217220 */ /* 0x008fe20000400000 */
[----:B------:R-:W-:-:S05]  /*cbb0*/  IMAD.WIDE.U32 R30, R12, 0x4, R24 ;  /* 0x000000040c1e7825 */ /* 0x000fca00078e0018 */
[----:B------:R0:W-:Y:S04]  /*cbc0*/  REDG.E.ADD.F32.FTZ.RN.STRONG.GPU desc[UR10][R30.64], R33 ;  /* 0x000000211e0079a6 */ /* 0x0001e8000c12f30a */
[----:B0-----:R-:W2:Y:S04]  /*cbd0*/  LDG.E R33, desc[UR10][R22.64] ;  /* 0x0000000a16217981 */ /* 0x001ea8000c1e1900 */
[----:B------:R-:W3:Y:S01]  /*cbe0*/  LDG.E.CONSTANT R30, desc[UR10][R26.64+-0x4] ;  /* 0xfffffc0a1a1e7981 */ /* 0x000ee2000c1e9900 */
[----:B--2---:R-:W-:Y:S01]  /*cbf0*/  FMUL R35, R32, R33 ;  /* 0x0000002120237220 */ /* 0x004fe20000400000 */
[----:B------:R-:W-:-:S05]  /*cc00*/  IMAD.WIDE.U32 R32, R10, 0x4, R24 ;  /* 0x000000040a207825 */ /* 0x000fca00078e0018 */
[----:B------:R0:W-:Y:S04]  /*cc10*/  REDG.E.ADD.F32.FTZ.RN.STRONG.GPU desc[UR10][R32.64], R35 ;  /* 0x00000023200079a6 */ /* 0x0001e8000c12f30a */
[----:B------:R-:W4:Y:S04]  /*cc20*/  LDG.E R31, desc[UR10][R22.64] ;  /* 0x0000000a161f7981 */ /* 0x000f28000c1e1900 */
[----:B0-----:R-:W2:Y:S01]  /*cc30*/  LDG.E.CONSTANT R32, desc[UR10][R26.64] ;  /* 0x0000000a1a207981 */ /* 0x001ea2000c1e9900 */
[----:B----4-:R-:W-:Y:S01]  /*cc40*/  FMUL R31, R34, R31 ;  /* 0x0000001f221f7220 */ /* 0x010fe20000400000 */
[----:B------:R-:W-:-:S05]  /*cc50*/  IMAD.WIDE.U32 R34, R8, 0x4, R24 ;  /* 0x0000000408227825 */ /* 0x000fca00078e0018 */
        /* <DEDUP_REMOVED lines=36> */
[----:B0-----:R-:W2:Y:S02]  /*cea0*/  LDG.E R33, desc[UR10][R22.64] ;  /* 0x0000000a16217981 */ /* 0x001ea4000c1e1900 */
[----:B--2---:R-:W-:Y:S01]  /*ceb0*/  FMUL R30, R32, R33 ;  /* 0x00000021201e7220 */ /* 0x004fe20000400000 */
[----:B------:R-:W-:-:S05]  /*cec0*/  IMAD.WIDE.U32 R32, R7, 0x4, R24 ;  /* 0x0000000407207825 */ /* 0x000fca00078e0018 */
[----:B------:R0:W-:Y:S04]  /*ced0*/  REDG.E.ADD.F32.FTZ.RN.STRONG.GPU desc[UR10][R32.64], R30 ;  /* 0x0000001e200079a6 */ /* 0x0001e8000c12f30a */
[----:B------:R-:W4:Y:S01]  /*cee0*/  LDG.E R35, desc[UR10][R22.64] ;  /* 0x0000000a16237981 */ /* 0x000f22000c1e1900 */
[----:B------:R-:W-:-:S04]  /*cef0*/  UIADD3 UR6, UPT, UPT, UR6, 0x10, URZ ;  /* 0x0000001006067890 */ /* 0x000fc8000fffe0ff */
[----:B------:R-:W-:Y:S01]  /*cf00*/  UISETP.NE.AND UP0, UPT, UR6, URZ, UPT ;  /* 0x000000ff0600728c */ /* 0x000fe2000bf05270 */
[----:B----4-:R-:W-:Y:S01]  /*cf10*/  FMUL R31, R34, R35 ;  /* 0x00000023221f7220 */ /* 0x010fe20000400000 */
[----:B------:R-:W-:-:S05]  /*cf20*/  IMAD.WIDE.U32 R34, R5, 0x4, R24 ;  /* 0x0000000405227825 */ /* 0x000fca00078e0018 */
[----:B------:R0:W-:Y:S01]  /*cf30*/  REDG.E.ADD.F32.FTZ.RN.STRONG.GPU desc[UR10][R34.64], R31 ;  /* 0x0000001f220079a6 */ /* 0x0001e2000c12f30a */
[----:B------:R-:W-:Y:S01]  /*cf40*/  IADD3 R26, P0, PT, R26, 0x40, RZ ;  /* 0x000000401a1a7810 */ /* 0x000fe20007f1e0ff */
[C---:B------:R-:W-:Y:S01]  /*cf50*/  IMAD.WIDE.U32 R28, R2.reuse, 0x4, R28 ;  /* 0x00000004021c7825 */ /* 0x040fe200078e001c */
[C---:B------:R-:W-:Y:S02]  /*cf60*/  IADD3 R5, PT, PT, R2.reuse, R5, RZ ;  /* 0x0000000502057210 */ /* 0x040fe40007ffe0ff */
[----:B------:R-:W-:Y:S02]  /*cf70*/  IADD3.X R27, PT, PT, RZ, R27, RZ, P0, !PT ;  /* 0x0000001bff1b7210 */ /* 0x000fe400007fe4ff */
[C---:B------:R-:W-:Y:S02]  /*cf80*/  IADD3 R7, PT, PT, R2.reuse, R7, RZ ;  /* 0x0000000702077210 */ /* 0x040fe40007ffe0ff */
[C---:B------:R-:W-:Y:S02]  /*cf90*/  IADD3 R9, PT, PT, R2.reuse, R9, RZ ;  /* 0x0000000902097210 */ /* 0x040fe40007ffe0ff */
[----:B------:R-:W-:-:S02]  /*cfa0*/  IADD3 R11, PT, PT, R2, R11, RZ ;  /* 0x0000000b020b7210 */ /* 0x000fc40007ffe0ff */
[C---:B------:R-:W-:Y:S02]  /*cfb0*/  IADD3 R13, PT, PT, R2.reuse, R13, RZ ;  /* 0x0000000d020d7210 */ /* 0x040fe40007ffe0ff */
[C---:B------:R-:W-:Y:S02]  /*cfc0*/  IADD3 R15, PT, PT, R2.reuse, R15, RZ ;  /* 0x0000000f020f7210 */ /* 0x040fe40007ffe0ff */
[C---:B------:R-:W-:Y:S02]  /*cfd0*/  IADD3 R17, PT, PT, R2.reuse, R17, RZ ;  /* 0x0000001102117210 */ /* 0x040fe40007ffe0ff */
[C---:B------:R-:W-:Y:S02]  /*cfe0*/  IADD3 R37, PT, PT, R2.reuse, R37, RZ ;  /* 0x0000002502257210 */ /* 0x040fe40007ffe0ff */
[C---:B------:R-:W-:Y:S02]  /*cff0*/  IADD3 R6, PT, PT, R2.reuse, R6, RZ ;  /* 0x0000000602067210 */ /* 0x040fe40007ffe0ff */
[----:B------:R-:W-:-:S02]  /*d000*/  IADD3 R8, PT, PT, R2, R8, RZ ;  /* 0x0000000802087210 */ /* 0x000fc40007ffe0ff */
[C---:B------:R-:W-:Y:S02]  /*d010*/  IADD3 R10, PT, PT, R2.reuse, R10, RZ ;  /* 0x0000000a020a7210 */ /* 0x040fe40007ffe0ff */
[C---:B------:R-:W-:Y:S02]  /*d020*/  IADD3 R12, PT, PT, R2.reuse, R12, RZ ;  /* 0x0000000c020c7210 */ /* 0x040fe40007ffe0ff */
[C---:B------:R-:W-:Y:S02]  /*d030*/  IADD3 R14, PT, PT, R2.reuse, R14, RZ ;  /* 0x0000000e020e7210 */ /* 0x040fe40007ffe0ff */
[C---:B------:R-:W-:Y:S02]  /*d040*/  IADD3 R16, PT, PT, R2.reuse, R16, RZ ;  /* 0x0000001002107210 */ /* 0x040fe40007ffe0ff */
[----:B------:R-:W-:Y:S01]  /*d050*/  IADD3 R36, PT, PT, R2, R36, RZ ;  /* 0x0000002402247210 */ /* 0x000fe20007ffe0ff */
[----:B0-----:R-:W-:Y:S06]  /*d060*/  BRA.U UP0, `(.L_x_172) ;  /* 0xfffffff900707547 */ /* 0x001fec000b83ffff */
[----:B------:R-:W-:-:S07]  /*d070*/  MOV R5, UR8 ;  /* 0x0000000800057c02 */ /* 0x000fce0008000f00 */
.L_x_171:
        /* <DEDUP_REMOVED lines=10> */
[----:B------:R-:W2:Y:S04]  /*d120*/  LDG.E.CONSTANT R10, desc[UR10][R6.64] ;  /* 0x0000000a060a7981 */ /* 0x000ea8000c1e9900 */
[----:B------:R-:W3:Y:S04]  /*d130*/  LDG.E.CONSTANT R14, desc[UR10][R6.64+0x4] ;  /* 0x0000040a060e7981 */ /* 0x000ee8000c1e9900 */
[----:B------:R-:W4:Y:S01]  /*d140*/  LDG.E.CONSTANT R16, desc[UR10][R6.64+0x8] ;  /* 0x0000080a06107981 */ /* 0x000f22000c1e9900 */
[----:B-1----:R-:W-:-:S02]  /*d150*/  IMAD R13, R5, UR6, R3 ;  /* 0x00000006050d7c24 */ /* 0x002fc4000f8e0203 */
[----:B--2---:R-:W-:Y:S02]  /*d160*/  FMUL R17, R10, R11 ;  /* 0x0000000b0a117220 */ /* 0x004fe40000400000 */
[----:B0-----:R-:W-:-:S05]  /*d170*/  IMAD.WIDE.U32 R10, R13, 0x4, R8 ;  /* 0x000000040d0a7825 */ /* 0x001fca00078e0008 */
[----:B------:R0:W-:Y:S04]  /*d180*/  REDG.E.ADD.F32.FTZ.RN.STRONG.GPU desc[UR10][R10.64], R17 ;  /* 0x000000110a0079a6 */ /* 0x0001e8000c12f30a */
[----:B------:R-:W3:Y:S01]  /*d190*/  LDG.E R25, desc[UR10][R22.64] ;  /* 0x0000000a16197981 */ /* 0x000ee2000c1e1900 */
[----:B------:R-:W-:-:S05]  /*d1a0*/  IADD3 R15, PT, PT, R13, UR6, RZ ;  /* 0x000000060d0f7c10 */ /* 0x000fca000fffe0ff */
[----:B------:R-:W-:-:S04]  /*d1b0*/  IMAD.WIDE.U32 R12, R15, 0x4, R8 ;  /* 0x000000040f0c7825 */ /* 0x000fc800078e0008 */
[----:B---3--:R-:W-:-:S05]  /*d1c0*/  FMUL R25, R14, R25 ;  /* 0x000000190e197220 */ /* 0x008fca0000400000 */
[----:B------:R1:W-:Y:S04]  /*d1d0*/  REDG.E.ADD.F32.FTZ.RN.STRONG.GPU desc[UR10][R12.64], R25 ;  /* 0x000000190c0079a6 */ /* 0x0003e8000c12f30a */
[----:B------:R-:W4:Y:S01]  /*d1e0*/  LDG.E R29, desc[UR10][R22.64] ;  /* 0x0000000a161d7981 */ /* 0x000f22000c1e1900 */
[----:B------:R-:W-:-:S05]  /*d1f0*/  IADD3 R27, PT, PT, R15, UR6, RZ ;  /* 0x000000060f1b7c10 */ /* 0x000fca000fffe0ff */
[----:B------:R-:W-:-:S04]  /*d200*/  IMAD.WIDE.U32 R14, R27, 0x4, R8 ;  /* 0x000000041b0e7825 */ /* 0x000fc800078e0008 */
[----:B----4-:R-:W-:Y:S02]  /*d210*/  FMUL R29, R16, R29 ;  /* 0x0000001d101d7220 */ /* 0x010fe40000400000 */
[----:B------:R-:W2:Y:S04]  /*d220*/  LDG.E.CONSTANT R16, desc[UR10][R6.64+0xc] ;  /* 0x00000c0a06107981 */ /* 0x000ea8000c1e9900 */
[----:B------:R3:W-:Y:S04]  /*d230*/  REDG.E.ADD.F32.FTZ.RN.STRONG.GPU desc[UR10][R14.64], R29 ;  /* 0x0000001d0e0079a6 */ /* 0x0007e8000c12f30a */
[----:B0-----:R-:W2:Y:S01]  /*d240*/  LDG.E R17, desc[UR10][R22.64] ;  /* 0x0000000a16117981 */ /* 0x001ea2000c1e1900 */
[----:B------:R-:W-:-:S05]  /*d250*/  IADD3 R27, PT, PT, R27, UR6, RZ ;  /* 0x000000061b1b7c10 */ /* 0x000fca000fffe0ff */
[----:B------:R-:W-:-:S04]  /*d260*/  IMAD.WIDE.U32 R10, R27, 0x4, R8 ;  /* 0x000000041b0a7825 */ /* 0x000fc800078e0008 */
[----:B--2---:R-:W-:Y:S02]  /*d270*/  FMUL R17, R16, R17 ;  /* 0x0000001110117220 */ /* 0x004fe40000400000 */
[----:B------:R-:W2:Y:S04]  /*d280*/  LDG.E.CONSTANT R16, desc[UR10][R6.64+0x10] ;  /* 0x0000100a06107981 */ /* 0x000ea8000c1e9900 */
[----:B------:R-:W-:Y:S04]  /*d290*/  REDG.E.ADD.F32.FTZ.RN.STRONG.GPU desc[UR10][R10.64], R17 ;  /* 0x000000110a0079a6 */ /* 0x000fe8000c12f30a */
[----:B-1----:R-:W2:Y:S01]  /*d2a0*/  LDG.E R25, desc[UR10][R22.64] ;  /* 0x0000000a16197981 */ /* 0x002ea2000c1e1900 */
[----:B------:R-:W-:-:S05]  /*d2b0*/  IADD3 R27, PT, PT, R27, UR6, RZ ;  /* 0x000000061b1b7c10 */ /* 0x000fca000fffe0ff */
[----:B------:R-:W-:-:S04]  /*d2c0*/  IMAD.WIDE.U32 R12, R27, 0x4, R8 ;  /* 0x000000041b0c7825 */ /* 0x000fc800078e0008 */
[----:B--2---:R-:W-:Y:S02]  /*d2d0*/  FMUL R25, R16, R25 ;  /* 0x0000001910197220 */ /* 0x004fe40000400000 */
[----:B------:R-:W2:Y:S04]  /*d2e0*/  LDG.E.CONSTANT R16, desc[UR10][R6.64+0x14] ;  /* 0x0000140a06107981 */ /* 0x000ea8000c1e9900 */
[----:B------:R0:W-:Y:S04]  /*d2f0*/  REDG.E.ADD.F32.FTZ.RN.STRONG.GPU desc[UR10][R12.64], R25 ;  /* 0x000000190c0079a6 */ /* 0x0001e8000c12f30a */
[----:B---3--:R-:W2:Y:S01]  /*d300*/  LDG.E R29, desc[UR10][R22.64] ;  /* 0x0000000a161d7981 */ /* 0x008ea2000c1e1900 */
[----:B------:R-:W-:-:S05]  /*d310*/  IADD3 R27, PT, PT, R27, UR6, RZ ;  /* 0x000000061b1b7c10 */ /* 0x000fca000fffe0ff */
[C---:B------:R-:W-:Y:S01]  /*d320*/  IMAD.WIDE.U32 R14, R27.reuse, 0x4, R8 ;  /* 0x000000041b0e7825 */ /* 0x040fe200078e0008 */
[----:B0-----:R-:W3:Y:S03]  /*d330*/  LDG.E.CONSTANT R12, desc[UR10][R6.64+0x1c] ;  /* 0x00001c0a060c7981 */ /* 0x001ee6000c1e9900 */
[----:B--2---:R-:W-:Y:S02]  /*d340*/  FMUL R29, R16, R29 ;  /* 0x0000001d101d7220 */ /* 0x004fe40000400000 */
[----:B------:R-:W2:Y:S04]  /*d350*/  LDG.E.CONSTANT R16, desc[UR10][R6.64+0x18] ;  /* 0x0000180a06107981 */ /* 0x000ea8000c1e9900 */
[----:B------:R1:W-:Y:S04]  /*d360*/  REDG.E.ADD.F32.FTZ.RN.STRONG.GPU desc[UR10][R14.64], R29 ;  /* 0x0000001d0e0079a6 */ /* 0x0003e8000c12f30a */
[----:B------:R-:W2:Y:S01]  /*d370*/  LDG.E R17, desc[UR10][R22.64] ;  /* 0x0000000a16117981 */ /* 0x000ea2000c1e1900 */
[----:B------:R-:W-:-:S05]  /*d380*/  IADD3 R27, PT, PT, R27, UR6, RZ ;  /* 0x000000061b1b7c10 */ /* 0x000fca000fffe0ff */
[----:B------:R-:W-:-:S04]  /*d390*/  IMAD.WIDE.U32 R10, R27, 0x4, R8 ;  /* 0x000000041b0a7825 */ /* 0x000fc800078e0008 */
[----:B--2---:R-:W-:-:S05]  /*d3a0*/  FMUL R17, R16, R17 ;  /* 0x0000001110117220 */ /* 0x004fca0000400000 */
[----:B------:R1:W-:Y:S04]  /*d3b0*/  REDG.E.ADD.F32.FTZ.RN.STRONG.GPU desc[UR10][R10.64], R17 ;  /* 0x000000110a0079a6 */ /* 0x0003e8000c12f30a */
[----:B------:R-:W3:Y:S01]  /*d3c0*/  LDG.E R13, desc[UR10][R22.64] ;  /* 0x0000000a160d7981 */ /* 0x000ee2000c1e1900 */
[----:B------:R-:W-:-:S05]  /*d3d0*/  IADD3 R27, PT, PT, R27, UR6, RZ ;  /* 0x000000061b1b7c10 */ /* 0x000fca000fffe0ff */
[----:B------:R-:W-:-:S04]  /*d3e0*/  IMAD.WIDE.U32 R8, R27, 0x4, R8 ;  /* 0x000000041b087825 */ /* 0x000fc800078e0008 */
[----:B---3--:R-:W-:-:S05]  /*d3f0*/  FMUL R13, R12, R13 ;  /* 0x0000000d0c0d7220 */ /* 0x008fca0000400000 */
[----:B------:R1:W-:Y:S01]  /*d400*/  REDG.E.ADD.F32.FTZ.RN.STRONG.GPU desc[UR10][R8.64], R13 ;  /* 0x0000000d080079a6 */ /* 0x0003e2000c12f30a */
[----:B------:R-:W-:-:S07]  /*d410*/  IADD3 R5, PT, PT, R5, 0x8, RZ ;  /* 0x0000000805057810 */ /* 0x000fce0007ffe0ff */
.L_x_174:
[----:B------:R-:W-:Y:S05]  /*d420*/  BRA.U !UP1, `(.L_x_173) ;  /* 0x0000000109e87547 */ /* 0x000fea000b800000 */
[----:B------:R-:W-:Y:S02]  /*d430*/  UIADD3 UR6, UPT, UPT, UR5, -0x1, URZ ;  /* 0xffffffff05067890 */ /* 0x000fe4000fffe0ff */
[----:B------:R-:W-:Y:S02]  /*d440*/  ULOP3.LUT UP0, UR4, UR4, 0x3, URZ, 0xc0, !UPT ;  /* 0x0000000304047892 */ /* 0x000fe4000f80c0ff */
[----:B------:R-:W-:-:S09]  /*d450*/  UISETP.GE.U32.AND UP1, UPT, UR6, 0x3, UPT ;  /* 0x000000030600788c */ /* 0x000fd2000bf26070 */
[----:B------:R-:W-:Y:S05]  /*d460*/  BRA.U !UP1, `(.L_x_175) ;  /* 0x0000000109707547 */ /* 0x000fea000b800000 */
[C---:B01----:R-:W-:Y:S01]  /*d470*/  IMAD.WIDE.U32 R8, R5.reuse, 0x4, R18 ;  /* 0x0000000405087825 */ /* 0x043fe200078e0012 */
        /* <DEDUP_REMOVED lines=12> */
[----:B------:R-:W-:Y:S01]  /*d540*/  IMAD.WIDE.U32 R12, R15, 0x4, R6 ;  /* 0x000000040f0c7825 */ /* 0x000fe200078e0006 */
[----:B0-----:R-:W2:Y:S03]  /*d550*/  LDG.E.CONSTANT R11, desc[UR10][R8.64+0xc] ;  /* 0x00000c0a080b7981 */ /* 0x001ea6000c1e9900 */
[----:B---3--:R-:W-:-:S05]  /*d560*/  FMUL R25, R25, R14 ;  /* 0x0000000e19197220 */ /* 0x008fca0000400000 */
[----:B------:R3:W-:Y:S04]  /*d570*/  REDG.E.ADD.F32.FTZ.RN.STRONG.GPU desc[UR10][R12.64], R25 ;  /* 0x000000190c0079a6 */ /* 0x0007e8000c12f30a */
[----:B------:R-:W4:Y:S01]  /*d580*/  LDG.E R16, desc[UR10][R22.64] ;  /* 0x0000000a16107981 */ /* 0x000f22000c1e1900 */
[----:B------:R-:W-:-:S05]  /*d590*/  IADD3 R29, PT, PT, R15, UR6, RZ ;  /* 0x000000060f1d7c10 */ /* 0x000fca000fffe0ff */
[----:B------:R-:W-:-:S04]  /*d5a0*/  IMAD.WIDE.U32 R14, R29, 0x4, R6 ;  /* 0x000000041d0e7825 */ /* 0x000fc800078e0006 */
[----:B----4-:R-:W-:-:S05]  /*d5b0*/  FMUL R27, R27, R16 ;  /* 0x000000101b1b7220 */ /* 0x010fca0000400000 */
[----:B------:R3:W-:Y:S04]  /*d5c0*/  REDG.E.ADD.F32.FTZ.RN.STRONG.GPU desc[UR10][R14.64], R27 ;  /* 0x0000001b0e0079a6 */ /* 0x0007e8000c12f30a */
[----:B------:R-:W2:Y:S01]  /*d5d0*/  LDG.E R10, desc[UR10][R22.64] ;  /* 0x0000000a160a7981 */ /* 0x000ea2000c1e1900 */
[----:B------:R-:W-:-:S05]  /*d5e0*/  IADD3 R29, PT, PT, R29, UR6, RZ ;  /* 0x000000061d1d7c10 */ /* 0x000fca000fffe0ff */
[----:B------:R-:W-:-:S04]  /*d5f0*/  IMAD.WIDE.U32 R6, R29, 0x4, R6 ;  /* 0x000000041d067825 */ /* 0x000fc800078e0006 */
[----:B--2---:R-:W-:-:S05]  /*d600*/  FMUL R11, R11, R10 ;  /* 0x0000000a0b0b7220 */ /* 0x004fca0000400000 */
[----:B------:R3:W-:Y:S01]  /*d610*/  REDG.E.ADD.F32.FTZ.RN.STRONG.GPU desc[UR10][R6.64], R11 ;  /* 0x0000000b060079a6 */ /* 0x0007e2000c12f30a */
[----:B------:R-:W-:-:S07]  /*d620*/  IADD3 R5, PT, PT, R5, 0x4, RZ ;  /* 0x0000000405057810 */ /* 0x000fce0007ffe0ff */
.L_x_175:
[----:B------:R-:W-:Y:S05]  /*d630*/  BRA.U !UP0, `(.L_x_173) ;  /* 0x0000000108647547 */ /* 0x000fea000b800000 */
[C---:B01----:R-:W-:Y:S01]  /*d640*/  IMAD.WIDE.U32 R8, R5.reuse, 0x4, R18 ;  /* 0x0000000405087825 */ /* 0x043fe200078e0012 */
[----:B---3--:R-:W2:Y:S01]  /*d650*/  LDG.E R11, desc[UR10][R22.64] ;  /* 0x0000000a160b7981 */ /* 0x008ea2000c1e1900 */
[----:B------:R-:W0:Y:S01]  /*d660*/  LDC.64 R6, c[0x0][0x3c0] ;  /* 0x0000f000ff067b82 */ /* 0x000e220000000a00 */
[----:B------:R-:W1:Y:S02]  /*d670*/  LDCU UR6, c[0x0][0x3f8] ;  /* 0x00007f00ff0677ac */ /* 0x000e640008000800 */
[----:B------:R-:W2:Y:S01]  /*d680*/  LDG.E.CONSTANT R10, desc[UR10][R8.64] ;  /* 0x0000000a080a7981 */ /* 0x000ea2000c1e9900 */
[----:B-1----:R-:W-:Y:S02]  /*d690*/  IMAD R13, R5, UR6, R3 ;  /* 0x00000006050d7c24 */ /* 0x002fe4000f8e0203 */
[----:B--2---:R-:W-:Y:S02]  /*d6a0*/  FMUL R5, R10, R11 ;  /* 0x0000000b0a057220 */ /* 0x004fe40000400000 */
[----:B0-----:R-:W-:-:S05]  /*d6b0*/  IMAD.WIDE.U32 R10, R13, 0x4, R6 ;  /* 0x000000040d0a7825 */ /* 0x001fca00078e0006 */
[----:B------:R2:W-:Y:S01]  /*d6c0*/  REDG.E.ADD.F32.FTZ.RN.STRONG.GPU desc[UR10][R10.64], R5 ;  /* 0x000000050a0079a6 */ /* 0x0005e2000c12f30a */
[----:B------:R-:W-:-:S09]  /*d6d0*/  UISETP.NE.AND UP0, UPT, UR4, 0x1, UPT ;  /* 0x000000010400788c */ /* 0x000fd2000bf05270 */
[----:B------:R-:W-:Y:S05]  /*d6e0*/  BRA.U !UP0, `(.L_x_173) ;  /* 0x0000000108387547 */ /* 0x000fea000b800000 */
[----:B--2---:R-:W2:Y:S04]  /*d6f0*/  LDG.E.CONSTANT R5, desc[UR10][R8.64+0x4] ;  /* 0x0000040a08057981 */ /* 0x004ea8000c1e9900 */
[----:B------:R-:W2:Y:S01]  /*d700*/  LDG.E R10, desc[UR10][R22.64] ;  /* 0x0000000a160a7981 */ /* 0x000ea2000c1e1900 */
[----:B------:R-:W-:Y:S01]  /*d710*/  IADD3 R13, PT, PT, R13, UR6, RZ ;  /* 0x000000060d0d7c10 */ /* 0x000fe2000fffe0ff */
[----:B------:R-:W-:Y:S01]  /*d720*/  UISETP.NE.AND UP0, UPT, UR4, 0x2, UPT ;  /* 0x000000020400788c */ /* 0x000fe2000bf05270 */
[----:B--2---:R-:W-:-:S03]  /*d730*/  FMUL R5, R5, R10 ;  /* 0x0000000a05057220 */ /* 0x004fc60000400000 */
[----:B------:R-:W-:-:S05]  /*d740*/  IMAD.WIDE.U32 R10, R13, 0x4, R6 ;  /* 0x000000040d0a7825 */ /* 0x000fca00078e0006 */
[----:B------:R4:W-:Y:S01]  /*d750*/  REDG.E.ADD.F32.FTZ.RN.STRONG.GPU desc[UR10][R10.64], R5 ;  /* 0x000000050a0079a6 */ /* 0x0009e2000c12f30a */
[----:B------:R-:W-:Y:S05]  /*d760*/  BRA.U !UP0, `(.L_x_173) ;  /* 0x0000000108187547 */ /* 0x000fea000b800000 */
[----:B------:R-:W2:Y:S04]  /*d770*/  LDG.E.CONSTANT R8, desc[UR10][R8.64+0x8] ;  /* 0x0000080a08087981 */ /* 0x000ea8000c1e9900 */
[----:B------:R-:W2:Y:S01]  /*d780*/  LDG.E R23, desc[UR10][R22.64] ;  /* 0x0000000a16177981 */ /* 0x000ea2000c1e1900 */
[----:B----4-:R-:W-:-:S05]  /*d790*/  IADD3 R5, PT, PT, R13, UR6, RZ ;  /* 0x000000060d057c10 */ /* 0x010fca000fffe0ff */
[----:B------:R-:W-:-:S04]  /*d7a0*/  IMAD.WIDE.U32 R6, R5, 0x4, R6 ;  /* 0x0000000405067825 */ /* 0x000fc800078e0006 */
[----:B--2---:R-:W-:-:S05]  /*d7b0*/  FMUL R5, R8, R23 ;  /* 0x0000001708057220 */ /* 0x004fca0000400000 */
[----:B------:R0:W-:Y:S02]  /*d7c0*/  REDG.E.ADD.F32.FTZ.RN.STRONG.GPU desc[UR10][R6.64], R5 ;  /* 0x00000005060079a6 */ /* 0x0001e4000c12f30a */
.L_x_173:
[----:B------:R-:W5:Y:S01]  /*d7d0*/  LDCU UR4, c[0x0][0x3f8] ;  /* 0x00007f00ff0477ac */ /* 0x000f620008000800 */
[----:B------:R-:W-:-:S04]  /*d7e0*/  IADD3 R3, PT, PT, R3, 0x1, RZ ;  /* 0x0000000103037810 */ /* 0x000fc80007ffe0ff */
[----:B-----5:R-:W-:-:S13]  /*d7f0*/  ISETP.NE.AND P0, PT, R3, UR4, PT ;  /* 0x0000000403007c0c */ /* 0x020fda000bf05270 */
[----:B------:R-:W-:Y:S05]  /*d800*/  @!P0 EXIT ;  /* 0x000000000000894d */ /* 0x000fea0003800000 */
[----:B------:R-:W-:Y:S05]  /*d810*/  BRA `(.L_x_176) ;  /* 0xfffffff000087947 */ /* 0x000fea000383ffff */
.L_x_170:
[C---:B------:R-:W-:Y:S02]  /*d820*/  IADD3 R0, PT, PT, R2.reuse, -0x1, RZ ;  /* 0xffffffff02007810 */ /* 0x040fe40007ffe0ff */
[----:B-1-34-:R-:W-:Y:S02]  /*d830*/  LOP3.LUT R8, R2, 0xf, RZ, 0xc0, !PT ;  /* 0x0000000f02087812 */ /* 0x01afe400078ec0ff */
[----:B------:R-:W-:Y:S02]  /*d840*/  ISETP.GE.U32.AND P0, PT, R0, 0xf, PT ;  /* 0x0000000f0000780c */ /* 0x000fe40003f06070 */
[----:B------:R-:W-:Y:S02]  /*d850*/  ISETP.NE.AND P1, PT, R8, RZ, PT ;  /* 0x000000ff0800720c */ /* 0x000fe40003f25270 */
[----:B0-----:R-:W-:-:S09]  /*d860*/  MOV R3, RZ ;  /* 0x000000ff00037202 */ /* 0x001fd20000000f00 */
[----:B------:R-:W-:Y:S05]  /*d870*/  @!P0 BRA `(.L_x_177) ;  /* 0x0000000000a08947 */ /* 0x000fea0003800000 */
[----:B------:R-:W-:Y:S01]  /*d880*/  HFMA2 R9, -RZ, RZ, 0, 0 ;  /* 0x00000000ff097431 */ /* 0x000fe200000001ff */
[----:B------:R-:W-:-:S07]  /*d890*/  LOP3.LUT R3, R2, 0x7ffffff0, RZ, 0xc0, !PT ;  /* 0x7ffffff002037812 */ /* 0x000fce00078ec0ff */
.L_x_178:
[C---:B------:R-:W-:Y:S01]  /*d8a0*/  IMAD.WIDE.U32 R4, R9.reuse, 0x4, R20 ;  /* 0x0000000409047825 */ /* 0x040fe200078e0014 */
[----:B--2-4-:R-:W0:Y:S04]  /*d8b0*/  LDC.64 R6, c[0x0][0x3c8] ;  /* 0x0000f200ff067b82 */ /* 0x014e280000000a00 */
        /* <DEDUP_REMOVED lines=36> */
.L_x_177:
[----:B------:R-:W-:Y:S05]  /*db00*/  @!P1 EXIT ;  /* 0x000000000000994d */ /* 0x000fea0003800000 */
[----:B------:R-:W-:Y:S02]  /*db10*/  ISETP.GE.U32.AND P0, PT, R8, 0x8, PT ;  /* 0x000000080800780c */ /* 0x000fe40003f06070 */
[----:B------:R-:W-:-:S04]  /*db20*/  LOP3.LUT R0, R2, 0x7, RZ, 0xc0, !PT ;  /* 0x0000000702007812 */ /* 0x000fc800078ec0ff */
[----:B------:R-:W-:-:S07]  /*db30*/  ISETP.NE.AND P1, PT, R0, RZ, PT ;  /* 0x000000ff0000720c */ /* 0x000fce0003f25270 */
[----:B------:R-:W-:Y:S06]  /*db40*/  @!P0 BRA `(.L_x_179) ;  /* 0x0000000000508947 */ /* 0x000fec0003800000 */
[C---:B--2-4-:R-:W-:Y:S01]  /*db50*/  IMAD.WIDE.U32 R6, R3.reuse, 0x4, R20 ;  /* 0x0000000403067825 */ /* 0x054fe200078e0014 */
        /* <DEDUP_REMOVED lines=14> */
[----:B0-----:R-:W2:Y:S04]  /*dc40*/  LDG.E R9, desc[UR10][R6.64+0x18] ;  /* 0x0000180a06097981 */ /* 0x001ea8000c1e1900 */
[----:B--2---:R3:W-:Y:S04]  /*dc50*/  REDG.E.ADD.F32.FTZ.RN.STRONG.GPU desc[UR10][R4.64+0x18], R9 ;  /* 0x00001809040079a6 */ /* 0x0047e8000c12f30a */
[----:B-1----:R-:W2:Y:S01]  /*dc60*/  LDG.E R11, desc[UR10][R6.64+0x1c] ;  /* 0x00001c0a060b7981 */ /* 0x002ea2000c1e1900 */
[----:B------:R-:W-:-:S03]  /*dc70*/  IADD3 R3, PT, PT, R3, 0x8, RZ ;  /* 0x0000000803037810 */ /* 0x000fc60007ffe0ff */
[----:B--2---:R3:W-:Y:S04]  /*dc80*/  REDG.E.ADD.F32.FTZ.RN.STRONG.GPU desc[UR10][R4.64+0x1c], R11 ;  /* 0x00001c0b040079a6 */ /* 0x0047e8000c12f30a */
.L_x_179:
[----:B------:R-:W-:Y:S05]  /*dc90*/  @!P1 EXIT ;  /* 0x000000000000994d */ /* 0x000fea0003800000 */
[----:B------:R-:W-:Y:S02]  /*dca0*/  ISETP.GE.U32.AND P0, PT, R0, 0x4, PT ;  /* 0x000000040000780c */ /* 0x000fe40003f06070 */
[----:B------:R-:W-:-:S04]  /*dcb0*/  LOP3.LUT R2, R2, 0x3, RZ, 0xc0, !PT ;  /* 0x0000000302027812 */ /* 0x000fc800078ec0ff */
[----:B------:R-:W-:-:S07]  /*dcc0*/  ISETP.NE.AND P1, PT, R2, RZ, PT ;  /* 0x000000ff0200720c */ /* 0x000fce0003f25270 */
[----:B------:R-:W-:Y:S06]  /*dcd0*/  @!P0 BRA `(.L_x_180) ;  /* 0x0000000000308947 */ /* 0x000fec0003800000 */
[C---:B--2-4-:R-:W-:Y:S01]  /*dce0*/  IMAD.WIDE.U32 R6, R3.reuse, 0x4, R20 ;  /* 0x0000000403067825 */ /* 0x054fe200078e0014 */
[----:B---3--:R-:W0:Y:S04]  /*dcf0*/  LDC.64 R4, c[0x0][0x3c8] ;  /* 0x0000f200ff047b82 */ /* 0x008e280000000a00 */
        /* <DEDUP_REMOVED lines=10> */
.L_x_180:
[----:B------:R-:W-:Y:S05]  /*dda0*/  @!P1 EXIT ;  /* 0x000000000000994d */ /* 0x000fea0003800000 */
[----:B0--3--:R-:W0:Y:S01]  /*ddb0*/  LDC.64 R8, c[0x0][0x3c8] ;  /* 0x0000f200ff087b82 */ /* 0x009e220000000a00 */
[----:B------:R-:W-:-:S05]  /*ddc0*/  UMOV UR4, URZ ;  /* 0x000000ff00047c82 */ /* 0x000fca0008000000 */
.L_x_181:
[----:B-12-4-:R-:W-:-:S06]  /*ddd0*/  IMAD.WIDE.U32 R6, R3, 0x4, R20 ;  /* 0x0000000403067825 */ /* 0x016fcc00078e0014 */
[----:B------:R-:W2:Y:S01]  /*dde0*/  LDG.E R7, desc[UR10][R6.64] ;  /* 0x0000000a06077981 */ /* 0x000ea2000c1e1900 */
[----:B------:R-:W-:Y:S01]  /*ddf0*/  UIADD3 UR4, UPT, UPT, UR4, 0x1, URZ ;  /* 0x0000000104047890 */ /* 0x000fe2000fffe0ff */
[----:B0-----:R-:W-:-:S05]  /*de00*/  IMAD.WIDE.U32 R4, R3, 0x4, R8 ;  /* 0x0000000403047825 */ /* 0x001fca00078e0008 */
[----:B------:R-:W-:Y:S02]  /*de10*/  ISETP.NE.AND P0, PT, R2, UR4, PT ;  /* 0x0000000402007c0c */ /* 0x000fe4000bf05270 */
[----:B------:R-:W-:Y:S01]  /*de20*/  IADD3 R3, PT, PT, R3, 0x1, RZ ;  /* 0x0000000103037810 */ /* 0x000fe20007ffe0ff */
[----:B--2---:R1:W-:Y:S10]  /*de30*/  REDG.E.ADD.F32.FTZ.RN.STRONG.GPU desc[UR10][R4.64], R7 ;  /* 0x00000007040079a6 */ /* 0x0043f4000c12f30a */
[----:B------:R-:W-:Y:S05]  /*de40*/  @P0 BRA `(.L_x_181) ;  /* 0xfffffffc00e00947 */ /* 0x000fea000383ffff */
[----:B------:R-:W-:Y:S05]  /*de50*/  EXIT ;  /* 0x000000000000794d */ /* 0x000fea0003800000 */
        .weak           $__internal_1_$__cuda_sm3x_div_rn_noftz_f32_slowpath
        .type           $__internal_1_$__cuda_sm3x_div_rn_noftz_f32_slowpath,@function
        .size           $__internal_1_$__cuda_sm3x_div_rn_noftz_f32_slowpath,(.L_x_195 - $__internal_1_$__cuda_sm3x_div_rn_noftz_f32_slowpath)
$__internal_1_$__cuda_sm3x_div_rn_noftz_f32_slowpath:
[----:B------:R-:W-:Y:S01]  /*de60*/  SHF.R.U32.HI R8, RZ, 0x17, R0 ;  /* 0x00000017ff087819 */ /* 0x000fe20000011600 */
[----:B------:R-:W-:Y:S01]  /*de70*/  BSSY.RECONVERGENT B0, `(.L_x_182) ;  /* 0x0000063000007945 */ /* 0x000fe20003800200 */
[----:B------:R-:W-:Y:S02]  /*de80*/  SHF.R.U32.HI R29, RZ, 0x17, R3 ;  /* 0x00000017ff1d7819 */ /* 0x000fe40000011603 */
[----:B------:R-:W-:Y:S02]  /*de90*/  LOP3.LUT R8, R8, 0xff, RZ, 0xc0, !PT ;  /* 0x000000ff08087812 */ /* 0x000fe400078ec0ff */
[----:B------:R-:W-:Y:S02]  /*dea0*/  LOP3.LUT R29, R29, 0xff, RZ, 0xc0, !PT ;  /* 0x000000ff1d1d7812 */ /* 0x000fe400078ec0ff */
[----:B------:R-:W-:Y:S02]  /*deb0*/  IADD3 R30, PT, PT, R8, -0x1, RZ ;  /* 0xffffffff081e7810 */ /* 0x000fe40007ffe0ff */
[----:B------:R-:W-:-:S02]  /*dec0*/  IADD3 R9, PT, PT, R29, -0x1, RZ ;  /* 0xffffffff1d097810 */ /* 0x000fc40007ffe0ff */
[----:B------:R-:W-:-:S04]  /*ded0*/  ISETP.GT.U32.AND P0, PT, R30, 0xfd, PT ;  /* 0x000000fd1e00780c */ /* 0x000fc80003f04070 */
[----:B------:R-:W-:-:S13]  /*dee0*/  ISETP.GT.U32.OR P0, PT, R9, 0xfd, P0 ;  /* 0x000000fd0900780c */ /* 0x000fda0000704470 */
[----:B------:R-:W-:Y:S01]  /*def0*/  @!P0 MOV R9, RZ ;  /* 0x000000ff00098202 */ /* 0x000fe20000000f00 */
        /* <DEDUP_REMOVED lines=17> */
[----:B------:R-:W-:Y:S02]  /*e010*/  IADD3 R9, PT, PT, R29, -0x1, RZ ;  /* 0xffffffff1d097810 */ /* 0x000fe40007ffe0ff */
[----:B------:R-:W-:Y:S02]  /*e020*/  ISETP.GE.AND P1, PT, R30, RZ, PT ;  /* 0x000000ff1e00720c */ /* 0x000fe40003f26270 */
[----:B------:R-:W-:-:S11]  /*e030*/  ISETP.GE.AND P0, PT, R9, RZ, PT ;  /* 0x000000ff0900720c */ /* 0x000fd60003f06270 */
[----:B------:R-:W-:Y:S02]  /*e040*/  @!P1 FFMA R0, R0, 1.84467440737095516160e+19, RZ ;  /* 0x5f80000000009823 */ /* 0x000fe400000000ff */
[----:B------:R-:W-:Y:S01]  /*e050*/  @P0 MOV R9, RZ ;  /* 0x000000ff00090202 */ /* 0x000fe20000000f00 */
[----:B------:R-:W-:Y:S01]  /*e060*/  @!P0 FFMA R3, R3, 1.84467440737095516160e+19, RZ ;  /* 0x5f80000003038823 */ /* 0x000fe200000000ff */
[----:B------:R-:W-:-:S04]  /*e070*/  @!P0 MOV R9, 0xffffffc0 ;  /* 0xffffffc000098802 */ /* 0x000fc80000000f00 */
[----:B------:R-:W-:-:S07]  /*e080*/  @!P1 IADD3 R9, PT, PT, R9, 0x40, RZ ;  /* 0x0000004009099810 */ /* 0x000fce0007ffe0ff */
.L_x_183:
[----:B------:R-:W-:Y:S01]  /*e090*/  LEA R33, R8, 0xc0800000, 0x17 ;  /* 0xc080000008217811 */ /* 0x000fe200078eb8ff */
[----:B------:R-:W-:Y:S01]  /*e0a0*/  BSSY.RECONVERGENT B1, `(.L_x_188) ;  /* 0x0000036000017945 */ /* 0x000fe20003800200 */
[----:B------:R-:W-:Y:S02]  /*e0b0*/  IADD3 R29, PT, PT, R29, -0x7f, RZ ;  /* 0xffffff811d1d7810 */ /* 0x000fe40007ffe0ff */
[----:B------:R-:W-:Y:S02]  /*e0c0*/  IADD3 R32, PT, PT, -R33, R0, RZ ;  /* 0x0000000021207210 */ /* 0x000fe40007ffe1ff */
[C---:B------:R-:W-:Y:S01]  /*e0d0*/  IADD3 R8, PT, PT, R29.reuse, 0x7f, -R8 ;  /* 0x0000007f1d087810 */ /* 0x040fe20007ffe808 */
[----:B------:R-:W-:Y:S01]  /*e0e0*/  IMAD R0, R29, -0x800000, R3 ;  /* 0xff8000001d007824 */ /* 0x000fe200078e0203 */
[----:B------:R-:W0:Y:S01]  /*e0f0*/  MUFU.RCP R30, R32 ;  /* 0x00000020001e7308 */ /* 0x000e220000001000 */
[----:B------:R-:W-:Y:S01]  /*e100*/  FADD.FTZ R33, -R32, -RZ ;  /* 0x800000ff20217221 */ /* 0x000fe20000010100 */
[----:B------:R-:W-:-:S03]  /*e110*/  IADD3 R9, PT, PT, R8, R9, RZ ;  /* 0x0000000908097210 */ /* 0x000fc60007ffe0ff */
        /* <DEDUP_REMOVED lines=8> */
[----:B------:R-:W-:-:S04]  /*e1a0*/  LOP3.LUT R8, R3, 0xff, RZ, 0xc0, !PT ;  /* 0x000000ff03087812 */ /* 0x000fc800078ec0ff */
[----:B------:R-:W-:-:S04]  /*e1b0*/  IADD3 R3, PT, PT, R8, R9, RZ ;  /* 0x0000000908037210 */ /* 0x000fc80007ffe0ff */
[----:B------:R-:W-:-:S04]  /*e1c0*/  IADD3 R8, PT, PT, R3, -0x1, RZ ;  /* 0xffffffff03087810 */ /* 0x000fc80007ffe0ff */
        /* <DEDUP_REMOVED lines=9> */
[-CC-:B------:R-:W-:Y:S01]  /*e260*/  FFMA.RZ R8, R35, R33.reuse, R30.reuse ;  /* 0x0000002123087223 */ /* 0x180fe2000000c01e */
[----:B------:R-:W-:Y:S01]  /*e270*/  IADD3 R29, PT, PT, R3, 0x20, RZ ;  /* 0x00000020031d7810 */ /* 0x000fe20007ffe0ff */
[CCC-:B------:R-:W-:Y:S01]  /*e280*/  FFMA.RP R9, R35.reuse, R33.reuse, R30.reuse ;  /* 0x0000002123097223 */ /* 0x1c0fe2000000801e */
[----:B------:R-:W-:Y:S01]  /*e290*/  FFMA.RM R30, R35, R33, R30 ;  /* 0x00000021231e7223 */ /* 0x000fe2000000401e */
[C---:B------:R-:W-:Y:S02]  /*e2a0*/  ISETP.NE.AND P2, PT, R3.reuse, RZ, PT ;  /* 0x000000ff0300720c */ /* 0x040fe40003f45270 */
[----:B------:R-:W-:Y:S02]  /*e2b0*/  LOP3.LUT R8, R8, 0x7fffff, RZ, 0xc0, !PT ;  /* 0x007fffff08087812 */ /* 0x000fe400078ec0ff */
[----:B------:R-:W-:Y:S02]  /*e2c0*/  ISETP.NE.AND P1, PT, R3, RZ, PT ;  /* 0x000000ff0300720c */ /* 0x000fe40003f25270 */
[----:B------:R-:W-:-:S02]  /*e2d0*/  LOP3.LUT R8, R8, 0x800000, RZ, 0xfc, !PT ;  /* 0x0080000008087812 */ /* 0x000fc400078efcff */
[----:B------:R-:W-:Y:S02]  /*e2e0*/  IADD3 R3, PT, PT, -R3, RZ, RZ ;  /* 0x000000ff03037210 */ /* 0x000fe40007ffe1ff */
[----:B------:R-:W-:Y:S02]  /*e2f0*/  SHF.L.U32 R29, R8, R29, RZ ;  /* 0x0000001d081d7219 */ /* 0x000fe400000006ff */
[----:B------:R-:W-:Y:S02]  /*e300*/  FSETP.NEU.FTZ.AND P0, PT, R9, R30, PT ;  /* 0x0000001e0900720b */ /* 0x000fe40003f1d000 */
[----:B------:R-:W-:Y:S02]  /*e310*/  SEL R3, R3, RZ, P2 ;  /* 0x000000ff03037207 */ /* 0x000fe40001000000 */
[----:B------:R-:W-:Y:S02]  /*e320*/  ISETP.NE.AND P1, PT, R29, RZ, P1 ;  /* 0x000000ff1d00720c */ /* 0x000fe40000f25270 */
[----:B------:R-:W-:-:S02]  /*e330*/  SHF.R.U32.HI R3, RZ, R3, R8 ;  /* 0x00000003ff037219 */ /* 0x000fc40000011608 */
[----:B------:R-:W-:Y:S02]  /*e340*/  PLOP3.LUT P0, PT, P0, P1, PT, 0xf8, 0x8f ;  /* 0x00000000008f781c */ /* 0x000fe40000703f70 */
[----:B------:R-:W-:Y:S02]  /*e350*/  SHF.R.U32.HI R9, RZ, 0x1, R3 ;  /* 0x00000001ff097819 */ /* 0x000fe40000011603 */
[----:B------:R-:W-:-:S04]  /*e360*/  SEL R8, RZ, 0x1, !P0 ;  /* 0x00000001ff087807 */ /* 0x000fc80004000000 */
[----:B------:R-:W-:-:S04]  /*e370*/  LOP3.LUT R8, R8, 0x1, R9, 0xf8, !PT ;  /* 0x0000000108087812 */ /* 0x000fc800078ef809 */
[----:B------:R-:W-:-:S04]  /*e380*/  LOP3.LUT R8, R8, R3, RZ, 0xc0, !PT ;  /* 0x0000000308087212 */ /* 0x000fc800078ec0ff */
[----:B------:R-:W-:-:S04]  /*e390*/  IADD3 R9, PT, PT, R9, R8, RZ ;  /* 0x0000000809097210 */ /* 0x000fc80007ffe0ff */
[----:B------:R-:W-:Y:S01]  /*e3a0*/  LOP3.LUT R0, R9, R0, RZ, 0xfc, !PT ;  /* 0x0000000009007212 */ /* 0x000fe200078efcff */
[----:B------:R-:W-:Y:S06]  /*e3b0*/  BRA `(.L_x_191) ;  /* 0x0000000000107947 */ /* 0x000fec0003800000 */
.L_x_190:
[----:B------:R-:W-:-:S04]  /*e3c0*/  LOP3.LUT R0, R0, 0x80000000, RZ, 0xc0, !PT ;  /* 0x8000000000007812 */ /* 0x000fc800078ec0ff */
[----:B------:R-:W-:Y:S01]  /*e3d0*/  LOP3.LUT R0, R0, 0x7f800000, RZ, 0xfc, !PT ;  /* 0x7f80000000007812 */ /* 0x000fe200078efcff */
[----:B------:R-:W-:Y:S06]  /*e3e0*/  BRA `(.L_x_191) ;  /* 0x0000000000047947 */ /* 0x000fec0003800000 */
.L_x_189:
[----:B------:R-:W-:-:S07]  /*e3f0*/  LEA R0, R9, R0, 0x17 ;  /* 0x0000000009007211 */ /* 0x000fce00078eb8ff */
.L_x_191:
[----:B------:R-:W-:Y:S05]  /*e400*/  BSYNC.RECONVERGENT B1 ;  /* 0x0000000000017941 */ /* 0x000fea0003800200 */
.L_x_188:
[----:B------:R-:W-:Y:S05]  /*e410*/  BRA `(.L_x_192) ;  /* 0x0000000000207947 */ /* 0x000fea0003800000 */
.L_x_187:
[----:B------:R-:W-:-:S04]  /*e420*/  LOP3.LUT R0, R0, 0x80000000, R3, 0x48, !PT ;  /* 0x8000000000007812 */ /* 0x000fc800078e4803 */
[----:B------:R-:W-:Y:S01]  /*e430*/  LOP3.LUT R0, R0, 0x7f800000, RZ, 0xfc, !PT ;  /* 0x7f80000000007812 */ /* 0x000fe200078efcff */
[----:B------:R-:W-:Y:S06]  /*e440*/  BRA `(.L_x_192) ;  /* 0x0000000000147947 */ /* 0x000fec0003800000 */
.L_x_186:
[----:B------:R-:W-:Y:S01]  /*e450*/  LOP3.LUT R0, R0, 0x80000000, R3, 0x48, !PT ;  /* 0x8000000000007812 */ /* 0x000fe200078e4803 */
[----:B------:R-:W-:Y:S06]  /*e460*/  BRA `(.L_x_192) ;  /* 0x00000000000c7947 */ /* 0x000fec0003800000 */
.L_x_185:
[----:B------:R-:W0:Y:S01]  /*e470*/  MUFU.RSQ R0, -QNAN ;  /* 0xffc0000000007908 */ /* 0x000e220000001400 */
[----:B------:R-:W-:Y:S05]  /*e480*/  BRA `(.L_x_192) ;  /* 0x0000000000047947 */ /* 0x000fea0003800000 */
.L_x_184:
[----:B------:R-:W-:-:S07]  /*e490*/  FADD.FTZ R0, R3, R0 ;  /* 0x0000000003007221 */ /* 0x000fce0000010000 */
.L_x_192:
[----:B------:R-:W-:Y:S05]  /*e4a0*/  BSYNC.RECONVERGENT B0 ;  /* 0x0000000000007941 */ /* 0x000fea0003800200 */
.L_x_182:
[----:B------:R-:W-:Y:S01]  /*e4b0*/  HFMA2 R3, -RZ, RZ, 0, 0 ;  /* 0x00000000ff037431 */ /* 0x000fe200000001ff */
[----:B0-----:R-:W-:-:S03]  /*e4c0*/  MOV R9, R0 ;  /* 0x0000000000097202 */ /* 0x001fc60000000f00 */
[----:B------:R-:W-:Y:S05]  /*e4d0*/  RET.REL.NODEC R2 `(_Z17compute_gradientsPKfS0_S0_S0_S0_S0_S0_S0_PfS1_S1_S1_S1_S1_iiiiiS1_i) ;  /* 0xffffff1802c87950 */ /* 0x000fea0003c3ffff */
.L_x_193:
        /* <DEDUP_REMOVED lines=10> */
.L_x_195:


//--------------------- .nv.shared.reserved.0     --------------------------
	.section	.nv.shared.reserved.0,"aw",@nobits
	.weak		__nv_reservedSMEM_offset_0_alias
	.size		__nv_reservedSMEM_offset_0_alias, 0, 64
	.other		__nv_reservedSMEM_offset_0_alias,@"STO_CUDA_RESERVED_SHARED STV_DEFAULT"
__nv_reservedSMEM_offset_0_alias:
	.zero		0
	.zero		64


//--------------------- .nv.constant0._Z14update_weightsPfPKfifi --------------------------
	.section	.nv.constant0._Z14update_weightsPfPKfifi,"a",@progbits
	.sectionflags	@""
	.align	4
.nv.constant0._Z14update_weightsPfPKfifi:
	.zero		924


//--------------------- .nv.constant0._Z17compute_gradientsPKfS0_S0_S0_S0_S0_S0_S0_PfS1_S1_S1_S1_S1_iiiiiS1_i --------------------------
	.section	.nv.constant0._Z17compute_gradientsPKfS0_S0_S0_S0_S0_S0_S0_PfS1_S1_S1_S1_S1_iiiiiS1_i,"a",@progbits
	.sectionflags	@""
	.align	4
.nv.constant0._Z17compute_gradientsPKfS0_S0_S0_S0_S0_S0_S0_PfS1_S1_S1_S1_S1_iiiiiS1_i:
	.zero		1044


//--------------------- SYMBOLS --------------------------

	.type		.nv.reservedSmem.offset0,@object
	.size		.nv.reservedSmem.offset0,0x4
